def matmul_kernel(
    a_ptr,
    b_ptr,
    c_ptr,
    M,
    N,
    K,
    stride_am,
    stride_ak,
    stride_bk,
    stride_bn,
    stride_cm,
    stride_cn,
    BLOCK_M: tl.constexpr,
    BLOCK_N: tl.constexpr,
    BLOCK_K: tl.constexpr,
    GROUP_M: tl.constexpr,
):
    pid = tl.program_id(axis=0)
    num_pid_m = tl.cdiv(M, BLOCK_M)
    num_pid_n = tl.cdiv(N, BLOCK_N)
    num_pid_in_group = GROUP_M * num_pid_n
    group_id = pid // num_pid_in_group
    first_pid_m = group_id * GROUP_M
    group_size_m = min(num_pid_m - first_pid_m, GROUP_M)
    pid_m = first_pid_m + ((pid % num_pid_in_group) % group_size_m)
    pid_n = (pid % num_pid_in_group) // group_size_m

    offs_am = (pid_m * BLOCK_M + tl.arange(0, BLOCK_M)) % M
    offs_bn = (pid_n * BLOCK_N + tl.arange(0, BLOCK_N)) % N
    offs_k = tl.arange(0, BLOCK_K)
    a_ptrs = a_ptr + offs_am[:, None] * stride_am + offs_k[None, :] * stride_ak
    b_ptrs = b_ptr + offs_k[:, None] * stride_bk + offs_bn[None, :] * stride_bn

    acc = tl.zeros((BLOCK_M, BLOCK_N), dtype=tl.float32)
    for kk in range(0, tl.cdiv(K, BLOCK_K)):
        a = tl.load(a_ptrs, mask=offs_k[None, :] < K - kk * BLOCK_K, other=0.0)
        b = tl.load(b_ptrs, mask=offs_k[:, None] < K - kk * BLOCK_K, other=0.0)
        acc = tl.dot(a, b, acc)
        a_ptrs += BLOCK_K * stride_ak
        b_ptrs += BLOCK_K * stride_bk

    c = acc.to(c_ptr.dtype.element_ty)
    offs_cm = pid_m * BLOCK_M + tl.arange(0, BLOCK_M)
    offs_cn = pid_n * BLOCK_N + tl.arange(0, BLOCK_N)
    c_ptrs = c_ptr + offs_cm[:, None] * stride_cm + offs_cn[None, :] * stride_cn
    mask = (offs_cm[:, None] < M) & (offs_cn[None, :] < N)
    tl.store(c_ptrs, c, mask=mask)

# config = {"BLOCK_K": 128, "BLOCK_M": 128, "BLOCK_N": 64, "GROUP_M": 1, "arch": "sm_90", "dtype": "fp32", "num_ctas": 1, "num_stages": 3, "num_warps": 4}
# arch = sm_90


// ===== COMPILED SASS (sm_90a) =====

	.target	sm_90a

	.elftype	@"ET_EXEC"


//--------------------- .note.nv.tkinfo           --------------------------
	.section	.note.nv.tkinfo,"",@"SHT_NOTE"
	.sectionflags	@"SHF_NOTE_NV_TKINFO"
	.tkinfo
        /*0018*/ 	.word	0x00000002
        /*0030*/ 	.string	""
        /*0030*/ 	.string	"ptxas"
        /*0030*/ 	.string	"Cuda compilation tools, release 13.0, V13.0.88"
        /*0030*/ 	.string	"Build cuda_13.0.r13.0/compiler.36424714_0"
        /*0030*/ 	.string	"-v  -suppress-debug-info  -lineinfo  -arch sm_90a "



//--------------------- .note.nv.cuinfo           --------------------------
	.section	.note.nv.cuinfo,"",@"SHT_NOTE"
	.sectionflags	@"SHF_NOTE_NV_CUINFO"
        /*0018*/ 	.short	0x0002
        /*001a*/ 	.short	0x005a
        /*001c*/ 	.short	0x0082
	.zero		2


//--------------------- .nv.info                  --------------------------
	.section	.nv.info,"",@"SHT_CUDA_INFO"
	.align	4


	//----- nvinfo : EIATTR_REGCOUNT
	.align		4
        /*0000*/ 	.byte	0x04, 0x2f
        /*0002*/ 	.short	(.L_1 - .L_0)
	.align		4
.L_0:
        /*0004*/ 	.word	index@(matmul_kernel)
        /*0008*/ 	.word	0x000000ff


	//----- nvinfo : EIATTR_FRAME_SIZE
	.align		4
.L_1:
        /*000c*/ 	.byte	0x04, 0x11
        /*000e*/ 	.short	(.L_3 - .L_2)
	.align		4
.L_2:
        /*0010*/ 	.word	index@(matmul_kernel)
        /*0014*/ 	.word	0x00000868


	//----- nvinfo : EIATTR_MIN_STACK_SIZE
	.align		4
.L_3:
        /*0018*/ 	.byte	0x04, 0x12
        /*001a*/ 	.short	(.L_5 - .L_4)
	.align		4
.L_4:
        /*001c*/ 	.word	index@(matmul_kernel)
        /*0020*/ 	.word	0x00000868
.L_5:


//--------------------- .nv.compat                --------------------------
	.section	.nv.compat,"",@"SHT_CUDA_COMPAT_INFO"
	.align	4
        /*0000*/ 	.byte	0x02, 0x09, 0x01, 0x00, 0x02, 0x02, 0x04, 0x00, 0x02, 0x05, 0x05, 0x00, 0x03, 0x07, 0x01, 0x01
        /*0010*/ 	.byte	0x02, 0x03, 0x00, 0x00, 0x02, 0x06, 0x01, 0x00, 0x04, 0x0b, 0x08, 0x00, 0x00, 0x00, 0x00, 0x00
        /*0020*/ 	.byte	0x00, 0x00, 0x00, 0x00


//--------------------- .nv.info.matmul_kernel    --------------------------
	.section	.nv.info.matmul_kernel,"",@"SHT_CUDA_INFO"
	.sectionflags	@""
	.align	4


	//----- nvinfo : EIATTR_CUDA_API_VERSION
	.align		4
        /*0000*/ 	.byte	0x04, 0x37
        /*0002*/ 	.short	(.L_7 - .L_6)
.L_6:
        /*0004*/ 	.word	0x00000082


	//----- nvinfo : EIATTR_KPARAM_INFO
	.align		4
.L_7:
        /*0008*/ 	.byte	0x04, 0x17
        /*000a*/ 	.short	(.L_9 - .L_8)
.L_8:
        /*000c*/ 	.word	0x00000000
        /*0010*/ 	.short	0x000d
        /*0012*/ 	.short	0x0048
        /*0014*/ 	.byte	0x00, 0xf4, 0x21, 0x00


	//----- nvinfo : EIATTR_KPARAM_INFO
	.align		4
.L_9:
        /*0018*/ 	.byte	0x04, 0x17
        /*001a*/ 	.short	(.L_11 - .L_10)
.L_10:
        /*001c*/ 	.word	0x00000000
        /*0020*/ 	.short	0x000c
        /*0022*/ 	.short	0x0040
        /*0024*/ 	.byte	0x00, 0xf4, 0x21, 0x00


	//----- nvinfo : EIATTR_KPARAM_INFO
	.align		4
.L_11:
        /*0028*/ 	.byte	0x04, 0x17
        /*002a*/ 	.short	(.L_13 - .L_12)
.L_12:
        /*002c*/ 	.word	0x00000000
        /*0030*/ 	.short	0x000b
        /*0032*/ 	.short	0x0038
        /*0034*/ 	.byte	0x00, 0xf0, 0x11, 0x00


	//----- nvinfo : EIATTR_KPARAM_INFO
	.align		4
.L_13:
        /*0038*/ 	.byte	0x04, 0x17
        /*003a*/ 	.short	(.L_15 - .L_14)
.L_14:
        /*003c*/ 	.word	0x00000000
        /*0040*/ 	.short	0x000a
        /*0042*/ 	.short	0x0034
        /*0044*/ 	.byte	0x00, 0xf0, 0x11, 0x00


	//----- nvinfo : EIATTR_KPARAM_INFO
	.align		4
.L_15:
        /*0048*/ 	.byte	0x04, 0x17
        /*004a*/ 	.short	(.L_17 - .L_16)
.L_16:
        /*004c*/ 	.word	0x00000000
        /*0050*/ 	.short	0x0009
        /*0052*/ 	.short	0x0030
        /*0054*/ 	.byte	0x00, 0xf0, 0x11, 0x00


	//----- nvinfo : EIATTR_KPARAM_INFO
	.align		4
.L_17:
        /*0058*/ 	.byte	0x04, 0x17
        /*005a*/ 	.short	(.L_19 - .L_18)
.L_18:
        /*005c*/ 	.word	0x00000000
        /*0060*/ 	.short	0x0008
        /*0062*/ 	.short	0x002c
        /*0064*/ 	.byte	0x00, 0xf0, 0x11, 0x00


	//----- nvinfo : EIATTR_KPARAM_INFO
	.align		4
.L_19:
        /*0068*/ 	.byte	0x04, 0x17
        /*006a*/ 	.short	(.L_21 - .L_20)
.L_20:
        /*006c*/ 	.word	0x00000000
        /*0070*/ 	.short	0x0007
        /*0072*/ 	.short	0x0028
        /*0074*/ 	.byte	0x00, 0xf0, 0x11, 0x00


	//----- nvinfo : EIATTR_KPARAM_INFO
	.align		4
.L_21:
        /*0078*/ 	.byte	0x04, 0x17
        /*007a*/ 	.short	(.L_23 - .L_22)
.L_22:
        /*007c*/ 	.word	0x00000000
        /*0080*/ 	.short	0x0006
        /*0082*/ 	.short	0x0024
        /*0084*/ 	.byte	0x00, 0xf0, 0x11, 0x00


	//----- nvinfo : EIATTR_KPARAM_INFO
	.align		4
.L_23:
        /*0088*/ 	.byte	0x04, 0x17
        /*008a*/ 	.short	(.L_25 - .L_24)
.L_24:
        /*008c*/ 	.word	0x00000000
        /*0090*/ 	.short	0x0005
        /*0092*/ 	.short	0x0020
        /*0094*/ 	.byte	0x00, 0xf0, 0x11, 0x00


	//----- nvinfo : EIATTR_KPARAM_INFO
	.align		4
.L_25:
        /*0098*/ 	.byte	0x04, 0x17
        /*009a*/ 	.short	(.L_27 - .L_26)
.L_26:
        /*009c*/ 	.word	0x00000000
        /*00a0*/ 	.short	0x0004
        /*00a2*/ 	.short	0x001c
        /*00a4*/ 	.byte	0x00, 0xf0, 0x11, 0x00


	//----- nvinfo : EIATTR_KPARAM_INFO
	.align		4
.L_27:
        /*00a8*/ 	.byte	0x04, 0x17
        /*00aa*/ 	.short	(.L_29 - .L_28)
.L_28:
        /*00ac*/ 	.word	0x00000000
        /*00b0*/ 	.short	0x0003
        /*00b2*/ 	.short	0x0018
        /*00b4*/ 	.byte	0x00, 0xf0, 0x11, 0x00


	//----- nvinfo : EIATTR_KPARAM_INFO
	.align		4
.L_29:
        /*00b8*/ 	.byte	0x04, 0x17
        /*00ba*/ 	.short	(.L_31 - .L_30)
.L_30:
        /*00bc*/ 	.word	0x00000000
        /*00c0*/ 	.short	0x0002
        /*00c2*/ 	.short	0x0010
        /*00c4*/ 	.byte	0x00, 0xf4, 0x21, 0x00


	//----- nvinfo : EIATTR_KPARAM_INFO
	.align		4
.L_31:
        /*00c8*/ 	.byte	0x04, 0x17
        /*00ca*/ 	.short	(.L_33 - .L_32)
.L_32:
        /*00cc*/ 	.word	0x00000000
        /*00d0*/ 	.short	0x0001
        /*00d2*/ 	.short	0x0008
        /*00d4*/ 	.byte	0x00, 0xf4, 0x21, 0x00


	//----- nvinfo : EIATTR_KPARAM_INFO
	.align		4
.L_33:
        /*00d8*/ 	.byte	0x04, 0x17
        /*00da*/ 	.short	(.L_35 - .L_34)
.L_34:
        /*00dc*/ 	.word	0x00000000
        /*00e0*/ 	.short	0x0000
        /*00e2*/ 	.short	0x0000
        /*00e4*/ 	.byte	0x00, 0xf4, 0x21, 0x00


	//----- nvinfo : EIATTR_SPARSE_MMA_MASK
	.align		4
.L_35:
        /*00e8*/ 	.byte	0x03, 0x50
        /*00ea*/ 	.short	0x0000


	//----- nvinfo : EIATTR_MAXREG_COUNT
	.align		4
        /*00ec*/ 	.byte	0x03, 0x1b
        /*00ee*/ 	.short	0x00ff


	//----- nvinfo : EIATTR_NUM_BARRIERS
	.align		4
        /*00f0*/ 	.byte	0x02, 0x4c
        /*00f2*/ 	.byte	0x01
	.zero		1


	//----- nvinfo : EIATTR_ANNOTATIONS
	.align		4
        /*00f4*/ 	.byte	0x04, 0x55
        /*00f6*/ 	.short	(.L_37 - .L_36)


	//   ....[0]....
.L_36:
        /*00f8*/ 	.word	0x00000001
        /*00fc*/ 	.byte	0xb0, 0x08, 0x00, 0x00, 0x01, 0x00, 0x00, 0x00, 0xf0, 0x08, 0x00, 0x00, 0x01, 0x00, 0x00, 0x00
        /* <DEDUP_REMOVED lines=705> */
        /*2d1c*/ 	.byte	0xb0, 0xa0, 0x01, 0x00, 0x01, 0x00, 0x00, 0x00, 0xd0, 0xa0, 0x01, 0x00


	//----- nvinfo : EIATTR_MERCURY_ISA_VERSION
	.align		4
.L_37:
        /*2d28*/ 	.byte	0x03, 0x5f
        /*2d2a*/ 	.short	0x0101


	//----- nvinfo : EIATTR_EXIT_INSTR_OFFSETS
	.align		4
        /*2d2c*/ 	.byte	0x04, 0x1c
        /*2d2e*/ 	.short	(.L_39 - .L_38)


	//   ....[0]....
.L_38:
        /*2d30*/ 	.word	0x0001a3b0


	//   ....[1]....
        /*2d34*/ 	.word	0x0001a3d0


	//----- nvinfo : EIATTR_REQNTID
	.align		4
.L_39:
        /*2d38*/ 	.byte	0x04, 0x10
        /*2d3a*/ 	.short	(.L_41 - .L_40)
.L_40:
        /*2d3c*/ 	.word	0x00000080
        /*2d40*/ 	.word	0x00000001
        /*2d44*/ 	.word	0x00000001


	//----- nvinfo : EIATTR_CBANK_PARAM_SIZE
	.align		4
.L_41:
        /*2d48*/ 	.byte	0x03, 0x19
        /*2d4a*/ 	.short	0x0050


	//----- nvinfo : EIATTR_PARAM_CBANK
	.align		4
        /*2d4c*/ 	.byte	0x04, 0x0a
        /*2d4e*/ 	.short	(.L_43 - .L_42)
	.align		4
.L_42:
        /*2d50*/ 	.word	index@(.nv.constant0.matmul_kernel)
        /*2d54*/ 	.short	0x0210
        /*2d56*/ 	.short	0x0050


	//----- nvinfo : EIATTR_SW_WAR
	.align		4
.L_43:
        /*2d58*/ 	.byte	0x04, 0x36
        /*2d5a*/ 	.short	(.L_45 - .L_44)
.L_44:
        /*2d5c*/ 	.word	0x00000008
.L_45:


//--------------------- .nv.callgraph             --------------------------
	.section	.nv.callgraph,"",@"SHT_CUDA_CALLGRAPH"
	.align	4
	.sectionentsize	8
	.align		4
        /*0000*/ 	.word	0x00000000
	.align		4
        /*0004*/ 	.word	0xffffffff
	.align		4
        /*0008*/ 	.word	0x00000000
	.align		4
        /*000c*/ 	.word	0xfffffffe
	.align		4
        /*0010*/ 	.word	0x00000000
	.align		4
        /*0014*/ 	.word	0xfffffffd
	.align		4
        /*0018*/ 	.word	0x00000000
	.align		4
        /*001c*/ 	.word	0xfffffffc


//--------------------- .text.matmul_kernel       --------------------------
	.section	.text.matmul_kernel,"ax",@progbits
	.align	128
        .global         matmul_kernel
        .type           matmul_kernel,@function
        .size           matmul_kernel,(.L_x_3 - matmul_kernel)
        .other          matmul_kernel,@"STO_CUDA_ENTRY STV_DEFAULT"
matmul_kernel:
.text.matmul_kernel:
[----:B------:R-:W1:Y:S08]  /*0000*/  LDC R1, c[0x0][0x28] ;  /* 0x00000a00ff017b82 */ /* 0x000e700000000800 */
[----:B------:R-:W2:Y:S01]  /*0010*/  LDC.64 R156, c[0x0][0x228] ;  /* 0x00008a00ff9c7b82 */ /* 0x000ea20000000a00 */
[----:B------:R-:W3:Y:S01]  /*0020*/  S2R R8, SR_CTAID.X ;  /* 0x0000000000087919 */ /* 0x000ee20000002500 */
[----:B-1----:R-:W-:Y:S01]  /*0030*/  VIADD R1, R1, 0xfffff798 ;  /* 0xfffff79801017836 */ /* 0x002fe20000000000 */
[----:B------:R-:W-:Y:S01]  /*0040*/  ULDC.64 UR4, c[0x0][0x218] ;  /* 0x0000860000047ab9 */ /* 0x000fe20000000a00 */
[----:B------:R-:W-:Y:S01]  /*0050*/  ULDC.64 UR6, c[0x0][0x210] ;  /* 0x0000840000067ab9 */ /* 0x000fe20000000a00 */
[----:B------:R-:W1:Y:S01]  /*0060*/  S2R R67, SR_TID.X ;  /* 0x0000000000437919 */ /* 0x000e620000002100 */
[----:B------:R-:W-:-:S02]  /*0070*/  ULDC.64 UR60, c[0x0][0x208] ;  /* 0x00008200003c7ab9 */ /* 0x000fc40000000a00 */
[----:B------:R-:W4:Y:S01]  /*0080*/  LDC.64 R152, c[0x0][0x238] ;  /* 0x00008e00ff987b82 */ /* 0x000f220000000a00 */
[----:B--2---:R-:W-:-:S05]  /*0090*/  VIADD R0, R157, 0x3f ;  /* 0x0000003f9d007836 */ /* 0x004fca0000000000 */
[----:B------:R-:W-:Y:S01]  /*00a0*/  SHF.R.S32.HI R3, RZ, 0x1f, R0 ;  /* 0x0000001fff037819 */ /* 0x000fe20000011400 */
[----:B----4-:R-:W-:-:S03]  /*00b0*/  IMAD R209, R152, 0x3c, RZ ;  /* 0x0000003c98d17824 */ /* 0x010fc600078e02ff */
[----:B------:R-:W-:Y:S01]  /*00c0*/  LEA.HI R3, R3, R0, RZ, 0x6 ;  /* 0x0000000003037211 */ /* 0x000fe200078f30ff */
[C---:B------:R-:W-:Y:S01]  /*00d0*/  IMAD R177, R152.reuse, 0x38, RZ ;  /* 0x0000003898b17824 */ /* 0x040fe200078e02ff */
[----:B---3--:R-:W-:Y:S01]  /*00e0*/  IABS R6, R8 ;  /* 0x0000000800067213 */ /* 0x008fe20000000000 */
[C---:B------:R-:W-:Y:S01]  /*00f0*/  IMAD R236, R152.reuse, 0x120, RZ ;  /* 0x0000012098ec7824 */ /* 0x040fe200078e02ff */
[----:B------:R-:W-:Y:S01]  /*0100*/  SHF.R.S32.HI R5, RZ, 0x6, R3 ;  /* 0x00000006ff057819 */ /* 0x000fe20000011403 */
[C---:B------:R-:W-:Y:S01]  /*0110*/  IMAD R238, R152.reuse, 0x11c, RZ ;  /* 0x0000011c98ee7824 */ /* 0x040fe200078e02ff */
[----:B-1----:R-:W-:Y:S01]  /*0120*/  LOP3.LUT R174, R67, 0x7f, RZ, 0xc0, !PT ;  /* 0x0000007f43ae7812 */ /* 0x002fe200078ec0ff */
[C---:B------:R-:W-:Y:S01]  /*0130*/  IMAD R234, R152.reuse, 0x130, RZ ;  /* 0x0000013098ea7824 */ /* 0x040fe200078e02ff */
[-C--:B------:R-:W-:Y:S01]  /*0140*/  IABS R7, R5.reuse ;  /* 0x0000000500077213 */ /* 0x080fe20000000000 */
[C---:B------:R-:W-:Y:S01]  /*0150*/  IMAD R190, R152.reuse, 0x6c, RZ ;  /* 0x0000006c98be7824 */ /* 0x040fe200078e02ff */
[----:B------:R-:W-:Y:S01]  /*0160*/  IABS R10, R5 ;  /* 0x00000005000a7213 */ /* 0x000fe20000000000 */
[C---:B------:R-:W-:Y:S01]  /*0170*/  IMAD R195, R152.reuse, 0x70, RZ ;  /* 0x0000007098c37824 */ /* 0x040fe200078e02ff */
[----:B------:R-:W1:Y:S01]  /*0180*/  I2F.RP R0, R7 ;  /* 0x0000000700007306 */ /* 0x000e620000209400 */
[----:B------:R-:W-:-:S02]  /*0190*/  IMAD R249, R152, 0x74, RZ ;  /* 0x0000007498f97824 */ /* 0x000fc400078e02ff */
[C---:B------:R-:W-:Y:S02]  /*01a0*/  IMAD R202, R152.reuse, 0xe4, RZ ;  /* 0x000000e498ca7824 */ /* 0x040fe400078e02ff */
[C---:B------:R-:W-:Y:S02]  /*01b0*/  IMAD R182, R152.reuse, 0xe8, RZ ;  /* 0x000000e898b67824 */ /* 0x040fe400078e02ff */
[C---:B------:R-:W-:Y:S02]  /*01c0*/  IMAD R178, R152.reuse, 0xec, RZ ;  /* 0x000000ec98b27824 */ /* 0x040fe400078e02ff */
[C---:B------:R-:W-:Y:S02]  /*01d0*/  IMAD R212, R152.reuse, 0xf0, RZ ;  /* 0x000000f098d47824 */ /* 0x040fe400078e02ff */
[C---:B------:R-:W-:Y:S02]  /*01e0*/  IMAD R210, R152.reuse, 0xf4, RZ ;  /* 0x000000f498d27824 */ /* 0x040fe400078e02ff */
[C---:B------:R-:W-:Y:S01]  /*01f0*/  IMAD R208, R152.reuse, 0xf8, RZ ;  /* 0x000000f898d07824 */ /* 0x040fe200078e02ff */
[----:B-1----:R-:W1:Y:S01]  /*0200*/  MUFU.RCP R0, R0 ;  /* 0x0000000000007308 */ /* 0x002e620000001000 */
[----:B------:R-:W-:-:S02]  /*0210*/  IMAD R224, R152, 0xfc, RZ ;  /* 0x000000fc98e07824 */ /* 0x000fc400078e02ff */
[C---:B------:R-:W-:Y:S02]  /*0220*/  IMAD R232, R152.reuse, 0x140, RZ ;  /* 0x0000014098e87824 */ /* 0x040fe400078e02ff */
[C---:B------:R-:W-:Y:S02]  /*0230*/  IMAD R230, R152.reuse, 0x150, RZ ;  /* 0x0000015098e67824 */ /* 0x040fe400078e02ff */
[C---:B------:R-:W-:Y:S02]  /*0240*/  IMAD R226, R152.reuse, 0x158, RZ ;  /* 0x0000015898e27824 */ /* 0x040fe400078e02ff */
[C---:B------:R-:W-:Y:S02]  /*0250*/  IMAD R186, R152.reuse, 0x160, RZ ;  /* 0x0000016098ba7824 */ /* 0x040fe400078e02ff */
[C---:B------:R-:W-:Y:S02]  /*0260*/  IMAD R187, R152.reuse, 0x57, RZ ;  /* 0x0000005798bb7824 */ /* 0x040fe400078e02ff */
[----:B------:R-:W-:-:S02]  /*0270*/  IMAD R228, R152, 0x164, RZ ;  /* 0x0000016498e47824 */ /* 0x000fc400078e02ff */
[----:B------:R-:W-:Y:S02]  /*0280*/  IMAD R188, R152, 0x16c, RZ ;  /* 0x0000016c98bc7824 */ /* 0x000fe400078e02ff */
[----:B-1----:R-:W-:Y:S02]  /*0290*/  VIADD R2, R0, 0xffffffe ;  /* 0x0ffffffe00027836 */ /* 0x002fe40000000000 */
[----:B------:R-:W-:Y:S02]  /*02a0*/  IMAD.MOV R0, RZ, RZ, -R10 ;  /* 0x000000ffff007224 */ /* 0x000fe400078e0a0a */
[----:B------:R1:W2:Y:S01]  /*02b0*/  F2I.FTZ.U32.TRUNC.NTZ R3, R2 ;  /* 0x0000000200037305 */ /* 0x0002a2000021f000 */
[C---:B------:R-:W-:Y:S02]  /*02c0*/  IMAD R189, R152.reuse, 0x59, RZ ;  /* 0x0000005998bd7824 */ /* 0x040fe400078e02ff */
[C---:B------:R-:W-:Y:S02]  /*02d0*/  IMAD R193, R152.reuse, 0x5b, RZ ;  /* 0x0000005b98c17824 */ /* 0x040fe400078e02ff */
[----:B------:R-:W-:-:S02]  /*02e0*/  IMAD R218, R152, 0x170, RZ ;  /* 0x0000017098da7824 */ /* 0x000fc400078e02ff */
[C---:B------:R-:W-:Y:S02]  /*02f0*/  IMAD R192, R152.reuse, 0x178, RZ ;  /* 0x0000017898c07824 */ /* 0x040fe400078e02ff */
[----:B-1----:R-:W-:Y:S02]  /*0300*/  IMAD.MOV.U32 R2, RZ, RZ, RZ ;  /* 0x000000ffff027224 */ /* 0x002fe400078e00ff */
[C---:B------:R-:W-:Y:S02]  /*0310*/  IMAD R222, R152.reuse, 0x168, RZ ;  /* 0x0000016898de7824 */ /* 0x040fe400078e02ff */
[C---:B------:R-:W-:Y:S02]  /*0320*/  IMAD R241, R152.reuse, 0x5e, RZ ;  /* 0x0000005e98f17824 */ /* 0x040fe400078e02ff */
[----:B--2---:R-:W-:Y:S02]  /*0330*/  IMAD.MOV R4, RZ, RZ, -R3 ;  /* 0x000000ffff047224 */ /* 0x004fe400078e0a03 */
[----:B------:R-:W-:-:S02]  /*0340*/  IMAD R194, R152, 0x17c, RZ ;  /* 0x0000017c98c27824 */ /* 0x000fc400078e02ff */
[----:B------:R-:W-:Y:S02]  /*0350*/  IMAD R9, R4, R7, RZ ;  /* 0x0000000704097224 */ /* 0x000fe400078e02ff */
[----:B------:R-:W-:Y:S02]  /*0360*/  IMAD.MOV.U32 R4, RZ, RZ, R6 ;  /* 0x000000ffff047224 */ /* 0x000fe400078e0006 */
[----:B------:R-:W-:-:S04]  /*0370*/  IMAD.HI.U32 R3, R3, R9, R2 ;  /* 0x0000000903037227 */ /* 0x000fc800078e0002 */
[----:B------:R-:W-:Y:S02]  /*0380*/  IMAD R240, R152, 0x1b4, RZ ;  /* 0x000001b498f07824 */ /* 0x000fe400078e02ff */
[----:B------:R-:W-:-:S04]  /*0390*/  IMAD.HI.U32 R3, R3, R4, RZ ;  /* 0x0000000403037227 */ /* 0x000fc800078e00ff */
[----:B------:R-:W-:Y:S01]  /*03a0*/  IMAD R0, R3, R0, R4 ;  /* 0x0000000003007224 */ /* 0x000fe200078e0204 */
[----:B------:R-:W-:Y:S01]  /*03b0*/  IABS R4, R156 ;  /* 0x0000009c00047213 */ /* 0x000fe20000000000 */
[C---:B------:R-:W-:Y:S02]  /*03c0*/  IMAD R191, R152.reuse, 0x5a, RZ ;  /* 0x0000005a98bf7824 */ /* 0x040fe400078e02ff */
[C---:B------:R-:W-:Y:S01]  /*03d0*/  IMAD R214, R152.reuse, 0x174, RZ ;  /* 0x0000017498d67824 */ /* 0x040fe200078e02ff */
[----:B------:R-:W-:Y:S01]  /*03e0*/  ISETP.GT.U32.AND P1, PT, R7, R0, PT ;  /* 0x000000000700720c */ /* 0x000fe20003f24070 */
[C---:B------:R-:W-:Y:S02]  /*03f0*/  IMAD R247, R152.reuse, 0x5f, RZ ;  /* 0x0000005f98f77824 */ /* 0x040fe400078e02ff */
[C---:B------:R-:W-:Y:S02]  /*0400*/  IMAD R242, R152.reuse, 0x1b8, RZ ;  /* 0x000001b898f27824 */ /* 0x040fe400078e02ff */
[----:B------:R-:W-:-:S02]  /*0410*/  IMAD R197, R152, 0x5d, RZ ;  /* 0x0000005d98c57824 */ /* 0x000fc400078e02ff */
[C---:B------:R-:W-:Y:S02]  /*0420*/  IMAD R196, R152.reuse, 0x1b0, RZ ;  /* 0x000001b098c47824 */ /* 0x040fe400078e02ff */
[C---:B------:R-:W-:Y:S02]  /*0430*/  IMAD R252, R152.reuse, 0x1c0, RZ ;  /* 0x000001c098fc7824 */ /* 0x040fe400078e02ff */
[----:B------:R-:W-:Y:S02]  /*0440*/  IMAD R248, R152, 0x1bc, RZ ;  /* 0x000001bc98f87824 */ /* 0x000fe400078e02ff */
[----:B------:R-:W-:Y:S02]  /*0450*/  @!P1 IMAD.IADD R0, R0, 0x1, -R7 ;  /* 0x0000000100009824 */ /* 0x000fe400078e0a07 */
[----:B------:R-:W-:Y:S01]  /*0460*/  @!P1 VIADD R3, R3, 0x1 ;  /* 0x0000000103039836 */ /* 0x000fe20000000000 */
[----:B------:R-:W-:Y:S02]  /*0470*/  ISETP.NE.AND P1, PT, R5, RZ, PT ;  /* 0x000000ff0500720c */ /* 0x000fe40003f25270 */
[----:B------:R-:W-:-:S02]  /*0480*/  ISETP.GE.U32.AND P0, PT, R0, R7, PT ;  /* 0x000000070000720c */ /* 0x000fc40003f06070 */
[----:B------:R-:W-:-:S04]  /*0490*/  LOP3.LUT R0, R8, R5, RZ, 0x3c, !PT ;  /* 0x0000000508007212 */ /* 0x000fc800078e3cff */
[----:B------:R-:W-:Y:S01]  /*04a0*/  ISETP.GE.AND P2, PT, R0, RZ, PT ;  /* 0x000000ff0000720c */ /* 0x000fe20003f46270 */
[----:B------:R-:W-:-:S06]  /*04b0*/  VIADD R0, R156, 0x7f ;  /* 0x0000007f9c007836 */ /* 0x000fcc0000000000 */
[----:B------:R-:W-:-:S04]  /*04c0*/  @P0 VIADD R3, R3, 0x1 ;  /* 0x0000000103030836 */ /* 0x000fc80000000000 */
[----:B------:R-:W-:Y:S01]  /*04d0*/  IMAD.MOV.U32 R20, RZ, RZ, R3 ;  /* 0x000000ffff147224 */ /* 0x000fe200078e0003 */
[----:B------:R-:W-:-:S03]  /*04e0*/  SHF.R.S32.HI R3, RZ, 0x1f, R0 ;  /* 0x0000001fff037819 */ /* 0x000fc60000011400 */
[----:B------:R-:W-:Y:S01]  /*04f0*/  @!P2 IMAD.MOV R20, RZ, RZ, -R20 ;  /* 0x000000ffff14a224 */ /* 0x000fe200078e0a14 */
[----:B------:R-:W-:Y:S02]  /*0500*/  LEA.HI R3, R3, R0, RZ, 0x7 ;  /* 0x0000000003037211 */ /* 0x000fe400078f38ff */
[----:B------:R-:W-:-:S04]  /*0510*/  @!P1 LOP3.LUT R20, RZ, R5, RZ, 0x33, !PT ;  /* 0x00000005ff149212 */ /* 0x000fc800078e33ff */
[----:B------:R-:W-:Y:S01]  /*0520*/  LEA.HI.SX32 R3, R3, -R20, 0x19 ;  /* 0x8000001403037211 */ /* 0x000fe200078fcaff */
[----:B------:R-:W-:-:S03]  /*0530*/  IMAD.MOV R2, RZ, RZ, -R20 ;  /* 0x000000ffff027224 */ /* 0x000fc600078e0a14 */
[----:B------:R-:W-:Y:S01]  /*0540*/  VIMNMX R22, R3, 0x1, PT ;  /* 0x0000000103167848 */ /* 0x000fe20003fe0100 */
[----:B------:R-:W-:Y:S01]  /*0550*/  IMAD R13, R5, R2, R8 ;  /* 0x00000002050d7224 */ /* 0x000fe200078e0208 */
[----:B------:R-:W-:Y:S01]  /*0560*/  IABS R3, R157 ;  /* 0x0000009d00037213 */ /* 0x000fe20000000000 */
[----:B------:R-:W-:Y:S01]  /*0570*/  I2F.RP R2, R4 ;  /* 0x0000000400027306 */ /* 0x000fe20000209400 */
[-C--:B------:R-:W-:Y:S02]  /*0580*/  IABS R11, R22.reuse ;  /* 0x00000016000b7213 */ /* 0x080fe40000000000 */
[----:B------:R-:W-:-:S05]  /*0590*/  IABS R8, R22 ;  /* 0x0000001600087213 */ /* 0x000fca0000000000 */
[----:B------:R-:W1:Y:S08]  /*05a0*/  I2F.RP R0, R11 ;  /* 0x0000000b00007306 */ /* 0x000e700000209400 */
[----:B------:R-:W2:Y:S08]  /*05b0*/  I2F.RP R10, R3 ;  /* 0x00000003000a7306 */ /* 0x000eb00000209400 */
[----:B-1----:R-:W1:Y:S08]  /*05c0*/  MUFU.RCP R0, R0 ;  /* 0x0000000000007308 */ /* 0x002e700000001000 */
[----:B--2---:R-:W-:Y:S08]  /*05d0*/  MUFU.RCP R10, R10 ;  /* 0x0000000a000a7308 */ /* 0x004ff00000001000 */
[----:B------:R-:W-:Y:S01]  /*05e0*/  MUFU.RCP R2, R2 ;  /* 0x0000000200027308 */ /* 0x000fe20000001000 */
[----:B-1----:R-:W-:Y:S01]  /*05f0*/  VIADD R6, R0, 0xffffffe ;  /* 0x0ffffffe00067836 */ /* 0x002fe20000000000 */
[----:B------:R-:W-:-:S06]  /*0600*/  IABS R0, R13 ;  /* 0x0000000d00007213 */ /* 0x000fcc0000000000 */
[----:B------:R1:W2:Y:S02]  /*0610*/  F2I.FTZ.U32.TRUNC.NTZ R7, R6 ;  /* 0x0000000600077305 */ /* 0x0002a4000021f000 */
[----:B-1----:R-:W-:Y:S01]  /*0620*/  MOV R6, RZ ;  /* 0x000000ff00067202 */ /* 0x002fe20000000f00 */
[----:B--2---:R-:W-:-:S04]  /*0630*/  IMAD.MOV R12, RZ, RZ, -R7 ;  /* 0x000000ffff0c7224 */ /* 0x004fc800078e0a07 */
[----:B------:R-:W-:-:S04]  /*0640*/  IMAD R5, R12, R11, RZ ;  /* 0x0000000b0c057224 */ /* 0x000fc800078e02ff */
[----:B------:R-:W-:-:S04]  /*0650*/  IMAD.HI.U32 R6, R7, R5, R6 ;  /* 0x0000000507067227 */ /* 0x000fc800078e0006 */
[----:B------:R-:W-:Y:S02]  /*0660*/  IMAD.MOV.U32 R5, RZ, RZ, R0 ;  /* 0x000000ffff057224 */ /* 0x000fe400078e0000 */
[----:B------:R-:W-:Y:S02]  /*0670*/  IMAD.MOV R0, RZ, RZ, -R8 ;  /* 0x000000ffff007224 */ /* 0x000fe400078e0a08 */
[----:B------:R-:W-:-:S04]  /*0680*/  IMAD.HI.U32 R6, R6, R5, RZ ;  /* 0x0000000506067227 */ /* 0x000fc800078e00ff */
[----:B------:R-:W-:Y:S02]  /*0690*/  IMAD R0, R6, R0, R5 ;  /* 0x0000000006007224 */ /* 0x000fe400078e0205 */
[----:B------:R-:W-:Y:S02]  /*06a0*/  VIADD R8, R10, 0xffffffe ;  /* 0x0ffffffe0a087836 */ /* 0x000fe40000000000 */
[----:B------:R-:W-:Y:S01]  /*06b0*/  VIADD R7, R2, 0xffffffe ;  /* 0x0ffffffe02077836 */ /* 0x000fe20000000000 */
[----:B------:R-:W-:Y:S01]  /*06c0*/  ISETP.GT.U32.AND P1, PT, R11, R0, PT ;  /* 0x000000000b00720c */ /* 0x000fe20003f24070 */
[----:B------:R1:W2:Y:S08]  /*06d0*/  F2I.FTZ.U32.TRUNC.NTZ R9, R8 ;  /* 0x0000000800097305 */ /* 0x0002b0000021f000 */
[----:B------:R-:W3:Y:S01]  /*06e0*/  F2I.FTZ.U32.TRUNC.NTZ R7, R7 ;  /* 0x0000000700077305 */ /* 0x000ee2000021f000 */
[----:B-1----:R-:W-:-:S03]  /*06f0*/  IMAD.MOV.U32 R8, RZ, RZ, RZ ;  /* 0x000000ffff087224 */ /* 0x002fc600078e00ff */
[----:B------:R-:W-:Y:S02]  /*0700*/  @!P1 IMAD.IADD R0, R0, 0x1, -R11 ;  /* 0x0000000100009824 */ /* 0x000fe400078e0a0b */
[----:B------:R-:W-:Y:S01]  /*0710*/  @!P1 VIADD R6, R6, 0x1 ;  /* 0x0000000106069836 */ /* 0x000fe20000000000 */
[----:B------:R-:W-:Y:S02]  /*0720*/  ISETP.NE.AND P1, PT, R22, RZ, PT ;  /* 0x000000ff1600720c */ /* 0x000fe40003f25270 */
[----:B------:R-:W-:Y:S02]  /*0730*/  ISETP.GE.U32.AND P0, PT, R0, R11, PT ;  /* 0x0000000b0000720c */ /* 0x000fe40003f06070 */
[----:B------:R-:W-:-:S04]  /*0740*/  LOP3.LUT R0, R13, R22, RZ, 0x3c, !PT ;  /* 0x000000160d007212 */ /* 0x000fc800078e3cff */
[----:B------:R-:W-:Y:S01]  /*0750*/  ISETP.GE.AND P2, PT, R0, RZ, PT ;  /* 0x000000ff0000720c */ /* 0x000fe20003f46270 */
[----:B--2---:R-:W-:Y:S02]  /*0760*/  IMAD.MOV R0, RZ, RZ, -R9 ;  /* 0x000000ffff007224 */ /* 0x004fe400078e0a09 */
[----:B---3--:R-:W-:Y:S02]  /*0770*/  IMAD.MOV R11, RZ, RZ, -R7 ;  /* 0x000000ffff0b7224 */ /* 0x008fe400078e0a07 */
[----:B------:R-:W-:Y:S02]  /*0780*/  IMAD R5, R0, R3, RZ ;  /* 0x0000000300057224 */ /* 0x000fe400078e02ff */
[----:B------:R-:W-:Y:S02]  /*0790*/  @P0 VIADD R6, R6, 0x1 ;  /* 0x0000000106060836 */ /* 0x000fe40000000000 */
[----:B------:R-:W-:-:S04]  /*07a0*/  IMAD.HI.U32 R5, R9, R5, R8 ;  /* 0x0000000509057227 */ /* 0x000fc800078e0008 */
[----:B------:R-:W-:Y:S02]  /*07b0*/  IMAD.MOV.U32 R10, RZ, RZ, R6 ;  /* 0x000000ffff0a7224 */ /* 0x000fe400078e0006 */
[----:B------:R-:W-:Y:S02]  /*07c0*/  IMAD R11, R11, R4, RZ ;  /* 0x000000040b0b7224 */ /* 0x000fe400078e02ff */
[----:B------:R-:W-:Y:S01]  /*07d0*/  @!P2 IMAD.MOV R10, RZ, RZ, -R10 ;  /* 0x000000ffff0aa224 */ /* 0x000fe200078e0a0a */
[----:B------:R-:W-:Y:S01]  /*07e0*/  @!P1 LOP3.LUT R10, RZ, R22, RZ, 0x33, !PT ;  /* 0x00000016ff0a9212 */ /* 0x000fe200078e33ff */
[----:B------:R-:W-:-:S04]  /*07f0*/  IMAD.MOV.U32 R6, RZ, RZ, RZ ;  /* 0x000000ffff067224 */ /* 0x000fc800078e00ff */
[----:B------:R-:W-:Y:S02]  /*0800*/  IMAD.SHL.U32 R0, R10, 0x40, RZ ;  /* 0x000000400a007824 */ /* 0x000fe400078e00ff */
[----:B------:R-:W-:-:S03]  /*0810*/  IMAD.HI.U32 R2, R7, R11, R6 ;  /* 0x0000000b07027227 */ /* 0x000fc600078e0006 */
[C---:B------:R-:W-:Y:S01]  /*0820*/  IADD3 R173, R0.reuse, 0x3, RZ ;  /* 0x0000000300ad7810 */ /* 0x040fe20007ffe0ff */
[C---:B------:R-:W-:Y:S01]  /*0830*/  VIADD R175, R0.reuse, 0x2 ;  /* 0x0000000200af7836 */ /* 0x040fe20000000000 */
[----:B------:R-:W-:Y:S01]  /*0840*/  IABS R12, R0 ;  /* 0x00000000000c7213 */ /* 0x000fe20000000000 */
[C---:B------:R-:W-:Y:S01]  /*0850*/  VIADD R176, R0.reuse, 0x1 ;  /* 0x0000000100b07836 */ /* 0x040fe20000000000 */
[----:B------:R-:W-:Y:S01]  /*0860*/  IABS R18, R173 ;  /* 0x000000ad00127213 */ /* 0x000fe20000000000 */
[----:B------:R-:W-:Y:S01]  /*0870*/  IMAD.MOV R7, RZ, RZ, -R10 ;  /* 0x000000ffff077224 */ /* 0x000fe200078e0a0a */
[----:B------:R-:W-:Y:S01]  /*0880*/  IABS R16, R175 ;  /* 0x000000af00107213 */ /* 0x000fe20000000000 */
[C---:B------:R-:W-:Y:S01]  /*0890*/  IMAD.HI.U32 R6, R5.reuse, R12, RZ ;  /* 0x0000000c05067227 */ /* 0x040fe200078e00ff */
[----:B------:R-:W-:Y:S01]  /*08a0*/  IABS R14, R176 ;  /* 0x000000b0000e7213 */ /* 0x000fe20000000000 */
[----:B------:R-:W-:Y:S01]  /*08b0*/  STL [R1+0x6d8], R176 ;  /* 0x0006d8b001007387 */ /* 0x000fe20000100800 */
[C---:B------:R-:W-:Y:S01]  /*08c0*/  IADD3 R144, R0.reuse, 0x1c, RZ ;  /* 0x0000001c00907810 */ /* 0x040fe20007ffe0ff */
[C---:B------:R-:W-:Y:S01]  /*08d0*/  IMAD.HI.U32 R9, R5.reuse, R16, RZ ;  /* 0x0000001005097227 */ /* 0x040fe200078e00ff */
[C---:B------:R-:W-:Y:S01]  /*08e0*/  IADD3 R137, R0.reuse, 0x23, RZ ;  /* 0x0000002300897810 */ /* 0x040fe20007ffe0ff */
[----:B------:R-:W-:Y:S01]  /*08f0*/  STL [R1+0x6d4], R175 ;  /* 0x0006d4af01007387 */ /* 0x000fe20000100800 */
[----:B------:R-:W-:Y:S01]  /*0900*/  IABS R62, R144 ;  /* 0x00000090003e7213 */ /* 0x000fe20000000000 */
[----:B------:R-:W-:Y:S01]  /*0910*/  IMAD.HI.U32 R10, R5, R18, RZ ;  /* 0x00000012050a7227 */ /* 0x000fe200078e00ff */
[----:B------:R-:W-:Y:S01]  /*0920*/  IABS R76, R137 ;  /* 0x00000089004c7213 */ /* 0x000fe20000000000 */
[----:B------:R-:W-:Y:S01]  /*0930*/  STL [R1+0x6d0], R173 ;  /* 0x0006d0ad01007387 */ /* 0x000fe20000100800 */
[C---:B------:R-:W-:Y:S01]  /*0940*/  IADD3 R167, R0.reuse, 0x9, RZ ;  /* 0x0000000900a77810 */ /* 0x040fe20007ffe0ff */
[----:B------:R-:W-:Y:S01]  /*0950*/  IMAD.MOV R6, RZ, RZ, -R6 ;  /* 0x000000ffff067224 */ /* 0x000fe200078e0a06 */
[----:B------:R-:W-:Y:S01]  /*0960*/  IADD3 R91, R0, 0x3c, RZ ;  /* 0x0000003c005b7810 */ /* 0x000fe20007ffe0ff */
[----:B------:R-:W-:-:S02]  /*0970*/  IMAD.MOV R9, RZ, RZ, -R9 ;  /* 0x000000ffff097224 */ /* 0x000fc400078e0a09 */
[C---:B------:R-:W-:Y:S01]  /*0980*/  VIADD R172, R0.reuse, 0x4 ;  /* 0x0000000400ac7836 */ /* 0x040fe20000000000 */
[----:B------:R-:W-:Y:S01]  /*0990*/  IABS R126, R91 ;  /* 0x0000005b007e7213 */ /* 0x000fe20000000000 */
[----:B------:R-:W-:Y:S02]  /*09a0*/  IMAD.MOV R11, RZ, RZ, -R10 ;  /* 0x000000ffff0b7224 */ /* 0x000fe400078e0a0a */
[C---:B------:R-:W-:Y:S01]  /*09b0*/  VIADD R171, R0.reuse, 0x5 ;  /* 0x0000000500ab7836 */ /* 0x040fe20000000000 */
[----:B------:R1:W-:Y:S01]  /*09c0*/  STL [R1+0x6cc], R172 ;  /* 0x0006ccac01007387 */ /* 0x0003e20000100800 */
[----:B------:R-:W-:Y:S02]  /*09d0*/  VIADD R169, R0, 0x7 ;  /* 0x0000000700a97836 */ /* 0x000fe40000000000 */
[----:B------:R-:W-:Y:S01]  /*09e0*/  IMAD.HI.U32 R8, R5, R14, RZ ;  /* 0x0000000e05087227 */ /* 0x000fe200078e00ff */
[----:B------:R-:W-:Y:S03]  /*09f0*/  STL [R1+0x71c], R171 ;  /* 0x00071cab01007387 */ /* 0x000fe60000100800 */
[----:B------:R-:W-:Y:S01]  /*0a00*/  IMAD R7, R22, R7, R13 ;  /* 0x0000000716077224 */ /* 0x000fe200078e020d */
[----:B------:R-:W-:Y:S01]  /*0a10*/  IABS R22, R169 ;  /* 0x000000a900167213 */ /* 0x000fe20000000000 */
[----:B------:R-:W-:-:S02]  /*0a20*/  IMAD R6, R3, R6, R12 ;  /* 0x0000000603067224 */ /* 0x000fc400078e020c */
[C---:B------:R-:W-:Y:S01]  /*0a30*/  IMAD R10, R3.reuse, R9, R16 ;  /* 0x00000009030a7224 */ /* 0x040fe200078e0210 */
[----:B------:R-:W-:Y:S01]  /*0a40*/  IABS R16, R172 ;  /* 0x000000ac00107213 */ /* 0x000fe20000000000 */
[----:B------:R-:W-:Y:S01]  /*0a50*/  VIADD R170, R0, 0x6 ;  /* 0x0000000600aa7836 */ /* 0x000fe20000000000 */
[C---:B------:R-:W-:Y:S01]  /*0a60*/  ISETP.GT.U32.AND P0, PT, R3.reuse, R6, PT ;  /* 0x000000060300720c */ /* 0x040fe20003f04070 */
[C---:B------:R-:W-:Y:S01]  /*0a70*/  IMAD R12, R3.reuse, R11, R18 ;  /* 0x0000000b030c7224 */ /* 0x040fe200078e0212 */
[----:B------:R-:W-:Y:S01]  /*0a80*/  IABS R18, R171 ;  /* 0x000000ab00127213 */ /* 0x000fe20000000000 */
[----:B------:R-:W-:Y:S01]  /*0a90*/  IMAD.MOV R8, RZ, RZ, -R8 ;  /* 0x000000ffff087224 */ /* 0x000fe200078e0a08 */
[----:B------:R-:W-:Y:S01]  /*0aa0*/  ISETP.GT.U32.AND P1, PT, R3, R10, PT ;  /* 0x0000000a0300720c */ /* 0x000fe20003f24070 */
[----:B------:R-:W-:Y:S01]  /*0ab0*/  IMAD.IADD R7, R20, 0x1, R7 ;  /* 0x0000000114077824 */ /* 0x000fe200078e0207 */
[----:B------:R-:W-:Y:S01]  /*0ac0*/  IABS R20, R170 ;  /* 0x000000aa00147213 */ /* 0x000fe20000000000 */
[----:B------:R-:W-:Y:S01]  /*0ad0*/  IMAD.HI.U32 R9, R5, R16, RZ ;  /* 0x0000001005097227 */ /* 0x000fe200078e00ff */
[----:B------:R-:W-:Y:S01]  /*0ae0*/  ISETP.GT.U32.AND P2, PT, R3, R12, PT ;  /* 0x0000000c0300720c */ /* 0x000fe20003f44070 */
[----:B------:R-:W-:Y:S02]  /*0af0*/  STL [R1+0x718], R170 ;  /* 0x000718aa01007387 */ /* 0x000fe40000100800 */
[----:B------:R-:W-:-:S02]  /*0b00*/  VIADD R166, R0, 0xa ;  /* 0x0000000a00a67836 */ /* 0x000fc40000000000 */
[----:B------:R-:W-:Y:S01]  /*0b10*/  IMAD.HI.U32 R11, R5, R18, RZ ;  /* 0x00000012050b7227 */ /* 0x000fe200078e00ff */
[----:B------:R-:W-:Y:S02]  /*0b20*/  STL [R1+0x714], R169 ;  /* 0x000714a901007387 */ /* 0x000fe40000100800 */
[----:B------:R-:W-:Y:S01]  /*0b30*/  IABS R26, R166 ;  /* 0x000000a6001a7213 */ /* 0x000fe20000000000 */
[----:B------:R-:W-:Y:S02]  /*0b40*/  IMAD R8, R3, R8, R14 ;  /* 0x0000000803087224 */ /* 0x000fe400078e020e */
[----:B------:R-:W-:-:S04]  /*0b50*/  IMAD.HI.U32 R14, R5, R22, RZ ;  /* 0x00000016050e7227 */ /* 0x000fc800078e00ff */
[----:B------:R-:W-:-:S04]  /*0b60*/  IMAD.HI.U32 R13, R5, R20, RZ ;  /* 0x00000014050d7227 */ /* 0x000fc800078e00ff */
[----:B------:R-:W-:Y:S02]  /*0b70*/  IMAD.MOV R9, RZ, RZ, -R9 ;  /* 0x000000ffff097224 */ /* 0x000fe400078e0a09 */
[----:B------:R-:W-:Y:S02]  /*0b80*/  VIADD R163, R0, 0xd ;  /* 0x0000000d00a37836 */ /* 0x000fe40000000000 */
[----:B------:R-:W-:Y:S02]  /*0b90*/  IMAD.MOV R11, RZ, RZ, -R11 ;  /* 0x000000ffff0b7224 */ /* 0x000fe400078e0a0b */
[----:B------:R-:W-:Y:S01]  /*0ba0*/  IMAD.MOV R17, RZ, RZ, -R14 ;  /* 0x000000ffff117224 */ /* 0x000fe200078e0a0e */
[----:B------:R-:W-:Y:S01]  /*0bb0*/  IABS R32, R163 ;  /* 0x000000a300207213 */ /* 0x000fe20000000000 */
[----:B------:R-:W-:Y:S02]  /*0bc0*/  IMAD.MOV R13, RZ, RZ, -R13 ;  /* 0x000000ffff0d7224 */ /* 0x000fe400078e0a0d */
[----:B------:R-:W-:-:S02]  /*0bd0*/  IMAD R14, R3, R9, R16 ;  /* 0x00000009030e7224 */ /* 0x000fc400078e0210 */
[C---:B------:R-:W-:Y:S02]  /*0be0*/  IMAD R16, R3.reuse, R11, R18 ;  /* 0x0000000b03107224 */ /* 0x040fe400078e0212 */
[----:B------:R-:W-:Y:S01]  /*0bf0*/  VIADD R161, R0, 0xf ;  /* 0x0000000f00a17836 */ /* 0x000fe20000000000 */
[----:B------:R-:W-:Y:S01]  /*0c00*/  ISETP.GT.U32.AND P4, PT, R3, R14, PT ;  /* 0x0000000e0300720c */ /* 0x000fe20003f84070 */
[----:B------:R-:W-:Y:S01]  /*0c10*/  IMAD.HI.U32 R11, R5, R26, RZ ;  /* 0x0000001a050b7227 */ /* 0x000fe200078e00ff */
[C---:B------:R-:W-:Y:S02]  /*0c20*/  ISETP.GT.U32.AND P5, PT, R3.reuse, R16, PT ;  /* 0x000000100300720c */ /* 0x040fe40003fa4070 */
[----:B------:R-:W-:Y:S01]  /*0c30*/  IABS R36, R161 ;  /* 0x000000a100247213 */ /* 0x000fe20000000000 */
[C---:B------:R-:W-:Y:S02]  /*0c40*/  IMAD R18, R3.reuse, R13, R20 ;  /* 0x0000000d03127224 */ /* 0x040fe400078e0214 */
[----:B------:R-:W-:-:S02]  /*0c50*/  IMAD R20, R3, R17, R22 ;  /* 0x0000001103147224 */ /* 0x000fc400078e0216 */
[----:B------:R-:W-:Y:S02]  /*0c60*/  VIADD R158, R0, 0x12 ;  /* 0x00000012009e7836 */ /* 0x000fe40000000000 */
[----:B------:R-:W-:-:S03]  /*0c70*/  IMAD.HI.U32 R17, R5, R32, RZ ;  /* 0x0000002005117227 */ /* 0x000fc600078e00ff */
[----:B------:R-:W-:Y:S01]  /*0c80*/  IABS R42, R158 ;  /* 0x0000009e002a7213 */ /* 0x000fe20000000000 */
[----:B------:R-:W-:Y:S02]  /*0c90*/  IMAD.MOV R11, RZ, RZ, -R11 ;  /* 0x000000ffff0b7224 */ /* 0x000fe400078e0a0b */
[----:B------:R-:W-:Y:S02]  /*0ca0*/  IMAD.MOV R17, RZ, RZ, -R17 ;  /* 0x000000ffff117224 */ /* 0x000fe400078e0a11 */
[----:B------:R-:W-:Y:S02]  /*0cb0*/  IMAD R26, R3, R11, R26 ;  /* 0x0000000b031a7224 */ /* 0x000fe400078e021a */
[----:B------:R-:W-:Y:S02]  /*0cc0*/  VIADD R154, R0, 0x14 ;  /* 0x00000014009a7836 */ /* 0x000fe40000000000 */
[----:B------:R-:W-:-:S03]  /*0cd0*/  IMAD.HI.U32 R11, R5, R36, RZ ;  /* 0x00000024050b7227 */ /* 0x000fc600078e00ff */
[----:B------:R-:W-:Y:S01]  /*0ce0*/  IABS R46, R154 ;  /* 0x0000009a002e7213 */ /* 0x000fe20000000000 */
[----:B------:R-:W-:Y:S02]  /*0cf0*/  IMAD R32, R3, R17, R32 ;  /* 0x0000001103207224 */ /* 0x000fe400078e0220 */
        /* <DEDUP_REMOVED lines=10> */
[----:B------:R-:W-:-:S04]  /*0da0*/  IMAD.HI.U32 R17, R5, R52, RZ ;  /* 0x0000003405117227 */ /* 0x000fc800078e00ff */
        /* <DEDUP_REMOVED lines=13> */
[----:B------:R-:W-:-:S04]  /*0e80*/  IMAD.HI.U32 R11, R5, R66, RZ ;  /* 0x00000042050b7227 */ /* 0x000fc800078e00ff */
        /* <DEDUP_REMOVED lines=40> */
[C---:B------:R-:W-:Y:S02]  /*1110*/  VIADD R168, R0.reuse, 0x8 ;  /* 0x0000000800a87836 */ /* 0x040fe40000000000 */
[----:B------:R-:W-:Y:S02]  /*1120*/  IMAD R102, R3, R17, R102 ;  /* 0x0000001103667224 */ /* 0x000fe400078e0266 */
[----:B------:R-:W-:Y:S01]  /*1130*/  IMAD.HI.U32 R17, R5, R112, RZ ;  /* 0x0000007005117227 */ /* 0x000fe200078e00ff */
[----:B------:R-:W-:Y:S01]  /*1140*/  IABS R24, R168 ;  /* 0x000000a800187213 */ /* 0x000fe20000000000 */
[----:B------:R2:W-:Y:S02]  /*1150*/  STL [R1+0x710], R168 ;  /* 0x000710a801007387 */ /* 0x0005e40000100800 */
[----:B------:R-:W-:Y:S02]  /*1160*/  IMAD.MOV R11, RZ, RZ, -R11 ;  /* 0x000000ffff0b7224 */ /* 0x000fe400078e0a0b */
[----:B------:R-:W-:Y:S01]  /*1170*/  VIADD R95, R0, 0x3a ;  /* 0x0000003a005f7836 */ /* 0x000fe20000000000 */
[----:B------:R-:W-:Y:S01]  /*1180*/  STL [R1+0x70c], R167 ;  /* 0x00070ca701007387 */ /* 0x000fe20000100800 */
[----:B------:R-:W-:-:S02]  /*1190*/  IMAD.MOV R17, RZ, RZ, -R17 ;  /* 0x000000ffff117224 */ /* 0x000fc400078e0a11 */
[----:B------:R-:W-:Y:S01]  /*11a0*/  IMAD R106, R3, R11, R106 ;  /* 0x0000000b036a7224 */ /* 0x000fe200078e026a */
[----:B------:R-:W-:Y:S01]  /*11b0*/  IABS R122, R95 ;  /* 0x0000005f007a7213 */ /* 0x000fe20000000000 */
[----:B------:R-:W-:Y:S01]  /*11c0*/  IMAD.HI.U32 R11, R5, R116, RZ ;  /* 0x00000074050b7227 */ /* 0x000fe200078e00ff */
[----:B------:R-:W-:Y:S03]  /*11d0*/  STL [R1+0x708], R166 ;  /* 0x000708a601007387 */ /* 0x000fe60000100800 */
[----:B------:R-:W-:Y:S02]  /*11e0*/  IMAD R112, R3, R17, R112 ;  /* 0x0000001103707224 */ /* 0x000fe400078e0270 */
[----:B------:R-:W-:-:S04]  /*11f0*/  IMAD.HI.U32 R15, R5, R24, RZ ;  /* 0x00000018050f7227 */ /* 0x000fc800078e00ff */
[----:B------:R-:W-:Y:S02]  /*1200*/  IMAD.MOV R17, RZ, RZ, -R11 ;  /* 0x000000ffff117224 */ /* 0x000fe400078e0a0b */
[----:B------:R-:W-:Y:S02]  /*1210*/  VIADD R21, R0, 0x3f ;  /* 0x0000003f00157836 */ /* 0x000fe40000000000 */
[----:B------:R-:W-:-:S03]  /*1220*/  IMAD.HI.U32 R11, R5, R122, RZ ;  /* 0x0000007a050b7227 */ /* 0x000fc600078e00ff */
[----:B------:R-:W-:Y:S01]  /*1230*/  IABS R132, R21 ;  /* 0x0000001500847213 */ /* 0x000fe20000000000 */
[----:B------:R-:W-:Y:S02]  /*1240*/  IMAD.MOV R15, RZ, RZ, -R15 ;  /* 0x000000ffff0f7224 */ /* 0x000fe400078e0a0f */
[----:B------:R-:W-:Y:S02]  /*1250*/  IMAD.MOV R11, RZ, RZ, -R11 ;  /* 0x000000ffff0b7224 */ /* 0x000fe400078e0a0b */
[C---:B------:R-:W-:Y:S01]  /*1260*/  IMAD R22, R3.reuse, R15, R24 ;  /* 0x0000000f03167224 */ /* 0x040fe200078e0218 */
[----:B------:R-:W-:Y:S01]  /*1270*/  IABS R24, R167 ;  /* 0x000000a700187213 */ /* 0x000fe20000000000 */
[----:B------:R-:W-:Y:S02]  /*1280*/  IMAD R122, R3, R11, R122 ;  /* 0x0000000b037a7224 */ /* 0x000fe400078e027a */
[----:B------:R-:W-:-:S04]  /*1290*/  IMAD.HI.U32 R11, R5, R132, RZ ;  /* 0x00000084050b7227 */ /* 0x000fc800078e00ff */
[----:B------:R-:W-:-:S04]  /*12a0*/  IMAD.HI.U32 R9, R5, R24, RZ ;  /* 0x0000001805097227 */ /* 0x000fc800078e00ff */
[----:B------:R-:W-:Y:S02]  /*12b0*/  IMAD.MOV R11, RZ, RZ, -R11 ;  /* 0x000000ffff0b7224 */ /* 0x000fe400078e0a0b */
[----:B------:R-:W-:Y:S02]  /*12c0*/  VIADD R165, R0, 0xb ;  /* 0x0000000b00a57836 */ /* 0x000fe40000000000 */
[----:B------:R-:W-:Y:S01]  /*12d0*/  @!P0 IMAD.IADD R6, R6, 0x1, -R3 ;  /* 0x0000000106068824 */ /* 0x000fe200078e0a03 */
[C---:B------:R-:W-:Y:S01]  /*12e0*/  ISETP.GT.U32.AND P0, PT, R3.reuse, R8, PT ;  /* 0x000000080300720c */ /* 0x040fe20003f04070 */
[----:B------:R-:W-:Y:S01]  /*12f0*/  VIADD R164, R0, 0xc ;  /* 0x0000000c00a47836 */ /* 0x000fe20000000000 */
[----:B------:R-:W-:Y:S01]  /*1300*/  IABS R28, R165 ;  /* 0x000000a5001c7213 */ /* 0x000fe20000000000 */
[----:B------:R-:W-:Y:S01]  /*1310*/  IMAD.MOV R9, RZ, RZ, -R9 ;  /* 0x000000ffff097224 */ /* 0x000fe200078e0a09 */
[C---:B------:R-:W-:Y:S01]  /*1320*/  ISETP.GT.U32.AND P3, PT, R3.reuse, R6, PT ;  /* 0x000000060300720c */ /* 0x040fe20003f64070 */
[C---:B------:R-:W-:Y:S01]  /*1330*/  IMAD R132, R3.reuse, R11, R132 ;  /* 0x0000000b03847224 */ /* 0x040fe200078e0284 */
[----:B------:R-:W-:Y:S01]  /*1340*/  IABS R30, R164 ;  /* 0x000000a4001e7213 */ /* 0x000fe20000000000 */
[----:B------:R-:W-:Y:S01]  /*1350*/  IMAD R24, R3, R9, R24 ;  /* 0x0000000903187224 */ /* 0x000fe200078e0218 */
[----:B------:R-:W-:Y:S01]  /*1360*/  STL [R1+0x704], R165 ;  /* 0x000704a501007387 */ /* 0x000fe20000100800 */
[----:B------:R-:W-:Y:S01]  /*1370*/  IMAD.HI.U32 R13, R5, R28, RZ ;  /* 0x0000001c050d7227 */ /* 0x000fe200078e00ff */
[----:B------:R-:W-:-:S02]  /*1380*/  ISETP.GT.U32.AND P6, PT, R3, R132, PT ;  /* 0x000000840300720c */ /* 0x000fc40003fc4070 */
[----:B------:R-:W-:Y:S01]  /*1390*/  STL [R1+0x700], R164 ;  /* 0x000700a401007387 */ /* 0x000fe20000100800 */
[----:B------:R-:W-:Y:S01]  /*13a0*/  @!P1 IMAD.IADD R10, R10, 0x1, -R3 ;  /* 0x000000010a0a9824 */ /* 0x000fe200078e0a03 */
[----:B------:R-:W-:Y:S01]  /*13b0*/  ISETP.GT.U32.AND P1, PT, R3, R24, PT ;  /* 0x000000180300720c */ /* 0x000fe20003f24070 */
[----:B------:R-:W-:Y:S01]  /*13c0*/  IMAD.HI.U32 R15, R5, R30, RZ ;  /* 0x0000001e050f7227 */ /* 0x000fe200078e00ff */
[----:B------:R-:W-:Y:S03]  /*13d0*/  STL [R1+0x6fc], R163 ;  /* 0x0006fca301007387 */ /* 0x000fe60000100800 */
[----:B------:R-:W-:Y:S02]  /*13e0*/  IMAD.MOV R13, RZ, RZ, -R13 ;  /* 0x000000ffff0d7224 */ /* 0x000fe400078e0a0d */
[----:B------:R-:W-:Y:S01]  /*13f0*/  @!P2 IMAD.IADD R12, R12, 0x1, -R3 ;  /* 0x000000010c0ca824 */ /* 0x000fe200078e0a03 */
[----:B------:R-:W-:Y:S01]  /*1400*/  ISETP.GT.U32.AND P2, PT, R3, R26, PT ;  /* 0x0000001a0300720c */ /* 0x000fe20003f44070 */
[----:B------:R-:W-:-:S02]  /*1410*/  IMAD.MOV R15, RZ, RZ, -R15 ;  /* 0x000000ffff0f7224 */ /* 0x000fc400078e0a0f */
[--C-:B------:R-:W-:Y:S01]  /*1420*/  @!P0 IMAD.IADD R8, R8, 0x1, -R3.reuse ;  /* 0x0000000108088824 */ /* 0x100fe200078e0a03 */
[C---:B------:R-:W-:Y:S01]  /*1430*/  ISETP.GT.U32.AND P0, PT, R3.reuse, R22, PT ;  /* 0x000000160300720c */ /* 0x040fe20003f04070 */
[C---:B------:R-:W-:Y:S02]  /*1440*/  IMAD R28, R3.reuse, R13, R28 ;  /* 0x0000000d031c7224 */ /* 0x040fe400078e021c */
[--C-:B------:R-:W-:Y:S01]  /*1450*/  @!P3 IMAD.IADD R6, R6, 0x1, -R3.reuse ;  /* 0x000000010606b824 */ /* 0x100fe200078e0a03 */
[C---:B------:R-:W-:Y:S01]  /*1460*/  ISETP.GT.U32.AND P3, PT, R3.reuse, R20, PT ;  /* 0x000000140300720c */ /* 0x040fe20003f64070 */
[C---:B------:R-:W-:Y:S02]  /*1470*/  IMAD R30, R3.reuse, R15, R30 ;  /* 0x0000000f031e7224 */ /* 0x040fe400078e021e */
[--C-:B------:R-:W-:Y:S01]  /*1480*/  @!P6 IMAD.IADD R132, R132, 0x1, -R3.reuse ;  /* 0x000000018484e824 */ /* 0x100fe200078e0a03 */
[C---:B------:R-:W-:Y:S01]  /*1490*/  ISETP.GT.U32.AND P6, PT, R3.reuse, R18, PT ;  /* 0x000000120300720c */ /* 0x040fe20003fc4070 */
        /* <DEDUP_REMOVED lines=8> */
[----:B------:R-:W-:Y:S01]  /*1520*/  VIADD R160, R0, 0x10 ;  /* 0x0000001000a07836 */ /* 0x000fe20000000000 */
[----:B------:R-:W-:Y:S01]  /*1530*/  @!P3 IADD3 R20, R20, -R3, RZ ;  /* 0x800000031414b210 */ /* 0x000fe20007ffe0ff */
[----:B------:R-:W-:Y:S01]  /*1540*/  VIADD R162, R0, 0xe ;  /* 0x0000000e00a27836 */ /* 0x000fe20000000000 */
[C---:B------:R-:W-:Y:S01]  /*1550*/  ISETP.GT.U32.AND P3, PT, R3.reuse, R8, PT ;  /* 0x000000080300720c */ /* 0x040fe20003f64070 */
[--C-:B------:R-:W-:Y:S01]  /*1560*/  @!P0 IMAD.IADD R22, R22, 0x1, -R3.reuse ;  /* 0x0000000116168824 */ /* 0x100fe200078e0a03 */
[C---:B------:R-:W-:Y:S01]  /*1570*/  ISETP.GT.U32.AND P0, PT, R3.reuse, R10, PT ;  /* 0x0000000a0300720c */ /* 0x040fe20003f04070 */
[----:B------:R-:W-:Y:S01]  /*1580*/  VIADD R159, R0, 0x11 ;  /* 0x00000011009f7836 */ /* 0x000fe20000000000 */
[----:B------:R-:W-:Y:S01]  /*1590*/  IABS R38, R160 ;  /* 0x000000a000267213 */ /* 0x000fe20000000000 */
[--C-:B------:R-:W-:Y:S01]  /*15a0*/  @!P6 IMAD.IADD R18, R18, 0x1, -R3.reuse ;  /* 0x000000011212e824 */ /* 0x100fe200078e0a03 */
[----:B------:R-:W-:Y:S01]  /*15b0*/  IABS R34, R162 ;  /* 0x000000a200227213 */ /* 0x000fe20000000000 */
[--C-:B------:R-:W-:Y:S01]  /*15c0*/  @!P4 IMAD.IADD R28, R28, 0x1, -R3.reuse ;  /* 0x000000011c1cc824 */ /* 0x100fe200078e0a03 */
[----:B------:R-:W-:Y:S01]  /*15d0*/  ISETP.GT.U32.AND P4, PT, R3, R16, PT ;  /* 0x000000100300720c */ /* 0x000fe20003f84070 */
[----:B------:R-:W-:Y:S01]  /*15e0*/  IMAD.HI.U32 R13, R5, R38, RZ ;  /* 0x00000026050d7227 */ /* 0x000fe200078e00ff */
[----:B------:R-:W-:Y:S01]  /*15f0*/  IABS R40, R159 ;  /* 0x0000009f00287213 */ /* 0x000fe20000000000 */
[----:B------:R-:W-:Y:S01]  /*1600*/  STL [R1+0x6f8], R162 ;  /* 0x0006f8a201007387 */ /* 0x000fe20000100800 */
[----:B------:R-:W-:Y:S01]  /*1610*/  ISETP.GT.U32.AND P6, PT, R3, R132, PT ;  /* 0x000000840300720c */ /* 0x000fe20003fc4070 */
[----:B------:R-:W-:Y:S01]  /*1620*/  VIADD R155, R0, 0x13 ;  /* 0x00000013009b7836 */ /* 0x000fe20000000000 */
[----:B------:R-:W-:Y:S01]  /*1630*/  IADD3 R13, -R13, RZ, RZ ;  /* 0x000000ff0d0d7210 */ /* 0x000fe20007ffe1ff */
[--C-:B------:R-:W-:Y:S01]  /*1640*/  @!P5 IMAD.IADD R30, R30, 0x1, -R3.reuse ;  /* 0x000000011e1ed824 */ /* 0x100fe200078e0a03 */
[C---:B------:R-:W-:Y:S01]  /*1650*/  ISETP.GT.U32.AND P5, PT, R3.reuse, R18, PT ;  /* 0x000000120300720c */ /* 0x040fe20003fa4070 */
[--C-:B------:R-:W-:Y:S01]  /*1660*/  @!P1 IMAD.IADD R12, R12, 0x1, -R3.reuse ;  /* 0x000000010c0c9824 */ /* 0x100fe200078e0a03 */
[----:B------:R-:W-:Y:S01]  /*1670*/  ISETP.GT.U32.AND P1, PT, R3, R24, PT ;  /* 0x000000180300720c */ /* 0x000fe20003f24070 */
[----:B------:R-:W-:Y:S01]  /*1680*/  IMAD.HI.U32 R9, R5, R34, RZ ;  /* 0x0000002205097227 */ /* 0x000fe200078e00ff */
[----:B------:R-:W-:Y:S01]  /*1690*/  IABS R44, R155 ;  /* 0x0000009b002c7213 */ /* 0x000fe20000000000 */
[----:B------:R-:W-:Y:S02]  /*16a0*/  STL [R1+0x6f4], R161 ;  /* 0x0006f4a101007387 */ /* 0x000fe40000100800 */
[----:B------:R-:W-:Y:S01]  /*16b0*/  @!P2 IMAD.IADD R14, R14, 0x1, -R3 ;  /* 0x000000010e0ea824 */ /* 0x000fe200078e0a03 */
[----:B------:R-:W-:Y:S01]  /*16c0*/  ISETP.GT.U32.AND P2, PT, R3, R26, PT ;  /* 0x0000001a0300720c */ /* 0x000fe20003f44070 */
[----:B------:R-:W-:Y:S01]  /*16d0*/  IMAD.HI.U32 R15, R5, R40, RZ ;  /* 0x00000028050f7227 */ /* 0x000fe200078e00ff */
[----:B------:R3:W-:Y:S03]  /*16e0*/  STL [R1+0x6f0], R160 ;  /* 0x0006f0a001007387 */ /* 0x0007e60000100800 */
[----:B------:R-:W-:Y:S01]  /*16f0*/  IMAD.MOV R9, RZ, RZ, -R9 ;  /* 0x000000ffff097224 */ /* 0x000fe200078e0a09 */
[----:B------:R-:W-:Y:S01]  /*1700*/  STL [R1+0x6ec], R159 ;  /* 0x0006ec9f01007387 */ /* 0x000fe20000100800 */
[--C-:B------:R-:W-:Y:S01]  /*1710*/  @!P0 IMAD.IADD R10, R10, 0x1, -R3.reuse ;  /* 0x000000010a0a8824 */ /* 0x100fe200078e0a03 */
[C---:B------:R-:W-:Y:S01]  /*1720*/  ISETP.GT.U32.AND P0, PT, R3.reuse, R22, PT ;  /* 0x000000160300720c */ /* 0x040fe20003f04070 */
[----:B------:R-:W-:Y:S01]  /*1730*/  @!P3 IMAD.IADD R8, R8, 0x1, -R3 ;  /* 0x000000010808b824 */ /* 0x000fe200078e0a03 */
[C---:B------:R-:W-:Y:S01]  /*1740*/  ISETP.GT.U32.AND P3, PT, R3.reuse, R20, PT ;  /* 0x000000140300720c */ /* 0x040fe20003f64070 */
[----:B------:R-:W-:Y:S01]  /*1750*/  IMAD.MOV R15, RZ, RZ, -R15 ;  /* 0x000000ffff0f7224 */ /* 0x000fe200078e0a0f */
[----:B------:R-:W-:Y:S01]  /*1760*/  STL [R1+0x6e8], R158 ;  /* 0x0006e89e01007387 */ /* 0x000fe20000100800 */
[C---:B------:R-:W-:Y:S01]  /*1770*/  IMAD R34, R3.reuse, R9, R34 ;  /* 0x0000000903227224 */ /* 0x040fe200078e0222 */
[----:B------:R-:W-:Y:S01]  /*1780*/  @!P2 IADD3 R26, R26, -R3, RZ ;  /* 0x800000031a1aa210 */ /* 0x000fe20007ffe0ff */
[----:B------:R-:W-:Y:S01]  /*1790*/  VIADD R148, R0, 0x18 ;  /* 0x0000001800947836 */ /* 0x000fe20000000000 */
[----:B------:R-:W-:Y:S01]  /*17a0*/  STL [R1+0x6e4], R155 ;  /* 0x0006e49b01007387 */ /* 0x000fe20000100800 */
[----:B------:R-:W-:-:S02]  /*17b0*/  IMAD R38, R3, R13, R38 ;  /* 0x0000000d03267224 */ /* 0x000fc400078e0226 */
[----:B------:R-:W-:Y:S01]  /*17c0*/  IMAD.HI.U32 R9, R5, R44, RZ ;  /* 0x0000002c05097227 */ /* 0x000fe200078e00ff */
[----:B------:R-:W-:Y:S01]  /*17d0*/  IABS R54, R148 ;  /* 0x0000009400367213 */ /* 0x000fe20000000000 */
[----:B------:R-:W-:Y:S02]  /*17e0*/  STL [R1+0x6e0], R154 ;  /* 0x0006e09a01007387 */ /* 0x000fe40000100800 */
[----:B------:R-:W-:Y:S01]  /*17f0*/  @!P4 IMAD.IADD R16, R16, 0x1, -R3 ;  /* 0x000000011010c824 */ /* 0x000fe200078e0a03 */
[C---:B------:R-:W-:Y:S01]  /*1800*/  ISETP.GT.U32.AND P4, PT, R3.reuse, R28, PT ;  /* 0x0000001c0300720c */ /* 0x040fe20003f84070 */
[C---:B------:R-:W-:Y:S02]  /*1810*/  VIADD R150, R0.reuse, 0x16 ;  /* 0x0000001600967836 */ /* 0x040fe40000000000 */
[C---:B------:R-:W-:Y:S02]  /*1820*/  IMAD R40, R3.reuse, R15, R40 ;  /* 0x0000000f03287224 */ /* 0x040fe400078e0228 */
[----:B------:R-:W-:Y:S01]  /*1830*/  VIADD R151, R0, 0x15 ;  /* 0x0000001500977836 */ /* 0x000fe20000000000 */
[----:B------:R-:W-:Y:S01]  /*1840*/  IABS R50, R150 ;  /* 0x0000009600327213 */ /* 0x000fe20000000000 */
[----:B------:R-:W-:Y:S01]  /*1850*/  IMAD.MOV R9, RZ, RZ, -R9 ;  /* 0x000000ffff097224 */ /* 0x000fe200078e0a09 */
[C---:B------:R-:W-:Y:S01]  /*1860*/  ISETP.GT.U32.AND P2, PT, R3.reuse, R40, PT ;  /* 0x000000280300720c */ /* 0x040fe20003f44070 */
[--C-:B------:R-:W-:Y:S01]  /*1870*/  @!P5 IMAD.IADD R18, R18, 0x1, -R3.reuse ;  /* 0x000000011212d824 */ /* 0x100fe200078e0a03 */
[C---:B------:R-:W-:Y:S01]  /*1880*/  ISETP.GT.U32.AND P5, PT, R3.reuse, R32, PT ;  /* 0x000000200300720c */ /* 0x040fe20003fa4070 */
[--C-:B------:R-:W-:Y:S01]  /*1890*/  @!P1 IMAD.IADD R24, R24, 0x1, -R3.reuse ;  /* 0x0000000118189824 */ /* 0x100fe200078e0a03 */
[C---:B------:R-:W-:Y:S01]  /*18a0*/  ISETP.GT.U32.AND P1, PT, R3.reuse, R38, PT ;  /* 0x000000260300720c */ /* 0x040fe20003f24070 */
[----:B------:R-:W-:Y:S01]  /*18b0*/  IMAD R44, R3, R9, R44 ;  /* 0x00000009032c7224 */ /* 0x000fe200078e022c */
[----:B------:R-:W-:Y:S01]  /*18c0*/  IABS R48, R151 ;  /* 0x0000009700307213 */ /* 0x000fe20000000000 */
[----:B------:R-:W-:Y:S01]  /*18d0*/  IMAD.HI.U32 R9, R5, R54, RZ ;  /* 0x0000003605097227 */ /* 0x000fe200078e00ff */
[----:B------:R-:W-:Y:S03]  /*18e0*/  STL [R1+0x6dc], R151 ;  /* 0x0006dc9701007387 */ /* 0x000fe60000100800 */
[--C-:B------:R-:W-:Y:S01]  /*18f0*/  @!P0 IMAD.IADD R22, R22, 0x1, -R3.reuse ;  /* 0x0000000116168824 */ /* 0x100fe200078e0a03 */
[C---:B------:R-:W-:Y:S01]  /*1900*/  ISETP.GT.U32.AND P0, PT, R3.reuse, R36, PT ;  /* 0x000000240300720c */ /* 0x040fe20003f04070 */
[--C-:B------:R-:W-:Y:S01]  /*1910*/  @!P6 IMAD.IADD R132, R132, 0x1, -R3.reuse ;  /* 0x000000018484e824 */ /* 0x100fe200078e0a03 */
[C---:B------:R-:W-:Y:S01]  /*1920*/  ISETP.GT.U32.AND P6, PT, R3.reuse, R30, PT ;  /* 0x0000001e0300720c */ /* 0x040fe20003fc4070 */
[----:B------:R-:W-:Y:S01]  /*1930*/  @!P3 IMAD.IADD R20, R20, 0x1, -R3 ;  /* 0x000000011414b824 */ /* 0x000fe200078e0a03 */
[----:B------:R-:W-:Y:S01]  /*1940*/  ISETP.GT.U32.AND P3, PT, R3, R34, PT ;  /* 0x000000220300720c */ /* 0x000fe20003f64070 */
[C---:B------:R-:W-:Y:S01]  /*1950*/  IMAD.HI.U32 R15, R5.reuse, R50, RZ ;  /* 0x00000032050f7227 */ /* 0x040fe200078e00ff */
[----:B------:R-:W-:Y:S03]  /*1960*/  STL [R1+0x6c8], R150 ;  /* 0x0006c89601007387 */ /* 0x000fe60000100800 */
[----:B------:R-:W-:Y:S01]  /*1970*/  IMAD.HI.U32 R13, R5, R48, RZ ;  /* 0x00000030050d7227 */ /* 0x000fe200078e00ff */
[----:B------:R-:W-:Y:S03]  /*1980*/  STL [R1+0x6c4], R149 ;  /* 0x0006c49501007387 */ /* 0x000fe60000100800 */
[----:B------:R-:W-:Y:S01]  /*1990*/  IMAD.MOV R9, RZ, RZ, -R9 ;  /* 0x000000ffff097224 */ /* 0x000fe200078e0a09 */
[----:B------:R-:W-:Y:S01]  /*19a0*/  STL [R1+0x6c0], R148 ;  /* 0x0006c09401007387 */ /* 0x000fe20000100800 */
[----:B------:R-:W-:Y:S01]  /*19b0*/  @!P4 IMAD.IADD R28, R28, 0x1, -R3 ;  /* 0x000000011c1cc824 */ /* 0x000fe200078e0a03 */
[----:B------:R-:W-:Y:S01]  /*19c0*/  ISETP.GT.U32.AND P4, PT, R3, R42, PT ;  /* 0x0000002a0300720c */ /* 0x000fe20003f84070 */
[----:B------:R-:W-:Y:S01]  /*19d0*/  IMAD.MOV R15, RZ, RZ, -R15 ;  /* 0x000000ffff0f7224 */ /* 0x000fe200078e0a0f */
[----:B------:R-:W-:Y:S01]  /*19e0*/  STL [R1+0x6bc], R147 ;  /* 0x0006bc9301007387 */ /* 0x000fe20000100800 */
[----:B------:R-:W-:-:S02]  /*19f0*/  IMAD.MOV R13, RZ, RZ, -R13 ;  /* 0x000000ffff0d7224 */ /* 0x000fc400078e0a0d */
[C---:B------:R-:W-:Y:S02]  /*1a00*/  IMAD R54, R3.reuse, R9, R54 ;  /* 0x0000000903367224 */ /* 0x040fe400078e0236 */
[--C-:B------:R-:W-:Y:S01]  /*1a10*/  @!P5 IMAD.IADD R32, R32, 0x1, -R3.reuse ;  /* 0x000000012020d824 */ /* 0x100fe200078e0a03 */
[C---:B------:R-:W-:Y:S01]  /*1a20*/  ISETP.GT.U32.AND P5, PT, R3.reuse, R46, PT ;  /* 0x0000002e0300720c */ /* 0x040fe20003fa4070 */
[--C-:B------:R-:W-:Y:S01]  /*1a30*/  @!P1 IMAD.IADD R38, R38, 0x1, -R3.reuse ;  /* 0x0000000126269824 */ /* 0x100fe200078e0a03 */
[C---:B------:R-:W-:Y:S01]  /*1a40*/  ISETP.GT.U32.AND P1, PT, R3.reuse, R52, PT ;  /* 0x000000340300720c */ /* 0x040fe20003f24070 */
[C---:B------:R-:W-:Y:S02]  /*1a50*/  IMAD R50, R3.reuse, R15, R50 ;  /* 0x0000000f03327224 */ /* 0x040fe400078e0232 */
        /* <DEDUP_REMOVED lines=9> */
[----:B------:R-:W-:Y:S01]  /*1af0*/  @!P4 IMAD.IADD R42, R42, 0x1, -R3 ;  /* 0x000000012a2ac824 */ /* 0x000fe200078e0a03 */
[----:B------:R-:W-:Y:S01]  /*1b00*/  ISETP.GT.U32.AND P4, PT, R3, R56, PT ;  /* 0x000000380300720c */ /* 0x000fe20003f84070 */
[----:B------:R-:W-:-:S02]  /*1b10*/  VIADD R146, R0, 0x1a ;  /* 0x0000001a00927836 */ /* 0x000fc40000000000 */
[--C-:B------:R-:W-:Y:S01]  /*1b20*/  @!P5 IMAD.IADD R46, R46, 0x1, -R3.reuse ;  /* 0x000000012e2ed824 */ /* 0x100fe200078e0a03 */
[C---:B------:R-:W-:Y:S01]  /*1b30*/  ISETP.GT.U32.AND P5, PT, R3.reuse, R34, PT ;  /* 0x000000220300720c */ /* 0x040fe20003fa4070 */
[--C-:B------:R-:W-:Y:S01]  /*1b40*/  @!P1 IMAD.IADD R52, R52, 0x1, -R3.reuse ;  /* 0x0000000134349824 */ /* 0x100fe200078e0a03 */
[C---:B------:R-:W-:Y:S01]  /*1b50*/  ISETP.GT.U32.AND P1, PT, R3.reuse, R40, PT ;  /* 0x000000280300720c */ /* 0x040fe20003f24070 */
[----:B------:R-:W-:Y:S01]  /*1b60*/  VIADD R145, R0, 0x1b ;  /* 0x0000001b00917836 */ /* 0x000fe20000000000 */
[----:B------:R-:W-:Y:S01]  /*1b70*/  IABS R58, R146 ;  /* 0x00000092003a7213 */ /* 0x000fe20000000000 */
[--C-:B------:R-:W-:Y:S01]  /*1b80*/  @!P2 IMAD.IADD R54, R54, 0x1, -R3.reuse ;  /* 0x000000013636a824 */ /* 0x100fe200078e0a03 */
[C---:B------:R-:W-:Y:S01]  /*1b90*/  ISETP.GT.U32.AND P2, PT, R3.reuse, R42, PT ;  /* 0x0000002a0300720c */ /* 0x040fe20003f44070 */
[--C-:B------:R-:W-:Y:S01]  /*1ba0*/  @!P0 IMAD.IADD R50, R50, 0x1, -R3.reuse ;  /* 0x0000000132328824 */ /* 0x100fe200078e0a03 */
[----:B------:R-:W-:Y:S01]  /*1bb0*/  IABS R60, R145 ;  /* 0x00000091003c7213 */ /* 0x000fe20000000000 */
[--C-:B------:R-:W-:Y:S01]  /*1bc0*/  @!P6 IMAD.IADD R44, R44, 0x1, -R3.reuse ;  /* 0x000000012c2ce824 */ /* 0x100fe200078e0a03 */
[C---:B------:R-:W-:Y:S01]  /*1bd0*/  ISETP.GT.U32.AND P0, PT, R3.reuse, R38, PT ;  /* 0x000000260300720c */ /* 0x040fe20003f04070 */
[--C-:B------:R-:W-:Y:S01]  /*1be0*/  @!P3 IMAD.IADD R48, R48, 0x1, -R3.reuse ;  /* 0x000000013030b824 */ /* 0x100fe200078e0a03 */
[C---:B------:R-:W-:Y:S01]  /*1bf0*/  ISETP.GT.U32.AND P3, PT, R3.reuse, R36, PT ;  /* 0x000000240300720c */ /* 0x040fe20003f64070 */
[----:B------:R-:W-:Y:S01]  /*1c00*/  VIADD R141, R0, 0x1f ;  /* 0x0000001f008d7836 */ /* 0x000fe20000000000 */
[----:B------:R-:W-:Y:S01]  /*1c10*/  ISETP.GT.U32.AND P6, PT, R3, R32, PT ;  /* 0x000000200300720c */ /* 0x000fe20003fc4070 */
[----:B------:R-:W-:Y:S01]  /*1c20*/  IMAD.HI.U32 R13, R5, R58, RZ ;  /* 0x0000003a050d7227 */ /* 0x000fe200078e00ff */
[----:B------:R-:W-:Y:S01]  /*1c30*/  @!P5 IADD3 R34, R34, -R3, RZ ;  /* 0x800000032222d210 */ /* 0x000fe20007ffe0ff */
[----:B------:R-:W-:Y:S01]  /*1c40*/  STL [R1+0x6b8], R146 ;  /* 0x0006b89201007387 */ /* 0x000fe20000100800 */
[----:B------:R-:W-:Y:S01]  /*1c50*/  IABS R68, R141 ;  /* 0x0000008d00447213 */ /* 0x000fe20000000000 */
[C---:B------:R-:W-:Y:S01]  /*1c60*/  VIADD R143, R0.reuse, 0x1d ;  /* 0x0000001d008f7836 */ /* 0x040fe20000000000 */
[C---:B------:R-:W-:Y:S01]  /*1c70*/  ISETP.GT.U32.AND P5, PT, R3.reuse, R46, PT ;  /* 0x0000002e0300720c */ /* 0x040fe20003fa4070 */
[----:B------:R-:W-:Y:S01]  /*1c80*/  VIADD R140, R0, 0x20 ;  /* 0x00000020008c7836 */ /* 0x000fe20000000000 */
[----:B------:R-:W-:Y:S01]  /*1c90*/  STL [R1+0x6b4], R145 ;  /* 0x0006b49101007387 */ /* 0x000fe20000100800 */
[----:B------:R-:W-:Y:S01]  /*1ca0*/  @!P4 IMAD.IADD R56, R56, 0x1, -R3 ;  /* 0x000000013838c824 */ /* 0x000fe200078e0a03 */
[----:B------:R-:W-:Y:S01]  /*1cb0*/  ISETP.GT.U32.AND P4, PT, R3, R44, PT ;  /* 0x0000002c0300720c */ /* 0x000fe20003f84070 */
[----:B------:R-:W-:Y:S01]  /*1cc0*/  IMAD.HI.U32 R15, R5, R60, RZ ;  /* 0x0000003c050f7227 */ /* 0x000fe200078e00ff */
[----:B------:R-:W-:Y:S01]  /*1cd0*/  IABS R64, R143 ;  /* 0x0000008f00407213 */ /* 0x000fe20000000000 */
[----:B------:R-:W-:Y:S01]  /*1ce0*/  STL [R1+0x6b0], R144 ;  /* 0x0006b09001007387 */ /* 0x000fe20000100800 */
[----:B------:R-:W-:Y:S01]  /*1cf0*/  IABS R70, R140 ;  /* 0x0000008c00467213 */ /* 0x000fe20000000000 */
[----:B------:R-:W-:-:S02]  /*1d00*/  IMAD.MOV R13, RZ, RZ, -R13 ;  /* 0x000000ffff0d7224 */ /* 0x000fc400078e0a0d */
[----:B------:R-:W-:Y:S01]  /*1d10*/  @!P1 IMAD.IADD R40, R40, 0x1, -R3 ;  /* 0x0000000128289824 */ /* 0x000fe200078e0a03 */
[C---:B------:R-:W-:Y:S01]  /*1d20*/  ISETP.GT.U32.AND P1, PT, R3.reuse, R52, PT ;  /* 0x000000340300720c */ /* 0x040fe20003f24070 */
[----:B------:R-:W-:Y:S01]  /*1d30*/  IMAD.MOV R15, RZ, RZ, -R15 ;  /* 0x000000ffff0f7224 */ /* 0x000fe200078e0a0f */
[----:B------:R4:W-:Y:S01]  /*1d40*/  STL [R1+0x6ac], R143 ;  /* 0x0006ac8f01007387 */ /* 0x0009e20000100800 */
[----:B------:R-:W-:Y:S01]  /*1d50*/  @!P2 IMAD.IADD R42, R42, 0x1, -R3 ;  /* 0x000000012a2aa824 */ /* 0x000fe200078e0a03 */
[C---:B------:R-:W-:Y:S01]  /*1d60*/  ISETP.GT.U32.AND P2, PT, R3.reuse, R54, PT ;  /* 0x000000360300720c */ /* 0x040fe20003f44070 */
[----:B------:R-:W-:Y:S01]  /*1d70*/  IMAD R58, R3, R13, R58 ;  /* 0x0000000d033a7224 */ /* 0x000fe200078e023a */
[----:B------:R-:W-:Y:S01]  /*1d80*/  STL [R1+0x6a8], R142 ;  /* 0x0006a88e01007387 */ /* 0x000fe20000100800 */
[----:B------:R-:W-:-:S03]  /*1d90*/  IMAD.HI.U32 R13, R5, R68, RZ ;  /* 0x00000044050d7227 */ /* 0x000fc600078e00ff */
[----:B------:R-:W-:Y:S01]  /*1da0*/  STL [R1+0x6a4], R141 ;  /* 0x0006a48d01007387 */ /* 0x000fe20000100800 */
[C---:B------:R-:W-:Y:S02]  /*1db0*/  IMAD R60, R3.reuse, R15, R60 ;  /* 0x0000000f033c7224 */ /* 0x040fe400078e023c */
[C---:B------:R-:W-:Y:S01]  /*1dc0*/  VIADD R138, R0.reuse, 0x22 ;  /* 0x00000022008a7836 */ /* 0x040fe20000000000 */
[----:B------:R-:W-:Y:S01]  /*1dd0*/  STL [R1+0x6a0], R140 ;  /* 0x0006a08c01007387 */ /* 0x000fe20000100800 */
[----:B------:R-:W-:Y:S02]  /*1de0*/  VIADD R135, R0, 0x25 ;  /* 0x0000002500877836 */ /* 0x000fe40000000000 */
[----:B------:R-:W-:Y:S01]  /*1df0*/  @!P0 IMAD.IADD R38, R38, 0x1, -R3 ;  /* 0x0000000126268824 */ /* 0x000fe200078e0a03 */
[----:B------:R-:W-:Y:S01]  /*1e00*/  ISETP.GT.U32.AND P0, PT, R3, R50, PT ;  /* 0x000000320300720c */ /* 0x000fe20003f04070 */
[C---:B------:R-:W-:Y:S01]  /*1e10*/  IMAD.HI.U32 R9, R5.reuse, R64, RZ ;  /* 0x0000004005097227 */ /* 0x040fe200078e00ff */
[----:B------:R-:W-:Y:S01]  /*1e20*/  IABS R74, R138 ;  /* 0x0000008a004a7213 */ /* 0x000fe20000000000 */
[----:B------:R-:W-:Y:S01]  /*1e30*/  STL [R1+0x69c], R139 ;  /* 0x00069c8b01007387 */ /* 0x000fe20000100800 */
[----:B------:R-:W-:Y:S01]  /*1e40*/  IABS R80, R135 ;  /* 0x0000008700507213 */ /* 0x000fe20000000000 */
[----:B------:R-:W-:-:S02]  /*1e50*/  IMAD.HI.U32 R15, R5, R70, RZ ;  /* 0x00000046050f7227 */ /* 0x000fc400078e00ff */
[----:B------:R-:W-:Y:S02]  /*1e60*/  STL [R1+0x698], R138 ;  /* 0x0006988a01007387 */ /* 0x000fe40000100800 */
[----:B------:R-:W-:Y:S01]  /*1e70*/  @!P3 IMAD.IADD R36, R36, 0x1, -R3 ;  /* 0x000000012424b824 */ /* 0x000fe200078e0a03 */
[C---:B------:R-:W-:Y:S01]  /*1e80*/  ISETP.GT.U32.AND P3, PT, R3.reuse, R56, PT ;  /* 0x000000380300720c */ /* 0x040fe20003f64070 */
[----:B------:R-:W-:Y:S01]  /*1e90*/  IMAD.MOV R13, RZ, RZ, -R13 ;  /* 0x000000ffff0d7224 */ /* 0x000fe200078e0a0d */
[----:B------:R4:W-:Y:S01]  /*1ea0*/  STL [R1+0x694], R137 ;  /* 0x0006948901007387 */ /* 0x0009e20000100800 */
[----:B------:R-:W-:Y:S01]  /*1eb0*/  @!P6 IMAD.IADD R32, R32, 0x1, -R3 ;  /* 0x000000012020e824 */ /* 0x000fe200078e0a03 */
[----:B------:R-:W-:Y:S01]  /*1ec0*/  ISETP.GT.U32.AND P6, PT, R3, R48, PT ;  /* 0x000000300300720c */ /* 0x000fe20003fc4070 */
[----:B------:R-:W-:Y:S02]  /*1ed0*/  IMAD.MOV R9, RZ, RZ, -R9 ;  /* 0x000000ffff097224 */ /* 0x000fe400078e0a09 */
[----:B------:R-:W-:-:S02]  /*1ee0*/  IMAD.MOV R15, RZ, RZ, -R15 ;  /* 0x000000ffff0f7224 */ /* 0x000fc400078e0a0f */
[--C-:B------:R-:W-:Y:S01]  /*1ef0*/  @!P4 IMAD.IADD R44, R44, 0x1, -R3.reuse ;  /* 0x000000012c2cc824 */ /* 0x100fe200078e0a03 */
[C---:B------:R-:W-:Y:S01]  /*1f00*/  ISETP.GT.U32.AND P4, PT, R3.reuse, R58, PT ;  /* 0x0000003a0300720c */ /* 0x040fe20003f84070 */
[----:B------:R-:W-:Y:S02]  /*1f10*/  VIADD R136, R0, 0x24 ;  /* 0x0000002400887836 */ /* 0x000fe40000000000 */
[C---:B------:R-:W-:Y:S02]  /*1f20*/  IMAD R68, R3.reuse, R13, R68 ;  /* 0x0000000d03447224 */ /* 0x040fe400078e0244 */
[--C-:B------:R-:W-:Y:S01]  /*1f30*/  @!P5 IMAD.IADD R46, R46, 0x1, -R3.reuse ;  /* 0x000000012e2ed824 */ /* 0x100fe200078e0a03 */
[C---:B------:R-:W-:Y:S01]  /*1f40*/  ISETP.GT.U32.AND P5, PT, R3.reuse, R60, PT ;  /* 0x0000003c0300720c */ /* 0x040fe20003fa4070 */
[----:B------:R-:W-:Y:S01]  /*1f50*/  @!P1 IMAD.IADD R52, R52, 0x1, -R3 ;  /* 0x0000000134349824 */ /* 0x000fe200078e0a03 */
[C---:B------:R-:W-:Y:S01]  /*1f60*/  ISETP.GT.U32.AND P1, PT, R3.reuse, R66, PT ;  /* 0x000000420300720c */ /* 0x040fe20003f24070 */
[C---:B------:R-:W-:Y:S01]  /*1f70*/  IMAD R64, R3.reuse, R9, R64 ;  /* 0x0000000903407224 */ /* 0x040fe200078e0240 */
[----:B------:R-:W-:Y:S01]  /*1f80*/  IABS R78, R136 ;  /* 0x00000088004e7213 */ /* 0x000fe20000000000 */
[----:B------:R-:W-:Y:S01]  /*1f90*/  IMAD R70, R3, R15, R70 ;  /* 0x0000000f03467224 */ /* 0x000fe200078e0246 */
[----:B------:R-:W-:Y:S01]  /*1fa0*/  STL [R1+0x690], R136 ;  /* 0x0006908801007387 */ /* 0x000fe20000100800 */
[----:B------:R-:W-:-:S03]  /*1fb0*/  IMAD.HI.U32 R9, R5, R74, RZ ;  /* 0x0000004a05097227 */ /* 0x000fc600078e00ff */
[----:B------:R-:W-:Y:S01]  /*1fc0*/  STL [R1+0x68c], R135 ;  /* 0x00068c8701007387 */ /* 0x000fe20000100800 */
[----:B------:R-:W-:-:S03]  /*1fd0*/  IMAD.HI.U32 R15, R5, R80, RZ ;  /* 0x00000050050f7227 */ /* 0x000fc600078e00ff */
[----:B------:R-:W-:Y:S01]  /*1fe0*/  STL [R1+0x688], R134 ;  /* 0x0006888601007387 */ /* 0x000fe20000100800 */
[----:B------:R-:W-:Y:S01]  /*1ff0*/  @!P2 IMAD.IADD R54, R54, 0x1, -R3 ;  /* 0x000000013636a824 */ /* 0x000fe200078e0a03 */
[C---:B------:R-:W-:Y:S01]  /*2000*/  ISETP.GT.U32.AND P2, PT, R3.reuse, R68, PT ;  /* 0x000000440300720c */ /* 0x040fe20003f44070 */
[----:B------:R-:W-:Y:S02]  /*2010*/  IMAD.MOV R9, RZ, RZ, -R9 ;  /* 0x000000ffff097224 */ /* 0x000fe400078e0a09 */
[----:B------:R-:W-:Y:S02]  /*2020*/  IMAD.MOV R15, RZ, RZ, -R15 ;  /* 0x000000ffff0f7224 */ /* 0x000fe400078e0a0f */
[--C-:B------:R-:W-:Y:S01]  /*2030*/  @!P0 IMAD.IADD R50, R50, 0x1, -R3.reuse ;  /* 0x0000000132328824 */ /* 0x100fe200078e0a03 */
[C---:B------:R-:W-:Y:S01]  /*2040*/  ISETP.GT.U32.AND P0, PT, R3.reuse, R64, PT ;  /* 0x000000400300720c */ /* 0x040fe20003f04070 */
[----:B------:R-:W-:Y:S01]  /*2050*/  @!P3 IMAD.IADD R56, R56, 0x1, -R3 ;  /* 0x000000013838b824 */ /* 0x000fe200078e0a03 */
[----:B------:R-:W-:Y:S01]  /*2060*/  ISETP.GT.U32.AND P3, PT, R3, R70, PT ;  /* 0x000000460300720c */ /* 0x000fe20003f64070 */
[----:B------:R-:W-:-:S04]  /*2070*/  IMAD.HI.U32 R13, R5, R78, RZ ;  /* 0x0000004e050d7227 */ /* 0x000fc800078e00ff */
[C---:B------:R-:W-:Y:S01]  /*2080*/  IMAD R74, R3.reuse, R9, R74 ;  /* 0x00000009034a7224 */ /* 0x040fe200078e024a */
[----:B------:R-:W-:Y:S01]  /*2090*/  @!P2 IADD3 R68, R68, -R3, RZ ;  /* 0x800000034444a210 */ /* 0x000fe20007ffe0ff */
[C---:B------:R-:W-:Y:S01]  /*20a0*/  IMAD R80, R3.reuse, R15, R80 ;  /* 0x0000000f03507224 */ /* 0x040fe200078e0250 */
[C---:B------:R-:W-:Y:S01]  /*20b0*/  ISETP.GT.U32.AND P2, PT, R3.reuse, R82, PT ;  /* 0x000000520300720c */ /* 0x040fe20003f44070 */
[--C-:B------:R-:W-:Y:S01]  /*20c0*/  @!P6 IMAD.IADD R48, R48, 0x1, -R3.reuse ;  /* 0x000000013030e824 */ /* 0x100fe200078e0a03 */
[C---:B------:R-:W-:Y:S01]  /*20d0*/  ISETP.GT.U32.AND P6, PT, R3.reuse, R62, PT ;  /* 0x0000003e0300720c */ /* 0x040fe20003fc4070 */
[----:B------:R-:W-:Y:S01]  /*20e0*/  @!P4 IMAD.IADD R58, R58, 0x1, -R3 ;  /* 0x000000013a3ac824 */ /* 0x000fe200078e0a03 */
[C---:B------:R-:W-:Y:S01]  /*20f0*/  ISETP.GT.U32.AND P4, PT, R3.reuse, R72, PT ;  /* 0x000000480300720c */ /* 0x040fe20003f84070 */
[----:B------:R-:W-:Y:S02]  /*2100*/  IMAD.MOV R13, RZ, RZ, -R13 ;  /* 0x000000ffff0d7224 */ /* 0x000fe400078e0a0d */
[--C-:B------:R-:W-:Y:S01]  /*2110*/  @!P5 IMAD.IADD R60, R60, 0x1, -R3.reuse ;  /* 0x000000013c3cd824 */ /* 0x100fe200078e0a03 */
[C---:B------:R-:W-:Y:S01]  /*2120*/  ISETP.GT.U32.AND P5, PT, R3.reuse, R74, PT ;  /* 0x0000004a0300720c */ /* 0x040fe20003fa4070 */
[----:B------:R-:W-:Y:S01]  /*2130*/  @!P1 IMAD.IADD R66, R66, 0x1, -R3 ;  /* 0x0000000142429824 */ /* 0x000fe200078e0a03 */
[C---:B------:R-:W-:Y:S01]  /*2140*/  ISETP.GT.U32.AND P1, PT, R3.reuse, R80, PT ;  /* 0x000000500300720c */ /* 0x040fe20003f24070 */
[----:B------:R-:W-:-:S02]  /*2150*/  IMAD R78, R3, R13, R78 ;  /* 0x0000000d034e7224 */ /* 0x000fc400078e024e */
[--C-:B------:R-:W-:Y:S02]  /*2160*/  @!P0 IMAD.IADD R64, R64, 0x1, -R3.reuse ;  /* 0x0000000140408824 */ /* 0x100fe400078e0a03 */
[--C-:B------:R-:W-:Y:S01]  /*2170*/  @!P3 IMAD.IADD R70, R70, 0x1, -R3.reuse ;  /* 0x000000014646b824 */ /* 0x100fe200078e0a03 */
[C---:B------:R-:W-:Y:S01]  /*2180*/  ISETP.GT.U32.AND P0, PT, R3.reuse, R78, PT ;  /* 0x0000004e0300720c */ /* 0x040fe20003f04070 */
[----:B------:R-:W-:Y:S01]  /*2190*/  VIADD R133, R0, 0x27 ;  /* 0x0000002700857836 */ /* 0x000fe20000000000 */
[C---:B------:R-:W-:Y:S01]  /*21a0*/  ISETP.GT.U32.AND P3, PT, R3.reuse, R58, PT ;  /* 0x0000003a0300720c */ /* 0x040fe20003f64070 */
        /* <DEDUP_REMOVED lines=9> */
[C---:B------:R-:W-:Y:S01]  /*2240*/  ISETP.GT.U32.AND P1, PT, R3.reuse, R68, PT ;  /* 0x000000440300720c */ /* 0x040fe20003f24070 */
[----:B------:R-:W-:Y:S01]  /*2250*/  VIADD R127, R0, 0x2a ;  /* 0x0000002a007f7836 */ /* 0x000fe20000000000 */
[----:B------:R-:W-:Y:S01]  /*2260*/  IABS R88, R129 ;  /* 0x0000008100587213 */ /* 0x000fe20000000000 */
[----:B------:R-:W-:Y:S01]  /*2270*/  @!P2 IMAD.IADD R82, R82, 0x1, -R3 ;  /* 0x000000015252a824 */ /* 0x000fe200078e0a03 */
[----:B------:R-:W-:Y:S01]  /*2280*/  ISETP.GT.U32.AND P2, PT, R3, R70, PT ;  /* 0x000000460300720c */ /* 0x000fe20003f44070 */
[----:B------:R-:W-:Y:S01]  /*2290*/  IMAD.HI.U32 R9, R5, R84, RZ ;  /* 0x0000005405097227 */ /* 0x000fe200078e00ff */
[----:B------:R-:W-:Y:S01]  /*22a0*/  IABS R90, R127 ;  /* 0x0000007f005a7213 */ /* 0x000fe20000000000 */
[----:B------:R-:W-:Y:S02]  /*22b0*/  STL [R1+0x684], R133 ;  /* 0x0006848501007387 */ /* 0x000fe40000100800 */
[----:B------:R-:W-:-:S02]  /*22c0*/  VIADD R123, R0, 0x2c ;  /* 0x0000002c007b7836 */ /* 0x000fc40000000000 */
[--C-:B------:R-:W-:Y:S01]  /*22d0*/  @!P0 IMAD.IADD R78, R78, 0x1, -R3.reuse ;  /* 0x000000014e4e8824 */ /* 0x100fe200078e0a03 */
[C---:B------:R-:W-:Y:S01]  /*22e0*/  ISETP.GT.U32.AND P0, PT, R3.reuse, R66, PT ;  /* 0x000000420300720c */ /* 0x040fe20003f04070 */
[----:B------:R-:W-:Y:S01]  /*22f0*/  @!P3 IMAD.IADD R58, R58, 0x1, -R3 ;  /* 0x000000013a3ab824 */ /* 0x000fe200078e0a03 */
[----:B------:R-:W-:Y:S01]  /*2300*/  ISETP.GT.U32.AND P3, PT, R3, R72, PT ;  /* 0x000000480300720c */ /* 0x000fe20003f64070 */
[----:B------:R-:W-:Y:S01]  /*2310*/  IMAD.MOV R9, RZ, RZ, -R9 ;  /* 0x000000ffff097224 */ /* 0x000fe200078e0a09 */
[----:B------:R-:W-:Y:S01]  /*2320*/  IABS R94, R123 ;  /* 0x0000007b005e7213 */ /* 0x000fe20000000000 */
[----:B------:R-:W-:Y:S01]  /*2330*/  VIADD R119, R0, 0x2e ;  /* 0x0000002e00777836 */ /* 0x000fe20000000000 */
[----:B------:R-:W-:Y:S01]  /*2340*/  STL [R1+0x680], R131 ;  /* 0x0006808301007387 */ /* 0x000fe20000100800 */
[----:B------:R-:W-:-:S03]  /*2350*/  IMAD.HI.U32 R13, R5, R88, RZ ;  /* 0x00000058050d7227 */ /* 0x000fc600078e00ff */
[----:B------:R-:W-:Y:S01]  /*2360*/  IABS R98, R119 ;  /* 0x0000007700627213 */ /* 0x000fe20000000000 */
[--C-:B------:R-:W-:Y:S01]  /*2370*/  @!P6 IMAD.IADD R76, R76, 0x1, -R3.reuse ;  /* 0x000000014c4ce824 */ /* 0x100fe200078e0a03 */
[C---:B------:R-:W-:Y:S01]  /*2380*/  ISETP.GT.U32.AND P6, PT, R3.reuse, R64, PT ;  /* 0x000000400300720c */ /* 0x040fe20003fc4070 */
[----:B------:R-:W-:Y:S01]  /*2390*/  @!P4 IMAD.IADD R60, R60, 0x1, -R3 ;  /* 0x000000013c3cc824 */ /* 0x000fe200078e0a03 */
[----:B------:R-:W-:Y:S01]  /*23a0*/  ISETP.GT.U32.AND P4, PT, R3, R74, PT ;  /* 0x0000004a0300720c */ /* 0x000fe20003f84070 */
[----:B------:R-:W-:Y:S01]  /*23b0*/  IMAD.HI.U32 R15, R5, R90, RZ ;  /* 0x0000005a050f7227 */ /* 0x000fe200078e00ff */
[----:B------:R-:W-:Y:S03]  /*23c0*/  STL [R1+0x67c], R129 ;  /* 0x00067c8101007387 */ /* 0x000fe60000100800 */
[----:B------:R-:W-:Y:S01]  /*23d0*/  IMAD R84, R3, R9, R84 ;  /* 0x0000000903547224 */ /* 0x000fe200078e0254 */
[----:B------:R-:W-:Y:S01]  /*23e0*/  IADD3 R15, -R15, RZ, RZ ;  /* 0x000000ff0f0f7210 */ /* 0x000fe20007ffe1ff */
[----:B------:R-:W-:Y:S01]  /*23f0*/  VIADD R117, R0, 0x2f ;  /* 0x0000002f00757836 */ /* 0x000fe20000000000 */
[----:B------:R-:W-:Y:S01]  /*2400*/  STL [R1+0x678], R127 ;  /* 0x0006787f01007387 */ /* 0x000fe20000100800 */
[----:B------:R-:W-:-:S02]  /*2410*/  IMAD.MOV R13, RZ, RZ, -R13 ;  /* 0x000000ffff0d7224 */ /* 0x000fc400078e0a0d */
[--C-:B------:R-:W-:Y:S01]  /*2420*/  @!P5 IMAD.IADD R62, R62, 0x1, -R3.reuse ;  /* 0x000000013e3ed824 */ /* 0x100fe200078e0a03 */
[C---:B------:R-:W-:Y:S01]  /*2430*/  ISETP.GT.U32.AND P5, PT, R3.reuse, R76, PT ;  /* 0x0000004c0300720c */ /* 0x040fe20003fa4070 */
[--C-:B------:R-:W-:Y:S01]  /*2440*/  @!P1 IMAD.IADD R68, R68, 0x1, -R3.reuse ;  /* 0x0000000144449824 */ /* 0x100fe200078e0a03 */
[----:B------:R-:W-:Y:S01]  /*2450*/  ISETP.GT.U32.AND P1, PT, R3, R80, PT ;  /* 0x000000500300720c */ /* 0x000fe20003f24070 */
[----:B------:R-:W-:Y:S01]  /*2460*/  IMAD.HI.U32 R9, R5, R94, RZ ;  /* 0x0000005e05097227 */ /* 0x000fe200078e00ff */
[----:B------:R-:W-:Y:S01]  /*2470*/  IABS R100, R117 ;  /* 0x0000007500647213 */ /* 0x000fe20000000000 */
[----:B------:R-:W-:Y:S01]  /*2480*/  STL [R1+0x674], R125 ;  /* 0x0006747d01007387 */ /* 0x000fe20000100800 */
[----:B------:R-:W-:Y:S01]  /*2490*/  @!P4 IADD3 R74, R74, -R3, RZ ;  /* 0x800000034a4ac210 */ /* 0x000fe20007ffe0ff */
[----:B------:R-:W-:Y:S01]  /*24a0*/  @!P2 IMAD.IADD R70, R70, 0x1, -R3 ;  /* 0x000000014646a824 */ /* 0x000fe200078e0a03 */
[C---:B------:R-:W-:Y:S01]  /*24b0*/  ISETP.GT.U32.AND P2, PT, R3.reuse, R84, PT ;  /* 0x000000540300720c */ /* 0x040fe20003f44070 */
[----:B------:R-:W-:Y:S01]  /*24c0*/  IMAD R88, R3, R13, R88 ;  /* 0x0000000d03587224 */ /* 0x000fe200078e0258 */
[----:B------:R-:W-:Y:S01]  /*24d0*/  STL [R1+0x670], R123 ;  /* 0x0006707b01007387 */ /* 0x000fe20000100800 */
[----:B------:R-:W-:-:S02]  /*24e0*/  VIADD R113, R0, 0x31 ;  /* 0x0000003100717836 */ /* 0x000fc40000000000 */
[----:B------:R-:W-:Y:S01]  /*24f0*/  IMAD.HI.U32 R13, R5, R98, RZ ;  /* 0x00000062050d7227 */ /* 0x000fe200078e00ff */
[C---:B------:R-:W-:Y:S01]  /*2500*/  ISETP.GT.U32.AND P4, PT, R3.reuse, R88, PT ;  /* 0x000000580300720c */ /* 0x040fe20003f84070 */
[----:B------:R-:W-:Y:S01]  /*2510*/  STL [R1+0x66c], R121 ;  /* 0x00066c7901007387 */ /* 0x000fe20000100800 */
[----:B------:R-:W-:Y:S01]  /*2520*/  IABS R104, R113 ;  /* 0x0000007100687213 */ /* 0x000fe20000000000 */
[----:B------:R-:W-:Y:S02]  /*2530*/  IMAD.MOV R9, RZ, RZ, -R9 ;  /* 0x000000ffff097224 */ /* 0x000fe400078e0a09 */
[----:B------:R-:W-:Y:S01]  /*2540*/  VIADD R109, R0, 0x33 ;  /* 0x00000033006d7836 */ /* 0x000fe20000000000 */
[----:B------:R-:W-:Y:S01]  /*2550*/  STL [R1+0x668], R119 ;  /* 0x0006687701007387 */ /* 0x000fe20000100800 */
[--C-:B------:R-:W-:Y:S01]  /*2560*/  @!P0 IMAD.IADD R66, R66, 0x1, -R3.reuse ;  /* 0x0000000142428824 */ /* 0x100fe200078e0a03 */
[C---:B------:R-:W-:Y:S01]  /*2570*/  ISETP.GT.U32.AND P0, PT, R3.reuse, R78, PT ;  /* 0x0000004e0300720c */ /* 0x040fe20003f04070 */
[----:B------:R-:W-:Y:S01]  /*2580*/  @!P3 IMAD.IADD R72, R72, 0x1, -R3 ;  /* 0x000000014848b824 */ /* 0x000fe200078e0a03 */
[C---:B------:R-:W-:Y:S01]  /*2590*/  ISETP.GT.U32.AND P3, PT, R3.reuse, R86, PT ;  /* 0x000000560300720c */ /* 0x040fe20003f64070 */
[----:B------:R-:W-:Y:S01]  /*25a0*/  IMAD R90, R3, R15, R90 ;  /* 0x0000000f035a7224 */ /* 0x000fe200078e025a */
[----:B------:R-:W-:Y:S01]  /*25b0*/  IABS R108, R109 ;  /* 0x0000006d006c7213 */ /* 0x000fe20000000000 */
[----:B------:R-:W-:Y:S01]  /*25c0*/  IMAD.HI.U32 R15, R5, R100, RZ ;  /* 0x00000064050f7227 */ /* 0x000fe200078e00ff */
[----:B------:R4:W-:Y:S03]  /*25d0*/  STL [R1+0x664], R117 ;  /* 0x0006647501007387 */ /* 0x0009e60000100800 */
[----:B------:R-:W-:Y:S01]  /*25e0*/  IMAD.MOV R13, RZ, RZ, -R13 ;  /* 0x000000ffff0d7224 */ /* 0x000fe200078e0a0d */
[----:B------:R-:W-:Y:S01]  /*25f0*/  STL [R1+0x660], R115 ;  /* 0x0006607301007387 */ /* 0x000fe20000100800 */
[----:B------:R-:W-:-:S02]  /*2600*/  IMAD R94, R3, R9, R94 ;  /* 0x00000009035e7224 */ /* 0x000fc400078e025e */
[----:B------:R-:W-:Y:S01]  /*2610*/  @!P6 IMAD.IADD R64, R64, 0x1, -R3 ;  /* 0x000000014040e824 */ /* 0x000fe200078e0a03 */
[C---:B------:R-:W-:Y:S01]  /*2620*/  ISETP.GT.U32.AND P6, PT, R3.reuse, R82, PT ;  /* 0x000000520300720c */ /* 0x040fe20003fc4070 */
[----:B------:R-:W-:Y:S01]  /*2630*/  IMAD.MOV R15, RZ, RZ, -R15 ;  /* 0x000000ffff0f7224 */ /* 0x000fe200078e0a0f */
[----:B------:R4:W-:Y:S01]  /*2640*/  STL [R1+0x65c], R113 ;  /* 0x00065c7101007387 */ /* 0x0009e20000100800 */
[----:B------:R-:W-:Y:S02]  /*2650*/  IMAD R98, R3, R13, R98 ;  /* 0x0000000d03627224 */ /* 0x000fe400078e0262 */
[----:B------:R-:W-:Y:S01]  /*2660*/  IMAD.HI.U32 R9, R5, R104, RZ ;  /* 0x0000006805097227 */ /* 0x000fe200078e00ff */
[----:B------:R-:W-:Y:S03]  /*2670*/  STL [R1+0x658], R111 ;  /* 0x0006586f01007387 */ /* 0x000fe60000100800 */
[--C-:B------:R-:W-:Y:S01]  /*2680*/  @!P5 IMAD.IADD R76, R76, 0x1, -R3.reuse ;  /* 0x000000014c4cd824 */ /* 0x100fe200078e0a03 */
[C---:B------:R-:W-:Y:S01]  /*2690*/  ISETP.GT.U32.AND P5, PT, R3.reuse, R90, PT ;  /* 0x0000005a0300720c */ /* 0x040fe20003fa4070 */
[----:B------:R-:W-:Y:S01]  /*26a0*/  @!P1 IMAD.IADD R80, R80, 0x1, -R3 ;  /* 0x0000000150509824 */ /* 0x000fe200078e0a03 */
[----:B------:R-:W-:Y:S01]  /*26b0*/  ISETP.GT.U32.AND P1, PT, R3, R94, PT ;  /* 0x0000005e0300720c */ /* 0x000fe20003f24070 */
[----:B------:R-:W-:Y:S01]  /*26c0*/  IMAD.HI.U32 R13, R5, R108, RZ ;  /* 0x0000006c050d7227 */ /* 0x000fe200078e00ff */
[----:B------:R-:W-:Y:S01]  /*26d0*/  IADD3 R9, -R9, RZ, RZ ;  /* 0x000000ff09097210 */ /* 0x000fe20007ffe1ff */
[----:B------:R-:W-:Y:S02]  /*26e0*/  STL [R1+0x654], R109 ;  /* 0x0006546d01007387 */ /* 0x000fe40000100800 */
[----:B------:R-:W-:-:S02]  /*26f0*/  IMAD R100, R3, R15, R100 ;  /* 0x0000000f03647224 */ /* 0x000fc400078e0264 */
[----:B------:R-:W-:Y:S01]  /*2700*/  @!P2 IMAD.IADD R84, R84, 0x1, -R3 ;  /* 0x000000015454a824 */ /* 0x000fe200078e0a03 */
[C---:B------:R-:W-:Y:S01]  /*2710*/  ISETP.GT.U32.AND P2, PT, R3.reuse, R98, PT ;  /* 0x000000620300720c */ /* 0x040fe20003f44070 */
[----:B------:R-:W-:Y:S02]  /*2720*/  IMAD.MOV R13, RZ, RZ, -R13 ;  /* 0x000000ffff0d7224 */ /* 0x000fe400078e0a0d */
[--C-:B------:R-:W-:Y:S01]  /*2730*/  @!P0 IMAD.IADD R78, R78, 0x1, -R3.reuse ;  /* 0x000000014e4e8824 */ /* 0x100fe200078e0a03 */
[C---:B------:R-:W-:Y:S01]  /*2740*/  ISETP.GT.U32.AND P0, PT, R3.reuse, R92, PT ;  /* 0x0000005c0300720c */ /* 0x040fe20003f04070 */
[----:B------:R-:W-:Y:S01]  /*2750*/  @!P3 IMAD.IADD R86, R86, 0x1, -R3 ;  /* 0x000000015656b824 */ /* 0x000fe200078e0a03 */
[C---:B------:R-:W-:Y:S01]  /*2760*/  ISETP.GT.U32.AND P3, PT, R3.reuse, R100, PT ;  /* 0x000000640300720c */ /* 0x040fe20003f64070 */
[----:B------:R-:W-:Y:S02]  /*2770*/  VIADD R107, R0, 0x34 ;  /* 0x00000034006b7836 */ /* 0x000fe40000000000 */
[----:B------:R-:W-:-:S02]  /*2780*/  IMAD R104, R3, R9, R104 ;  /* 0x0000000903687224 */ /* 0x000fc400078e0268 */
[C---:B------:R-:W-:Y:S01]  /*2790*/  IMAD R108, R3.reuse, R13, R108 ;  /* 0x0000000d036c7224 */ /* 0x040fe200078e026c */
[----:B------:R-:W-:Y:S01]  /*27a0*/  IABS R110, R107 ;  /* 0x0000006b006e7213 */ /* 0x000fe20000000000 */
[--C-:B------:R-:W-:Y:S01]  /*27b0*/  @!P6 IMAD.IADD R82, R82, 0x1, -R3.reuse ;  /* 0x000000015252e824 */ /* 0x100fe200078e0a03 */
[C---:B------:R-:W-:Y:S01]  /*27c0*/  ISETP.GT.U32.AND P6, PT, R3.reuse, R96, PT ;  /* 0x000000600300720c */ /* 0x040fe20003fc4070 */
[--C-:B------:R-:W-:Y:S01]  /*27d0*/  @!P4 IMAD.IADD R88, R88, 0x1, -R3.reuse ;  /* 0x000000015858c824 */ /* 0x100fe200078e0a03 */
[C---:B------:R-:W-:Y:S01]  /*27e0*/  ISETP.GT.U32.AND P4, PT, R3.reuse, R102, PT ;  /* 0x000000660300720c */ /* 0x040fe20003f84070 */
[----:B------:R-:W-:Y:S01]  /*27f0*/  VIADD R103, R0, 0x36 ;  /* 0x0000003600677836 */ /* 0x000fe20000000000 */
[----:B------:R-:W-:Y:S01]  /*2800*/  STL [R1+0x650], R107 ;  /* 0x0006506b01007387 */ /* 0x000fe20000100800 */
[--C-:B------:R-:W-:Y:S01]  /*2810*/  @!P5 IMAD.IADD R90, R90, 0x1, -R3.reuse ;  /* 0x000000015a5ad824 */ /* 0x100fe200078e0a03 */
[C---:B------:R-:W-:Y:S01]  /*2820*/  ISETP.GT.U32.AND P5, PT, R3.reuse, R104, PT ;  /* 0x000000680300720c */ /* 0x040fe20003fa4070 */
[--C-:B------:R-:W-:Y:S01]  /*2830*/  @!P1 IMAD.IADD R94, R94, 0x1, -R3.reuse ;  /* 0x000000015e5e9824 */ /* 0x100fe200078e0a03 */
[C---:B------:R-:W-:Y:S01]  /*2840*/  ISETP.GT.U32.AND P1, PT, R3.reuse, R108, PT ;  /* 0x0000006c0300720c */ /* 0x040fe20003f24070 */
        /* <DEDUP_REMOVED lines=12> */
[----:B------:R-:W-:Y:S01]  /*2910*/  IMAD.HI.U32 R9, R5, R114, RZ ;  /* 0x0000007205097227 */ /* 0x000fe200078e00ff */
[----:B------:R-:W-:Y:S01]  /*2920*/  @!P1 IADD3 R108, R108, -R3, RZ ;  /* 0x800000036c6c9210 */ /* 0x000fe20007ffe0ff */
[----:B------:R-:W-:Y:S02]  /*2930*/  STL [R1+0x648], R103 ;  /* 0x0006486701007387 */ /* 0x000fe40000100800 */
[--C-:B------:R-:W-:Y:S01]  /*2940*/  @!P6 IMAD.IADD R96, R96, 0x1, -R3.reuse ;  /* 0x000000016060e824 */ /* 0x100fe200078e0a03 */
[C---:B------:R-:W-:Y:S01]  /*2950*/  ISETP.GT.U32.AND P6, PT, R3.reuse, R84, PT ;  /* 0x000000540300720c */ /* 0x040fe20003fc4070 */
[----:B------:R-:W-:Y:S01]  /*2960*/  @!P4 IMAD.IADD R102, R102, 0x1, -R3 ;  /* 0x000000016666c824 */ /* 0x000fe200078e0a03 */
[C---:B------:R-:W-:Y:S01]  /*2970*/  ISETP.GT.U32.AND P4, PT, R3.reuse, R90, PT ;  /* 0x0000005a0300720c */ /* 0x040fe20003f84070 */
[C---:B------:R-:W-:Y:S01]  /*2980*/  IMAD R110, R3.reuse, R15, R110 ;  /* 0x0000000f036e7224 */ /* 0x040fe200078e026e */
[----:B------:R-:W-:Y:S01]  /*2990*/  ISETP.GT.U32.AND P1, PT, R3, R96, PT ;  /* 0x000000600300720c */ /* 0x000fe20003f24070 */
[----:B------:R-:W-:Y:S01]  /*29a0*/  IMAD.MOV R15, RZ, RZ, -R9 ;  /* 0x000000ffff0f7224 */ /* 0x000fe200078e0a09 */
[----:B------:R-:W-:Y:S01]  /*29b0*/  STL [R1+0x644], R101 ;  /* 0x0006446501007387 */ /* 0x000fe20000100800 */
[----:B------:R-:W-:-:S02]  /*29c0*/  VIADD R93, R0, 0x3b ;  /* 0x0000003b005d7836 */ /* 0x000fc40000000000 */
[----:B------:R-:W-:Y:S01]  /*29d0*/  @!P5 IMAD.IADD R104, R104, 0x1, -R3 ;  /* 0x000000016868d824 */ /* 0x000fe200078e0a03 */
[----:B------:R-:W-:Y:S01]  /*29e0*/  ISETP.GT.U32.AND P5, PT, R3, R92, PT ;  /* 0x0000005c0300720c */ /* 0x000fe20003fa4070 */
[----:B------:R-:W-:Y:S01]  /*29f0*/  IMAD.HI.U32 R9, R5, R120, RZ ;  /* 0x0000007805097227 */ /* 0x000fe200078e00ff */
[----:B------:R-:W-:-:S03]  /*2a00*/  IABS R124, R93 ;  /* 0x0000005d007c7213 */ /* 0x000fc60000000000 */
[----:B------:R-:W-:Y:S01]  /*2a10*/  @!P2 IMAD.IADD R86, R86, 0x1, -R3 ;  /* 0x000000015656a824 */ /* 0x000fe200078e0a03 */
[C---:B------:R-:W-:Y:S01]  /*2a20*/  ISETP.GT.U32.AND P2, PT, R3.reuse, R98, PT ;  /* 0x000000620300720c */ /* 0x040fe20003f44070 */
[----:B------:R-:W-:Y:S02]  /*2a30*/  IMAD.MOV R9, RZ, RZ, -R9 ;  /* 0x000000ffff097224 */ /* 0x000fe400078e0a09 */
[----:B------:R-:W-:Y:S02]  /*2a40*/  VIADD R99, R0, 0x38 ;  /* 0x0000003800637836 */ /* 0x000fe40000000000 */
        /* <DEDUP_REMOVED lines=8> */
[----:B------:R-:W-:Y:S01]  /*2ad0*/  @!P4 IMAD.IADD R90, R90, 0x1, -R3 ;  /* 0x000000015a5ac824 */ /* 0x000fe200078e0a03 */
[----:B------:R-:W-:Y:S01]  /*2ae0*/  ISETP.GT.U32.AND P4, PT, R3, R102, PT ;  /* 0x000000660300720c */ /* 0x000fe20003f84070 */
        /* <DEDUP_REMOVED lines=9> */
[----:B------:R-:W-:Y:S02]  /*2b80*/  STL [R1+0x638], R95 ;  /* 0x0006385f01007387 */ /* 0x000fe40000100800 */
[C---:B------:R-:W-:Y:S02]  /*2b90*/  IMAD R114, R3.reuse, R15, R114 ;  /* 0x0000000f03727224 */ /* 0x040fe400078e0272 */
[----:B------:R-:W-:Y:S01]  /*2ba0*/  @!P2 IMAD.IADD R98, R98, 0x1, -R3 ;  /* 0x000000016262a824 */ /* 0x000fe200078e0a03 */
[C---:B------:R-:W-:Y:S01]  /*2bb0*/  ISETP.GT.U32.AND P2, PT, R3.reuse, R112, PT ;  /* 0x000000700300720c */ /* 0x040fe20003f44070 */
[----:B------:R-:W-:Y:S01]  /*2bc0*/  IMAD R124, R3, R9, R124 ;  /* 0x00000009037c7224 */ /* 0x000fe200078e027c */
[----:B------:R-:W-:Y:S01]  /*2bd0*/  STL [R1+0x634], R93 ;  /* 0x0006345d01007387 */ /* 0x000fe20000100800 */
[----:B------:R-:W-:-:S03]  /*2be0*/  IMAD.HI.U32 R9, R5, R126, RZ ;  /* 0x0000007e05097227 */ /* 0x000fc600078e00ff */
[----:B------:R-:W-:Y:S01]  /*2bf0*/  STL [R1+0x624], R21 ;  /* 0x0006241501007387 */ /* 0x000fe20000100800 */
[----:B------:R-:W-:Y:S02]  /*2c00*/  IMAD.MOV R13, RZ, RZ, -R13 ;  /* 0x000000ffff0d7224 */ /* 0x000fe400078e0a0d */
[--C-:B------:R-:W-:Y:S01]  /*2c10*/  @!P0 IMAD.IADD R94, R94, 0x1, -R3.reuse ;  /* 0x000000015e5e8824 */ /* 0x100fe200078e0a03 */
[C---:B------:R-:W-:Y:S01]  /*2c20*/  ISETP.GT.U32.AND P0, PT, R3.reuse, R106, PT ;  /* 0x0000006a0300720c */ /* 0x040fe20003f04070 */
[C---:B------:R-:W-:Y:S01]  /*2c30*/  IMAD R116, R3.reuse, R17, R116 ;  /* 0x0000001103747224 */ /* 0x040fe200078e0274 */
[----:B------:R-:W-:Y:S01]  /*2c40*/  STL [R1+0x630], R91 ;  /* 0x0006305b01007387 */ /* 0x000fe20000100800 */
[----:B------:R-:W-:Y:S01]  /*2c50*/  @!P3 IMAD.IADD R100, R100, 0x1, -R3 ;  /* 0x000000016464b824 */ /* 0x000fe200078e0a03 */
[----:B------:R-:W-:Y:S01]  /*2c60*/  ISETP.GT.U32.AND P3, PT, R3, R114, PT ;  /* 0x000000720300720c */ /* 0x000fe20003f64070 */
[----:B------:R-:W-:Y:S01]  /*2c70*/  IMAD.HI.U32 R11, R5, R128, RZ ;  /* 0x00000080050b7227 */ /* 0x000fe200078e00ff */
[----:B------:R-:W-:Y:S03]  /*2c80*/  STL [R1+0x62c], R23 ;  /* 0x00062c1701007387 */ /* 0x000fe60000100800 */
[----:B------:R-:W-:-:S02]  /*2c90*/  IMAD.MOV R9, RZ, RZ, -R9 ;  /* 0x000000ffff097224 */ /* 0x000fc400078e0a09 */
[----:B------:R-:W-:Y:S02]  /*2ca0*/  IMAD R89, R7, 0x80, R174 ;  /* 0x0000008007597824 */ /* 0x000fe400078e02ae */
[C---:B------:R-:W-:Y:S02]  /*2cb0*/  IMAD R118, R3.reuse, R13, R118 ;  /* 0x0000000d03767224 */ /* 0x040fe400078e0276 */
[----:B------:R-:W-:Y:S01]  /*2cc0*/  @!P4 IMAD.IADD R102, R102, 0x1, -R3 ;  /* 0x000000016666c824 */ /* 0x000fe200078e0a03 */
[C---:B------:R-:W-:Y:S01]  /*2cd0*/  ISETP.GT.U32.AND P4, PT, R3.reuse, R116, PT ;  /* 0x000000740300720c */ /* 0x040fe20003f84070 */
[----:B------:R-:W-:Y:S01]  /*2ce0*/  VIADD R19, R0, 0x3e ;  /* 0x0000003e00137836 */ /* 0x000fe20000000000 */
[----:B------:R-:W-:Y:S01]  /*2cf0*/  IABS R7, R89 ;  /* 0x0000005900077213 */ /* 0x000fe20000000000 */
[----:B------:R-:W-:Y:S02]  /*2d00*/  IMAD.MOV R11, RZ, RZ, -R11 ;  /* 0x000000ffff0b7224 */ /* 0x000fe400078e0a0b */
[C---:B------:R-:W-:Y:S01]  /*2d10*/  IMAD R126, R3.reuse, R9, R126 ;  /* 0x00000009037e7224 */ /* 0x040fe200078e027e */
[----:B------:R-:W-:Y:S01]  /*2d20*/  IABS R130, R19 ;  /* 0x0000001300827213 */ /* 0x000fe20000000000 */
[--C-:B------:R-:W-:Y:S01]  /*2d30*/  @!P5 IMAD.IADD R104, R104, 0x1, -R3.reuse ;  /* 0x000000016868d824 */ /* 0x100fe200078e0a03 */
[C---:B------:R-:W-:Y:S01]  /*2d40*/  ISETP.GT.U32.AND P5, PT, R3.reuse, R118, PT ;  /* 0x000000760300720c */ /* 0x040fe20003fa4070 */
[--C-:B------:R-:W-:Y:S01]  /*2d50*/  @!P1 IMAD.IADD R110, R110, 0x1, -R3.reuse ;  /* 0x000000016e6e9824 */ /* 0x100fe200078e0a03 */
[C---:B------:R-:W-:Y:S01]  /*2d60*/  ISETP.GT.U32.AND P1, PT, R3.reuse, R124, PT ;  /* 0x0000007c0300720c */ /* 0x040fe20003f24070 */
[--C-:B------:R-:W-:Y:S01]  /*2d70*/  @!P6 IMAD.IADD R84, R84, 0x1, -R3.reuse ;  /* 0x000000015454e824 */ /* 0x100fe200078e0a03 */
[C---:B------:R-:W-:Y:S01]  /*2d80*/  ISETP.GT.U32.AND P6, PT, R3.reuse, R108, PT ;  /* 0x0000006c0300720c */ /* 0x040fe20003fc4070 */
[C---:B------:R-:W-:Y:S01]  /*2d90*/  IMAD R128, R3.reuse, R11, R128 ;  /* 0x0000000b03807224 */ /* 0x040fe200078e0280 */
[----:B------:R-:W-:Y:S01]  /*2da0*/  @!P4 IADD3 R116, R116, -R3, RZ ;  /* 0x800000037474c210 */ /* 0x000fe20007ffe0ff */
[--C-:B------:R-:W-:Y:S01]  /*2db0*/  @!P2 IMAD.IADD R112, R112, 0x1, -R3.reuse ;  /* 0x000000017070a824 */ /* 0x100fe200078e0a03 */
[C---:B------:R-:W-:Y:S01]  /*2dc0*/  ISETP.GT.U32.AND P2, PT, R3.reuse, R126, PT ;  /* 0x0000007e0300720c */ /* 0x040fe20003f44070 */
[----:B------:R-:W-:Y:S01]  /*2dd0*/  IMAD.HI.U32 R2, R2, R7, RZ ;  /* 0x0000000702027227 */ /* 0x000fe200078e00ff */
[----:B------:R-:W-:Y:S01]  /*2de0*/  LOP3.LUT R11, RZ, R157, RZ, 0x33, !PT ;  /* 0x0000009dff0b7212 */ /* 0x000fe200078e33ff */
[----:B------:R-:W-:Y:S02]  /*2df0*/  STL [R1+0x628], R19 ;  /* 0x0006281301007387 */ /* 0x000fe40000100800 */
[--C-:B------:R-:W-:Y:S01]  /*2e00*/  @!P0 IMAD.IADD R106, R106, 0x1, -R3.reuse ;  /* 0x000000016a6a8824 */ /* 0x100fe200078e0a03 */
[C---:B------:R-:W-:Y:S01]  /*2e10*/  ISETP.GT.U32.AND P0, PT, R3.reuse, R120, PT ;  /* 0x000000780300720c */ /* 0x040fe20003f04070 */
[----:B------:R-:W-:Y:S01]  /*2e20*/  @!P3 IMAD.IADD R114, R114, 0x1, -R3 ;  /* 0x000000017272b824 */ /* 0x000fe200078e0a03 */
[----:B------:R-:W-:Y:S01]  /*2e30*/  ISETP.GT.U32.AND P3, PT, R3, R128, PT ;  /* 0x000000800300720c */ /* 0x000fe20003f64070 */
[----:B------:R-:W-:Y:S01]  /*2e40*/  IMAD.HI.U32 R5, R5, R130, RZ ;  /* 0x0000008205057227 */ /* 0x000fe200078e00ff */
[----:B------:R4:W-:Y:S03]  /*2e50*/  STL [R1+0x620], R89 ;  /* 0x0006205901007387 */ /* 0x0009e60000100800 */
[----:B------:R-:W-:Y:S01]  /*2e60*/  IMAD.MOV R2, RZ, RZ, -R2 ;  /* 0x000000ffff027224 */ /* 0x000fe200078e0a02 */
[----:B------:R-:W-:Y:S01]  /*2e70*/  STL.64 [R1+0x760], R156 ;  /* 0x0007609c01007387 */ /* 0x000fe20000100a00 */
[----:B------:R-:W-:-:S02]  /*2e80*/  IMAD.MOV R5, RZ, RZ, -R5 ;  /* 0x000000ffff057224 */ /* 0x000fc400078e0a05 */
[----:B------:R-:W-:Y:S01]  /*2e90*/  IMAD R7, R4, R2, R7 ;  /* 0x0000000204077224 */ /* 0x000fe200078e0207 */
[----:B------:R-:W-:Y:S01]  /*2ea0*/  LOP3.LUT R2, R67, 0x60, RZ, 0xc0, !PT ;  /* 0x0000006043027812 */ /* 0x000fe200078ec0ff */
[--C-:B------:R-:W-:Y:S01]  /*2eb0*/  @!P5 IMAD.IADD R118, R118, 0x1, -R3.reuse ;  /* 0x000000017676d824 */ /* 0x100fe200078e0a03 */
[C---:B------:R-:W-:Y:S01]  /*2ec0*/  ISETP.GT.U32.AND P5, PT, R3.reuse, R110, PT ;  /* 0x0000006e0300720c */ /* 0x040fe20003fa4070 */
[--C-:B------:R-:W-:Y:S01]  /*2ed0*/  @!P1 IMAD.IADD R124, R124, 0x1, -R3.reuse ;  /* 0x000000017c7c9824 */ /* 0x100fe200078e0a03 */
[C---:B------:R-:W-:Y:S01]  /*2ee0*/  ISETP.GT.U32.AND P1, PT, R3.reuse, R116, PT ;  /* 0x000000740300720c */ /* 0x040fe20003f24070 */
[--C-:B------:R-:W-:Y:S01]  /*2ef0*/  @!P6 IMAD.IADD R108, R108, 0x1, -R3.reuse ;  /* 0x000000016c6ce824 */ /* 0x100fe200078e0a03 */
[C---:B------:R-:W-:Y:S01]  /*2f00*/  ISETP.GT.U32.AND P6, PT, R3.reuse, R122, PT ;  /* 0x0000007a0300720c */ /* 0x040fe20003fc4070 */
[C---:B------:R-:W-:Y:S02]  /*2f10*/  IMAD R130, R3.reuse, R5, R130 ;  /* 0x0000000503827224 */ /* 0x040fe400078e0282 */
[--C-:B------:R-:W-:Y:S01]  /*2f20*/  @!P2 IMAD.IADD R126, R126, 0x1, -R3.reuse ;  /* 0x000000017e7ea824 */ /* 0x100fe200078e0a03 */
[----:B------:R-:W-:Y:S01]  /*2f30*/  ISETP.GT.U32.AND P2, PT, R4, R7, PT ;  /* 0x000000070400720c */ /* 0x000fe20003f44070 */
        /* <DEDUP_REMOVED lines=10> */
[----:B------:R-:W-:Y:S01]  /*2fe0*/  IMAD R9, R174, R153, RZ ;  /* 0x00000099ae097224 */ /* 0x000fe200078e02ff */
        /* <DEDUP_REMOVED lines=8> */
[----:B------:R-:W-:Y:S01]  /*3070*/  ISETP.GT.U32.AND P3, PT, R4, R7, PT ;  /* 0x000000070400720c */ /* 0x000fe20003f64070 */
[--C-:B------:R-:W-:Y:S01]  /*3080*/  @!P5 IMAD.IADD R124, R124, 0x1, -R3.reuse ;  /* 0x000000017c7cd824 */ /* 0x100fe200078e0a03 */
[----:B------:R-:W-:Y:S01]  /*3090*/  ISETP.GE.AND P5, PT, R172, RZ, PT ;  /* 0x000000ffac00720c */ /* 0x000fe20003fa6270 */
[--C-:B------:R-:W-:Y:S01]  /*30a0*/  @!P1 IMAD.IADD R126, R126, 0x1, -R3.reuse ;  /* 0x000000017e7e9824 */ /* 0x100fe200078e0a03 */
[----:B------:R-:W-:Y:S01]  /*30b0*/  ISETP.GE.AND P1, PT, R170, RZ, PT ;  /* 0x000000ffaa00720c */ /* 0x000fe20003f26270 */
[--C-:B------:R-:W-:Y:S01]  /*30c0*/  @!P6 IMAD.IADD R114, R114, 0x1, -R3.reuse ;  /* 0x000000017272e824 */ /* 0x100fe200078e0a03 */
[----:B------:R-:W-:Y:S01]  /*30d0*/  ISETP.GT.U32.AND P6, PT, R3, R130, PT ;  /* 0x000000820300720c */ /* 0x000fe20003fc4070 */
[--C-:B------:R-:W-:Y:S01]  /*30e0*/  @!P2 IMAD.IADD R128, R128, 0x1, -R3.reuse ;  /* 0x000000018080a824 */ /* 0x100fe200078e0a03 */
[----:B------:R-:W-:Y:S01]  /*30f0*/  ISETP.GE.AND P2, PT, R176, RZ, PT ;  /* 0x000000ffb000720c */ /* 0x000fe20003f46270 */
[----:B------:R-:W-:Y:S01]  /*3100*/  IMAD.SHL.U32 R5, R67, 0x4, RZ ;  /* 0x0000000443057824 */ /* 0x000fe200078e00ff */
[----:B------:R-:W-:Y:S01]  /*3110*/  @!P0 IADD3 R122, R122, -R3, RZ ;  /* 0x800000037a7a8210 */ /* 0x000fe20007ffe0ff */
[--C-:B------:R-:W-:Y:S01]  /*3120*/  @!P4 IMAD.IADD R120, R120, 0x1, -R3.reuse ;  /* 0x000000017878c824 */ /* 0x100fe200078e0a03 */
[----:B------:R-:W-:Y:S01]  /*3130*/  ISETP.GE.AND P0, PT, R171, RZ, PT ;  /* 0x000000ffab00720c */ /* 0x000fe20003f06270 */
[----:B------:R-:W-:Y:S01]  /*3140*/  @!P3 IMAD.IADD R7, R7, 0x1, -R4 ;  /* 0x000000010707b824 */ /* 0x000fe200078e0a04 */
[----:B------:R-:W-:Y:S01]  /*3150*/  ISETP.GE.AND P4, PT, R0, RZ, PT ;  /* 0x000000ff0000720c */ /* 0x000fe20003f86270 */
[----:B------:R-:W-:Y:S01]  /*3160*/  @!P5 IMAD.MOV R14, RZ, RZ, -R14 ;  /* 0x000000ffff0ed224 */ /* 0x000fe200078e0a0e */
[----:B------:R-:W-:Y:S01]  /*3170*/  ISETP.GE.AND P3, PT, R175, RZ, PT ;  /* 0x000000ffaf00720c */ /* 0x000fe20003f66270 */
[----:B------:R-:W-:Y:S01]  /*3180*/  @!P1 IMAD.MOV R18, RZ, RZ, -R18 ;  /* 0x000000ffff129224 */ /* 0x000fe200078e0a12 */
[----:B------:R-:W-:Y:S01]  /*3190*/  ISETP.GE.AND P5, PT, R166, RZ, PT ;  /* 0x000000ffa600720c */ /* 0x000fe20003fa6270 */
[----:B------:R-:W-:Y:S01]  /*31a0*/  @!P6 IMAD.IADD R130, R130, 0x1, -R3 ;  /* 0x000000018282e824 */ /* 0x000fe200078e0a03 */
[----:B------:R-:W-:Y:S01]  /*31b0*/  ISETP.GE.AND P1, PT, R164, RZ, PT ;  /* 0x000000ffa400720c */ /* 0x000fe20003f26270 */
[----:B------:R-:W-:Y:S01]  /*31c0*/  @!P2 IMAD.MOV R8, RZ, RZ, -R8 ;  /* 0x000000ffff08a224 */ /* 0x000fe200078e0a08 */
[----:B------:R-:W-:Y:S01]  /*31d0*/  ISETP.GE.AND P2, PT, R169, RZ, PT ;  /* 0x000000ffa900720c */ /* 0x000fe20003f46270 */
[----:B-1----:R-:W-:Y:S01]  /*31e0*/  IMAD R172, R152, 0x64, RZ ;  /* 0x0000006498ac7824 */ /* 0x002fe200078e02ff */
[----:B------:R-:W-:Y:S01]  /*31f0*/  ISETP.GE.AND P6, PT, R173, RZ, PT ;  /* 0x000000ffad00720c */ /* 0x000fe20003fc6270 */
[----:B------:R-:W-:Y:S01]  /*3200*/  @!P0 IMAD.MOV R16, RZ, RZ, -R16 ;  /* 0x000000ffff108224 */ /* 0x000fe200078e0a10 */
        /* <DEDUP_REMOVED lines=12> */
[----:B------:R-:W-:Y:S01]  /*32d0*/  LOP3.LUT R5, R5, 0x7c, RZ, 0xc0, !PT ;  /* 0x0000007c05057812 */ /* 0x000fe200078ec0ff */
[----:B------:R-:W-:Y:S01]  /*32e0*/  IMAD.SHL.U32 R67, R67, 0x10, RZ ;  /* 0x0000001043437824 */ /* 0x000fe200078e00ff */
[----:B------:R-:W-:Y:S01]  /*32f0*/  @!P0 IADD3 R28, -R28, RZ, RZ ;  /* 0x000000ff1c1c8210 */ /* 0x000fe20007ffe1ff */
        /* <DEDUP_REMOVED lines=10> */
[----:B------:R-:W-:Y:S01]  /*33a0*/  IMAD R2, R2, 0x100, R5 ;  /* 0x0000010002027824 */ /* 0x000fe200078e0205 */
[----:B------:R-:W-:Y:S01]  /*33b0*/  ISETP.GE.AND P2, PT, R155, RZ, PT ;  /* 0x000000ff9b00720c */ /* 0x000fe20003f46270 */
[----:B------:R-:W1:Y:S01]  /*33c0*/  LDC.64 R4, c[0x0][0x230] ;  /* 0x00008c00ff047b82 */ /* 0x000e620000000a00 */
[----:B--2---:R-:W-:-:S02]  /*33d0*/  IMAD R168, R152, 0x68, RZ ;  /* 0x0000006898a87824 */ /* 0x004fc400078e02ff */
        /* <DEDUP_REMOVED lines=12> */
[----:B---3--:R-:W-:-:S02]  /*34a0*/  IMAD R160, R152, 0x58, RZ ;  /* 0x0000005898a07824 */ /* 0x008fc400078e02ff */
[----:B------:R-:W-:Y:S01]  /*34b0*/  @!P0 IMAD.MOV R52, RZ, RZ, -R52 ;  /* 0x000000ffff348224 */ /* 0x000fe200078e0a34 */
[----:B------:R-:W-:Y:S01]  /*34c0*/  ISETP.GE.AND P0, PT, R143, RZ, PT ;  /* 0x000000ff8f00720c */ /* 0x000fe20003f06270 */
[----:B------:R-:W-:Y:S01]  /*34d0*/  @!P3 IMAD.MOV R46, RZ, RZ, -R46 ;  /* 0x000000ffff2eb224 */ /* 0x000fe200078e0a2e */
[----:B------:R-:W-:Y:S01]  /*34e0*/  ISETP.GE.AND P3, PT, R146, RZ, PT ;  /* 0x000000ff9200720c */ /* 0x000fe20003f66270 */
[----:B------:R-:W-:Y:S01]  /*34f0*/  @!P4 IMAD.MOV R48, RZ, RZ, -R48 ;  /* 0x000000ffff30c224 */ /* 0x000fe200078e0a30 */
[----:B------:R-:W-:Y:S01]  /*3500*/  ISETP.GE.AND P4, PT, R145, RZ, PT ;  /* 0x000000ff9100720c */ /* 0x000fe20003f86270 */
[----:B----4-:R-:W-:Y:S01]  /*3510*/  IMAD R143, R152, 0x34, RZ ;  /* 0x00000034988f7824 */ /* 0x010fe200078e02ff */
[----:B------:R-:W-:Y:S01]  /*3520*/  @!P5 IADD3 R62, -R62, RZ, RZ ;  /* 0x000000ff3e3ed210 */ /* 0x000fe20007ffe1ff */
[----:B------:R-:W-:Y:S01]  /*3530*/  @!P1 IMAD.MOV R66, RZ, RZ, -R66 ;  /* 0x000000ffff429224 */ /* 0x000fe200078e0a42 */
[----:B------:R-:W-:Y:S01]  /*3540*/  ISETP.GE.AND P5, PT, R138, RZ, PT ;  /* 0x000000ff8a00720c */ /* 0x000fe20003fa6270 */
[----:B------:R-:W-:Y:S01]  /*3550*/  @!P2 IMAD.MOV R56, RZ, RZ, -R56 ;  /* 0x000000ffff38a224 */ /* 0x000fe200078e0a38 */
[----:B------:R-:W-:Y:S01]  /*3560*/  ISETP.GE.AND P1, PT, R136, RZ, PT ;  /* 0x000000ff8800720c */ /* 0x000fe20003f26270 */
[----:B-1----:R-:W-:Y:S01]  /*3570*/  VIADD R51, R4, 0xfffffffe ;  /* 0xfffffffe04337836 */ /* 0x002fe20000000000 */
[----:B------:R-:W-:Y:S01]  /*3580*/  ISETP.GE.AND P2, PT, R141, RZ, PT ;  /* 0x000000ff8d00720c */ /* 0x000fe20003f46270 */
[----:B------:R-:W-:Y:S01]  /*3590*/  @!P0 IMAD.MOV R64, RZ, RZ, -R64 ;  /* 0x000000ffff408224 */ /* 0x000fe200078e0a40 */
[----:B------:R-:W-:Y:S01]  /*35a0*/  ISETP.GE.AND P0, PT, R137, RZ, PT ;  /* 0x000000ff8900720c */ /* 0x000fe20003f06270 */
[----:B------:R-:W-:Y:S01]  /*35b0*/  @!P3 IMAD.MOV R58, RZ, RZ, -R58 ;  /* 0x000000ffff3ab224 */ /* 0x000fe200078e0a3a */
[----:B------:R-:W-:Y:S01]  /*35c0*/  ISETP.GE.AND P3, PT, R140, RZ, PT ;  /* 0x000000ff8c00720c */ /* 0x000fe20003f66270 */
[----:B------:R-:W-:Y:S01]  /*35d0*/  @!P4 IMAD.MOV R60, RZ, RZ, -R60 ;  /* 0x000000ffff3cc224 */ /* 0x000fe200078e0a3c */
[----:B------:R-:W-:Y:S01]  /*35e0*/  ISETP.GE.AND P4, PT, R139, RZ, PT ;  /* 0x000000ff8b00720c */ /* 0x000fe20003f86270 */
[----:B------:R-:W-:-:S02]  /*35f0*/  IMAD R137, R152, 0x30, RZ ;  /* 0x0000003098897824 */ /* 0x000fc400078e02ff */
        /* <DEDUP_REMOVED lines=34> */
[----:B------:R-:W-:Y:S01]  /*3820*/  IMAD R113, R152, 0x14, RZ ;  /* 0x0000001498717824 */ /* 0x000fe200078e02ff */
[----:B------:R-:W-:Y:S01]  /*3830*/  @!P3 IADD3 R94, -R94, RZ, RZ ;  /* 0x000000ff5e5eb210 */ /* 0x000fe20007ffe1ff */
[----:B------:R-:W-:Y:S01]  /*3840*/  @!P4 IMAD.MOV R96, RZ, RZ, -R96 ;  /* 0x000000ffff60c224 */ /* 0x000fe200078e0a60 */
[----:B------:R-:W-:Y:S01]  /*3850*/  ISETP.GE.AND P3, PT, R111, RZ, PT ;  /* 0x000000ff6f00720c */ /* 0x000fe20003f66270 */
[C---:B------:R-:W-:Y:S01]  /*3860*/  IMAD R127, R152.reuse, 0x50, RZ ;  /* 0x00000050987f7824 */ /* 0x040fe200078e02ff */
        /* <DEDUP_REMOVED lines=15> */
[----:B------:R-:W-:Y:S01]  /*3960*/  ISETP.NE.AND P5, PT, R157, RZ, PT ;  /* 0x000000ff9d00720c */ /* 0x000fe20003fa5270 */
[----:B------:R-:W-:Y:S01]  /*3970*/  IMAD R166, R152, 0x5c, RZ ;  /* 0x0000005c98a67824 */ /* 0x000fe200078e02ff */
[----:B------:R-:W-:Y:S01]  /*3980*/  @!P1 IADD3 R126, -R126, RZ, RZ ;  /* 0x000000ff7e7e9210 */ /* 0x000fe20007ffe1ff */
[----:B------:R-:W-:Y:S01]  /*3990*/  @!P2 IMAD.MOV R116, RZ, RZ, -R116 ;  /* 0x000000ffff74a224 */ /* 0x000fe200078e0a74 */
[----:B------:R-:W-:Y:S01]  /*39a0*/  ISETP.GE.AND P1, PT, R89, RZ, PT ;  /* 0x000000ff5900720c */ /* 0x000fe20003f26270 */
[----:B------:R-:W-:Y:S01]  /*39b0*/  @!P0 IMAD.MOV R124, RZ, RZ, -R124 ;  /* 0x000000ffff7c8224 */ /* 0x000fe200078e0a7c */
[----:B------:R-:W-:Y:S01]  /*39c0*/  SEL R37, R11, R6, !P5 ;  /* 0x000000060b257207 */ /* 0x000fe20006800000 */
[C---:B------:R-:W-:Y:S01]  /*39d0*/  IMAD R136, R152.reuse, 0xc4, RZ ;  /* 0x000000c498887824 */ /* 0x040fe200078e02ff */
[----:B------:R-:W-:Y:S01]  /*39e0*/  LEA R3, P0, R9, UR4, 0x2 ;  /* 0x0000000409037c11 */ /* 0x000fe2000f8010ff */
[----:B------:R-:W-:Y:S01]  /*39f0*/  @!P3 IMAD.MOV R118, RZ, RZ, -R118 ;  /* 0x000000ffff76b224 */ /* 0x000fe200078e0a76 */
[----:B------:R-:W-:Y:S01]  /*3a00*/  ISETP.GE.AND P2, PT, R23, RZ, PT ;  /* 0x000000ff1700720c */ /* 0x000fe20003f46270 */
[----:B------:R-:W-:Y:S01]  /*3a10*/  @!P4 IMAD.MOV R120, RZ, RZ, -R120 ;  /* 0x000000ffff78c224 */ /* 0x000fe200078e0a78 */
[----:B------:R-:W-:Y:S01]  /*3a20*/  ISETP.GE.AND P3, PT, R21, RZ, PT ;  /* 0x000000ff1500720c */ /* 0x000fe20003f66270 */
[----:B------:R-:W-:Y:S01]  /*3a30*/  ULDC UR4, c[0x0][0x240] ;  /* 0x0000900000047ab9 */ /* 0x000fe20000000800 */
[----:B------:R-:W-:Y:S01]  /*3a40*/  ISETP.GE.AND P4, PT, R19, RZ, PT ;  /* 0x000000ff1300720c */ /* 0x000fe20003f86270 */
[----:B------:R-:W-:Y:S01]  /*3a50*/  IMAD R37, R37, UR4, RZ ;  /* 0x0000000425257c24 */ /* 0x000fe2000f8e02ff */
[C---:B------:R-:W-:Y:S01]  /*3a60*/  SEL R15, R11.reuse, R8, !P5 ;  /* 0x000000080b0f7207 */ /* 0x040fe20006800000 */
[----:B------:R-:W-:Y:S01]  /*3a70*/  IMAD.MOV.U32 R8, RZ, RZ, R7 ;  /* 0x000000ffff087224 */ /* 0x000fe200078e0007 */
[C---:B------:R-:W-:Y:S01]  /*3a80*/  SEL R49, R11.reuse, R30, !P5 ;  /* 0x0000001e0b317207 */ /* 0x040fe20006800000 */
[----:B------:R-:W-:Y:S01]  /*3a90*/  IMAD R138, R152, 0xcc, RZ ;  /* 0x000000cc988a7824 */ /* 0x000fe200078e02ff */
[C---:B------:R-:W-:Y:S01]  /*3aa0*/  SEL R55, R11.reuse, R38, !P5 ;  /* 0x000000260b377207 */ /* 0x040fe20006800000 */
[----:B------:R-:W-:Y:S01]  /*3ab0*/  @!P1 IMAD.MOV R8, RZ, RZ, -R8 ;  /* 0x000000ffff089224 */ /* 0x000fe200078e0a08 */
[----:B------:R-:W-:Y:S01]  /*3ac0*/  SEL R30, R11, R88, !P5 ;  /* 0x000000580b1e7207 */ /* 0x000fe20006800000 */
[----:B------:R-:W-:Y:S01]  /*3ad0*/  IMAD R38, R15, UR4, RZ ;  /* 0x000000040f267c24 */ /* 0x000fe2000f8e02ff */
[----:B------:R-:W-:Y:S01]  /*3ae0*/  LEA.HI.X.SX32 R6, R9, UR5, 0x2, P0 ;  /* 0x0000000509067c11 */ /* 0x000fe200080f16ff */
[----:B------:R-:W-:Y:S01]  /*3af0*/  @!P2 IMAD.MOV R128, RZ, RZ, -R128 ;  /* 0x000000ffff80a224 */ /* 0x000fe200078e0a80 */
[----:B------:R-:W-:Y:S01]  /*3b00*/  SEL R39, R11, R10, !P5 ;  /* 0x0000000a0b277207 */ /* 0x000fe20006800000 */
[----:B------:R-:W-:Y:S01]  /*3b10*/  @!P3 IMAD.MOV R132, RZ, RZ, -R132 ;  /* 0x000000ffff84b224 */ /* 0x000fe200078e0a84 */
[----:B------:R-:W-:Y:S01]  /*3b20*/  ISETP.NE.AND P0, PT, R156, RZ, PT ;  /* 0x000000ff9c00720c */ /* 0x000fe20003f05270 */
[----:B------:R-:W-:Y:S01]  /*3b30*/  @!P4 IMAD.MOV R130, RZ, RZ, -R130 ;  /* 0x000000ffff82c224 */ /* 0x000fe200078e0a82 */
[-C--:B------:R-:W-:Y:S01]  /*3b40*/  LEA R88, P1, R37, R3.reuse, 0x2 ;  /* 0x0000000325587211 */ /* 0x080fe200078210ff */
[----:B------:R-:W-:Y:S01]  /*3b50*/  IMAD R39, R39, UR4, RZ ;  /* 0x0000000427277c24 */ /* 0x000fe2000f8e02ff */
[----:B------:R-:W-:Y:S01]  /*3b60*/  SEL R12, R11, R12, !P5 ;  /* 0x0000000c0b0c7207 */ /* 0x000fe20006800000 */
[----:B------:R-:W-:Y:S01]  /*3b70*/  IMAD R49, R49, UR4, RZ ;  /* 0x0000000431317c24 */ /* 0x000fe2000f8e02ff */
[----:B------:R-:W-:Y:S01]  /*3b80*/  SEL R41, R11, R14, !P5 ;  /* 0x0000000e0b297207 */ /* 0x000fe20006800000 */
[----:B------:R-:W-:Y:S01]  /*3b90*/  IMAD R55, R55, UR4, RZ ;  /* 0x0000000437377c24 */ /* 0x000fe2000f8e02ff */
[C---:B------:R-:W-:Y:S01]  /*3ba0*/  SEL R16, R11.reuse, R16, !P5 ;  /* 0x000000100b107207 */ /* 0x040fe20006800000 */
[----:B------:R-:W-:Y:S01]  /*3bb0*/  IMAD R30, R30, UR4, RZ ;  /* 0x000000041e1e7c24 */ /* 0x000fe2000f8e02ff */
[----:B------:R-:W-:Y:S01]  /*3bc0*/  SEL R28, R11, R28, !P5 ;  /* 0x0000001c0b1c7207 */ /* 0x000fe20006800000 */
[----:B------:R-:W-:Y:S01]  /*3bd0*/  IMAD R41, R41, UR4, RZ ;  /* 0x0000000429297c24 */ /* 0x000fe2000f8e02ff */
[C---:B------:R-:W-:Y:S01]  /*3be0*/  SEL R43, R11.reuse, R18, !P5 ;  /* 0x000000120b2b7207 */ /* 0x040fe20006800000 */
[----:B------:R-:W1:Y:S01]  /*3bf0*/  S2UR UR5, SR_CgaCtaId ;  /* 0x00000000000579c3 */ /* 0x000e620000008800 */
[C---:B------:R-:W-:Y:S01]  /*3c00*/  SEL R92, R11.reuse, R92, !P5 ;  /* 0x0000005c0b5c7207 */ /* 0x040fe20006800000 */
[C---:B------:R-:W-:Y:S01]  /*3c10*/  IMAD R142, R152.reuse, 0xd0, RZ ;  /* 0x000000d0988e7824 */ /* 0x040fe200078e02ff */
[----:B------:R-:W-:Y:S01]  /*3c20*/  SEL R27, R11, R94, !P5 ;  /* 0x0000005e0b1b7207 */ /* 0x000fe20006800000 */
[----:B------:R-:W-:Y:S01]  /*3c30*/  IMAD R43, R43, UR4, RZ ;  /* 0x000000042b2b7c24 */ /* 0x000fe2000f8e02ff */
[----:B------:R-:W-:Y:S01]  /*3c40*/  LEA.HI.X.SX32 R89, R37, R6, 0x2, P1 ;  /* 0x0000000625597211 */ /* 0x000fe200008f16ff */
[----:B------:R-:W-:Y:S01]  /*3c50*/  IMAD R37, R152, 0x46, RZ ;  /* 0x0000004698257824 */ /* 0x000fe200078e02ff */
[----:B------:R-:W-:Y:S01]  /*3c60*/  SEL R20, R11, R20, !P5 ;  /* 0x000000140b147207 */ /* 0x000fe20006800000 */
[----:B------:R-:W-:Y:S01]  /*3c70*/  IMAD R27, R27, UR4, RZ ;  /* 0x000000041b1b7c24 */ /* 0x000fe2000f8e02ff */
[C---:B------:R-:W-:Y:S01]  /*3c80*/  SEL R10, R11.reuse, R40, !P5 ;  /* 0x000000280b0a7207 */ /* 0x040fe20006800000 */
[----:B------:R-:W-:Y:S01]  /*3c90*/  IMAD R40, R12, UR4, RZ ;  /* 0x000000040c287c24 */ /* 0x000fe2000f8e02ff */
[-C--:B------:R-:W-:Y:S01]  /*3ca0*/  LEA R94, P1, R38, R3.reuse, 0x2 ;  /* 0x00000003265e7211 */ /* 0x080fe200078210ff */
[----:B------:R2:W-:Y:S01]  /*3cb0*/  STL.64 [R1+0x268], R88 ;  /* 0x0002685801007387 */ /* 0x0005e20000100a00 */
[C---:B------:R-:W-:Y:S01]  /*3cc0*/  SEL R25, R11.reuse, R70, !P5 ;  /* 0x000000460b197207 */ /* 0x040fe20006800000 */
[----:B------:R-:W-:Y:S01]  /*3cd0*/  IMAD R170, R152, 0xd4, RZ ;  /* 0x000000d498aa7824 */ /* 0x000fe200078e02ff */
[C---:B------:R-:W-:Y:S01]  /*3ce0*/  SEL R57, R11.reuse, R42, !P5 ;  /* 0x0000002a0b397207 */ /* 0x040fe20006800000 */
[----:B------:R-:W-:Y:S01]  /*3cf0*/  IMAD R42, R16, UR4, RZ ;  /* 0x00000004102a7c24 */ /* 0x000fe2000f8e02ff */
[C---:B------:R-:W-:Y:S01]  /*3d00*/  SEL R17, R11.reuse, R48, !P5 ;  /* 0x000000300b117207 */ /* 0x040fe20006800000 */
[----:B------:R-:W-:Y:S01]  /*3d10*/  IMAD R48, R28, UR4, RZ ;  /* 0x000000041c307c24 */ /* 0x000fe2000f8e02ff */
[C---:B------:R-:W-:Y:S01]  /*3d20*/  SEL R98, R11.reuse, R98, !P5 ;  /* 0x000000620b627207 */ /* 0x040fe20006800000 */
[----:B------:R-:W-:Y:S01]  /*3d30*/  IMAD R28, R92, UR4, RZ ;  /* 0x000000045c1c7c24 */ /* 0x000fe2000f8e02ff */
[----:B------:R-:W-:Y:S01]  /*3d40*/  SEL R14, R11, R44, !P5 ;  /* 0x0000002c0b0e7207 */ /* 0x000fe20006800000 */
[----:B------:R-:W-:Y:S01]  /*3d50*/  IMAD R44, R20, UR4, RZ ;  /* 0x00000004142c7c24 */ /* 0x000fe2000f8e02ff */
[----:B------:R-:W-:Y:S01]  /*3d60*/  LEA.HI.X.SX32 R95, R38, R6, 0x2, P1 ;  /* 0x00000006265f7211 */ /* 0x000fe200008f16ff */
[----:B------:R-:W-:Y:S01]  /*3d70*/  IMAD R57, R57, UR4, RZ ;  /* 0x0000000439397c24 */ /* 0x000fe2000f8e02ff */
[C---:B------:R-:W-:Y:S01]  /*3d80*/  SEL R45, R11.reuse, R22, !P5 ;  /* 0x000000160b2d7207 */ /* 0x040fe20006800000 */
[----:B------:R-:W-:Y:S01]  /*3d90*/  IMAD R38, R152, 0x108, RZ ;  /* 0x0000010898267824 */ /* 0x000fe200078e02ff */
[C---:B------:R-:W-:Y:S01]  /*3da0*/  SEL R47, R11.reuse, R26, !P5 ;  /* 0x0000001a0b2f7207 */ /* 0x040fe20006800000 */
[----:B------:R3:W-:Y:S01]  /*3db0*/  STL.64 [R1+0x260], R94 ;  /* 0x0002605e01007387 */ /* 0x0007e20000100a00 */
[----:B------:R-:W-:Y:S01]  /*3dc0*/  SEL R53, R11, R34, !P5 ;  /* 0x000000220b357207 */ /* 0x000fe20006800000 */
[----:B------:R-:W-:Y:S01]  /*3dd0*/  IMAD R45, R45, UR4, RZ ;  /* 0x000000042d2d7c24 */ /* 0x000fe2000f8e02ff */
[----:B------:R-:W-:Y:S01]  /*3de0*/  SEL R73, R11, R72, !P5 ;  /* 0x000000480b497207 */ /* 0x000fe20006800000 */
[----:B------:R-:W-:Y:S01]  /*3df0*/  IMAD R72, R25, UR4, RZ ;  /* 0x0000000419487c24 */ /* 0x000fe2000f8e02ff */
[----:B------:R-:W-:Y:S01]  /*3e00*/  SEL R29, R11, R90, !P5 ;  /* 0x0000005a0b1d7207 */ /* 0x000fe20006800000 */
[----:B------:R-:W-:Y:S01]  /*3e10*/  IMAD R25, R98, UR4, RZ ;  /* 0x0000000462197c24 */ /* 0x000fe2000f8e02ff */
[-C--:B------:R-:W-:Y:S01]  /*3e20*/  LEA R92, P2, R39, R3.reuse, 0x2 ;  /* 0x00000003275c7211 */ /* 0x080fe200078410ff */
[----:B------:R-:W-:Y:S01]  /*3e30*/  IMAD R47, R47, UR4, RZ ;  /* 0x000000042f2f7c24 */ /* 0x000fe2000f8e02ff */
[----:B------:R-:W-:Y:S01]  /*3e40*/  SEL R24, R11, R24, !P5 ;  /* 0x000000180b187207 */ /* 0x000fe20006800000 */
[----:B------:R-:W-:Y:S01]  /*3e50*/  IMAD R53, R53, UR4, RZ ;  /* 0x0000000435357c24 */ /* 0x000fe2000f8e02ff */
[----:B------:R-:W-:Y:S01]  /*3e60*/  SEL R32, R11, R32, !P5 ;  /* 0x000000200b207207 */ /* 0x000fe20006800000 */
[----:B------:R-:W-:Y:S01]  /*3e70*/  IMAD R73, R73, UR4, RZ ;  /* 0x0000000449497c24 */ /* 0x000fe2000f8e02ff */
[----:B------:R-:W-:Y:S01]  /*3e80*/  SEL R36, R11, R36, !P5 ;  /* 0x000000240b247207 */ /* 0x000fe20006800000 */
[----:B------:R-:W-:Y:S01]  /*3e90*/  IMAD R29, R29, UR4, RZ ;  /* 0x000000041d1d7c24 */ /* 0x000fe2000f8e02ff */
[C---:B------:R-:W-:Y:S01]  /*3ea0*/  SEL R59, R11.reuse, R46, !P5 ;  /* 0x0000002e0b3b7207 */ /* 0x040fe20006800000 */
[----:B------:R-:W-:Y:S01]  /*3eb0*/  IMAD R46, R24, UR4, RZ ;  /* 0x00000004182e7c24 */ /* 0x000fe2000f8e02ff */
[C---:B------:R-:W-:Y:S01]  /*3ec0*/  SEL R61, R11.reuse, R50, !P5 ;  /* 0x000000320b3d7207 */ /* 0x040fe20006800000 */
[----:B------:R-:W-:Y:S01]  /*3ed0*/  IMAD R50, R32, UR4, RZ ;  /* 0x0000000420327c24 */ /* 0x000fe2000f8e02ff */
[----:B------:R-:W-:Y:S01]  /*3ee0*/  SEL R18, R11, R52, !P5 ;  /* 0x000000340b127207 */ /* 0x000fe20006800000 */
[----:B------:R-:W-:Y:S01]  /*3ef0*/  IMAD R59, R59, UR4, RZ ;  /* 0x000000043b3b7c24 */ /* 0x000fe2000f8e02ff */
        /* <DEDUP_REMOVED lines=66> */
[-C--:B------:R-:W-:Y:S01]  /*4320*/  LEA R90, P3, R40, R3.reuse, 0x2 ;  /* 0x00000003285a7211 */ /* 0x080fe200078610ff */
[----:B------:R-:W-:Y:S01]  /*4330*/  IMAD R14, R120, UR4, RZ ;  /* 0x00000004780e7c24 */ /* 0x000fe2000f8e02ff */
[-C--:B--2---:R-:W-:Y:S01]  /*4340*/  LEA R88, P5, R41, R3.reuse, 0x2 ;  /* 0x0000000329587211 */ /* 0x084fe200078a10ff */
[----:B------:R-:W-:Y:S01]  /*4350*/  IMAD R7, R122, UR4, RZ ;  /* 0x000000047a077c24 */ /* 0x000fe2000f8e02ff */
[----:B------:R-:W-:Y:S01]  /*4360*/  @!P0 LOP3.LUT R8, RZ, R156, RZ, 0x33, !PT ;  /* 0x0000009cff088212 */ /* 0x000fe200078e33ff */
[----:B------:R-:W-:Y:S01]  /*4370*/  IMAD R9, R124, UR4, RZ ;  /* 0x000000047c097c24 */ /* 0x000fe2000f8e02ff */
[-C--:B------:R-:W-:Y:S01]  /*4380*/  LEA R98, P4, R42, R3.reuse, 0x2 ;  /* 0x000000032a627211 */ /* 0x080fe200078810ff */
[----:B------:R-:W-:Y:S01]  /*4390*/  IMAD R10, R126, UR4, RZ ;  /* 0x000000047e0a7c24 */ /* 0x000fe2000f8e02ff */
[----:B------:R-:W-:Y:S01]  /*43a0*/  LEA R96, P0, R43, R3, 0x2 ;  /* 0x000000032b607211 */ /* 0x000fe200078010ff */
[----:B------:R-:W-:Y:S01]  /*43b0*/  IMAD R5, R8, R5, RZ ;  /* 0x0000000508057224 */ /* 0x000fe200078e02ff */
[-C--:B------:R-:W-:Y:S01]  /*43c0*/  LEA.HI.X.SX32 R93, R39, R6.reuse, 0x2, P2 ;  /* 0x00000006275d7211 */ /* 0x080fe200010f16ff */
[----:B------:R-:W-:Y:S01]  /*43d0*/  IMAD R12, R130, UR4, RZ ;  /* 0x00000004820c7c24 */ /* 0x000fe2000f8e02ff */
[-C--:B---3--:R-:W-:Y:S01]  /*43e0*/  LEA R94, P1, R44, R3.reuse, 0x2 ;  /* 0x000000032c5e7211 */ /* 0x088fe200078210ff */
[----:B------:R-:W-:Y:S01]  /*43f0*/  IMAD R13, R13, UR4, RZ ;  /* 0x000000040d0d7c24 */ /* 0x000fe2000f8e02ff */
[-C--:B------:R-:W-:Y:S01]  /*4400*/  LEA.HI.X.SX32 R91, R40, R6.reuse, 0x2, P3 ;  /* 0x00000006285b7211 */ /* 0x080fe200018f16ff */
[----:B------:R2:W-:Y:S01]  /*4410*/  STL.64 [R1+0x258], R92 ;  /* 0x0002585c01007387 */ /* 0x0005e20000100a00 */
[-C--:B------:R-:W-:Y:S01]  /*4420*/  LEA.HI.X.SX32 R89, R41, R6.reuse, 0x2, P5 ;  /* 0x0000000629597211 */ /* 0x080fe200028f16ff */
[----:B------:R-:W-:Y:S01]  /*4430*/  IMAD R40, R152, 0xc, RZ ;  /* 0x0000000c98287824 */ /* 0x000fe200078e02ff */
[-C--:B------:R-:W-:Y:S01]  /*4440*/  LEA.HI.X.SX32 R99, R42, R6.reuse, 0x2, P4 ;  /* 0x000000062a637211 */ /* 0x080fe200020f16ff */
[----:B------:R3:W-:Y:S01]  /*4450*/  STL.64 [R1+0x250], R90 ;  /* 0x0002505a01007387 */ /* 0x0007e20000100a00 */
[-C--:B------:R-:W-:Y:S01]  /*4460*/  LEA.HI.X.SX32 R97, R43, R6.reuse, 0x2, P0 ;  /* 0x000000062b617211 */ /* 0x080fe200000f16ff */
[----:B------:R-:W-:Y:S01]  /*4470*/  IMAD R42, R152, 0x3, RZ ;  /* 0x00000003982a7824 */ /* 0x000fe200078e02ff */
[-C--:B------:R-:W-:Y:S01]  /*4480*/  LEA.HI.X.SX32 R95, R44, R6.reuse, 0x2, P1 ;  /* 0x000000062c5f7211 */ /* 0x080fe200008f16ff */
[----:B------:R4:W-:Y:S01]  /*4490*/  STL.64 [R1+0x248], R88 ;  /* 0x0002485801007387 */ /* 0x0009e20000100a00 */
[----:B------:R-:W-:Y:S01]  /*44a0*/  IMAD R8, R152, 0xd, RZ ;  /* 0x0000000d98087824 */ /* 0x000fe200078e02ff */
[----:B------:R-:W-:Y:S01]  /*44b0*/  UMOV UR4, 0x400 ;  /* 0x0000040000047882 */ /* 0x000fe20000000000 */
[----:B------:R-:W-:Y:S01]  /*44c0*/  VIADD R52, R4, 0xffffffff ;  /* 0xffffffff04347836 */ /* 0x000fe20000000000 */
[CC--:B--2---:R-:W-:Y:S01]  /*44d0*/  LEA R92, P2, R45.reuse, R3.reuse, 0x2 ;  /* 0x000000032d5c7211 */ /* 0x0c4fe200078410ff */
[----:B------:R2:W-:Y:S01]  /*44e0*/  STL.64 [R1+0x240], R98 ;  /* 0x0002406201007387 */ /* 0x0005e20000100a00 */
[----:B------:R-:W-:Y:S01]  /*44f0*/  IMAD R76, R152, 0xa4, RZ ;  /* 0x000000a4984c7824 */ /* 0x000fe200078e02ff */
[----:B-1----:R-:W-:Y:S01]  /*4500*/  ULEA UR8, UR5, UR4, 0x18 ;  /* 0x0000000405087291 */ /* 0x002fe2000f8ec03f */
[-C--:B---3--:R-:W-:Y:S01]  /*4510*/  LEA R90, P3, R46, R3.reuse, 0x2 ;  /* 0x000000032e5a7211 */ /* 0x088fe200078610ff */
[----:B------:R1:W-:Y:S01]  /*4520*/  STL.64 [R1+0x238], R96 ;  /* 0x0002386001007387 */ /* 0x0003e20000100a00 */
[-C--:B------:R-:W-:Y:S01]  /*4530*/  LEA.HI.X.SX32 R93, R45, R6.reuse, 0x2, P2 ;  /* 0x000000062d5d7211 */ /* 0x080fe200010f16ff */
[----:B------:R-:W-:Y:S01]  /*4540*/  IMAD R82, R152, 0xb0, RZ ;  /* 0x000000b098527824 */ /* 0x000fe200078e02ff */
[CC--:B----4-:R-:W-:Y:S01]  /*4550*/  LEA R88, P5, R47.reuse, R3.reuse, 0x2 ;  /* 0x000000032f587211 */ /* 0x0d0fe200078a10ff */
[----:B------:R3:W-:Y:S01]  /*4560*/  STL.64 [R1+0x230], R94 ;  /* 0x0002305e01007387 */ /* 0x0007e20000100a00 */
[-C--:B------:R-:W-:Y:S01]  /*4570*/  LEA.HI.X.SX32 R91, R46, R6.reuse, 0x2, P3 ;  /* 0x000000062e5b7211 */ /* 0x080fe200018f16ff */
[----:B------:R-:W-:Y:S01]  /*4580*/  IMAD R78, R152, 0xac, RZ ;  /* 0x000000ac984e7824 */ /* 0x000fe200078e02ff */
[-C--:B------:R-:W-:Y:S01]  /*4590*/  LEA.HI.X.SX32 R89, R47, R6.reuse, 0x2, P5 ;  /* 0x000000062f597211 */ /* 0x080fe200028f16ff */
[----:B------:R4:W-:Y:S01]  /*45a0*/  STL.64 [R1+0x228], R92 ;  /* 0x0002285c01007387 */ /* 0x0009e20000100a00 */
[-C--:B--2---:R-:W-:Y:S01]  /*45b0*/  LEA R98, P4, R48, R3.reuse, 0x2 ;  /* 0x0000000330627211 */ /* 0x084fe200078810ff */
[----:B------:R-:W-:Y:S01]  /*45c0*/  IMAD R86, R152, 0xb8, RZ ;  /* 0x000000b898567824 */ /* 0x000fe200078e02ff */
[CC--:B-1----:R-:W-:Y:S01]  /*45d0*/  LEA R96, P0, R49.reuse, R3.reuse, 0x2 ;  /* 0x0000000331607211 */ /* 0x0c2fe200078010ff */
[----:B------:R1:W-:Y:S01]  /*45e0*/  STL.64 [R1+0x220], R90 ;  /* 0x0002205a01007387 */ /* 0x0003e20000100a00 */
[-C--:B------:R-:W-:Y:S01]  /*45f0*/  LEA.HI.X.SX32 R99, R48, R6.reuse, 0x2, P4 ;  /* 0x0000000630637211 */ /* 0x080fe200020f16ff */
[----:B------:R-:W-:Y:S01]  /*4600*/  IMAD R48, R152, 0x2b, RZ ;  /* 0x0000002b98307824 */ /* 0x000fe200078e02ff */
[-C--:B---3--:R-:W-:Y:S01]  /*4610*/  LEA R94, P1, R50, R3.reuse, 0x2 ;  /* 0x00000003325e7211 */ /* 0x088fe200078210ff */
[----:B------:R2:W-:Y:S01]  /*4620*/  STL.64 [R1+0x218], R88 ;  /* 0x0002185801007387 */ /* 0x0005e20000100a00 */
[-C--:B------:R-:W-:Y:S01]  /*4630*/  LEA.HI.X.SX32 R97, R49, R6.reuse, 0x2, P0 ;  /* 0x0000000631617211 */ /* 0x080fe200000f16ff */
[----:B------:R-:W-:Y:S01]  /*4640*/  IMAD R106, R152, 0xb4, RZ ;  /* 0x000000b4986a7824 */ /* 0x000fe200078e02ff */
[-C--:B------:R-:W-:Y:S01]  /*4650*/  LEA.HI.X.SX32 R95, R50, R6.reuse, 0x2, P1 ;  /* 0x00000006325f7211 */ /* 0x080fe200008f16ff */
[----:B------:R3:W-:Y:S01]  /*4660*/  STL.64 [R1+0x210], R98 ;  /* 0x0002106201007387 */ /* 0x0007e20000100a00 */
[CC--:B----4-:R-:W-:Y:S01]  /*4670*/  LEA R92, P2, R53.reuse, R3.reuse, 0x2 ;  /* 0x00000003355c7211 */ /* 0x0d0fe200078410ff */
[----:B------:R-:W-:Y:S01]  /*4680*/  IMAD R50, R152, 0x9c, RZ ;  /* 0x0000009c98327824 */ /* 0x000fe200078e02ff */
[-C--:B-1----:R-:W-:Y:S01]  /*4690*/  LEA R90, P3, R54, R3.reuse, 0x2 ;  /* 0x00000003365a7211 */ /* 0x082fe200078610ff */
[----:B------:R1:W-:Y:S01]  /*46a0*/  STL.64 [R1+0x208], R96 ;  /* 0x0002086001007387 */ /* 0x0003e20000100a00 */
[-C--:B------:R-:W-:Y:S01]  /*46b0*/  LEA.HI.X.SX32 R93, R53, R6.reuse, 0x2, P2 ;  /* 0x00000006355d7211 */ /* 0x080fe200010f16ff */
[----:B------:R-:W-:Y:S01]  /*46c0*/  IMAD R53, R152, 0xa, RZ ;  /* 0x0000000a98357824 */ /* 0x000fe200078e02ff */
[CC--:B--2---:R-:W-:Y:S01]  /*46d0*/  LEA R88, P5, R55.reuse, R3.reuse, 0x2 ;  /* 0x0000000337587211 */ /* 0x0c4fe200078a10ff */
[----:B------:R2:W-:Y:S01]  /*46e0*/  STL.64 [R1+0x200], R94 ;  /* 0x0002005e01007387 */ /* 0x0005e20000100a00 */
[-C--:B------:R-:W-:Y:S01]  /*46f0*/  LEA.HI.X.SX32 R91, R54, R6.reuse, 0x2, P3 ;  /* 0x00000006365b7211 */ /* 0x080fe200018f16ff */
[----:B------:R-:W-:Y:S01]  /*4700*/  IMAD R54, R152, 0xa0, RZ ;  /* 0x000000a098367824 */ /* 0x000fe200078e02ff */
[-C--:B---3--:R-:W-:Y:S01]  /*4710*/  LEA R98, P4, R56, R3.reuse, 0x2 ;  /* 0x0000000338627211 */ /* 0x088fe200078810ff */
[----:B------:R3:W-:Y:S01]  /*4720*/  STL.64 [R1+0x1f8], R92 ;  /* 0x0001f85c01007387 */ /* 0x0007e20000100a00 */
[-C--:B------:R-:W-:Y:S01]  /*4730*/  LEA.HI.X.SX32 R89, R55, R6.reuse, 0x2, P5 ;  /* 0x0000000637597211 */ /* 0x080fe200028f16ff */
[----:B------:R-:W-:Y:S01]  /*4740*/  IMAD.SHL.U32 R55, R152, 0x8, RZ ;  /* 0x0000000898377824 */ /* 0x000fe200078e00ff */
[-C--:B------:R-:W-:Y:S01]  /*4750*/  LEA.HI.X.SX32 R99, R56, R6.reuse, 0x2, P4 ;  /* 0x0000000638637211 */ /* 0x080fe200020f16ff */
[----:B------:R4:W-:Y:S01]  /*4760*/  STL.64 [R1+0x1f0], R90 ;  /* 0x0001f05a01007387 */ /* 0x0009e20000100a00 */
[CC--:B-1----:R-:W-:Y:S01]  /*4770*/  LEA R96, P0, R57.reuse, R3.reuse, 0x2 ;  /* 0x0000000339607211 */ /* 0x0c2fe200078010ff */
[----:B------:R-:W-:Y:S01]  /*4780*/  IMAD R56, R152, 0xa8, RZ ;  /* 0x000000a898387824 */ /* 0x000fe200078e02ff */
[-C--:B--2---:R-:W-:Y:S01]  /*4790*/  LEA R94, P1, R58, R3.reuse, 0x2 ;  /* 0x000000033a5e7211 */ /* 0x084fe200078210ff */
[----:B------:R1:W-:Y:S01]  /*47a0*/  STL.64 [R1+0x1e8], R88 ;  /* 0x0001e85801007387 */ /* 0x0003e20000100a00 */
[-C--:B------:R-:W-:Y:S01]  /*47b0*/  LEA.HI.X.SX32 R97, R57, R6.reuse, 0x2, P0 ;  /* 0x0000000639617211 */ /* 0x080fe200000f16ff */
[----:B------:R-:W-:Y:S01]  /*47c0*/  IMAD R57, R152, 0x6, RZ ;  /* 0x0000000698397824 */ /* 0x000fe200078e02ff */
[-C--:B------:R-:W-:Y:S01]  /*47d0*/  LEA.HI.X.SX32 R95, R58, R6.reuse, 0x2, P1 ;  /* 0x000000063a5f7211 */ /* 0x080fe200008f16ff */
[----:B------:R2:W-:Y:S01]  /*47e0*/  STL.64 [R1+0x1e0], R98 ;  /* 0x0001e06201007387 */ /* 0x0005e20000100a00 */
[CC--:B---3--:R-:W-:Y:S01]  /*47f0*/  LEA R92, P2, R59.reuse, R3.reuse, 0x2 ;  /* 0x000000033b5c7211 */ /* 0x0c8fe200078410ff */
[----:B------:R-:W-:Y:S01]  /*4800*/  IMAD.SHL.U32 R58, R152, 0x4, RZ ;  /* 0x00000004983a7824 */ /* 0x000fe200078e00ff */
[-C--:B----4-:R-:W-:Y:S01]  /*4810*/  LEA R90, P3, R60, R3.reuse, 0x2 ;  /* 0x000000033c5a7211 */ /* 0x090fe200078610ff */
        /* <DEDUP_REMOVED lines=11> */
[CC--:B---3--:R-:W-:Y:S01]  /*48d0*/  LEA R96, P0, R63.reuse, R3.reuse, 0x2 ;  /* 0x000000033f607211 */ /* 0x0c8fe200078010ff */
[----:B------:R2:W-:Y:S01]  /*48e0*/  STL.64 [R1+0x1c0], R90 ;  /* 0x0001c05a01007387 */ /* 0x0005e20000100a00 */
[-C--:B------:R-:W-:Y:S01]  /*48f0*/  LEA.HI.X.SX32 R99, R62, R6.reuse, 0x2, P4 ;  /* 0x000000063e637211 */ /* 0x080fe200020f16ff */
[----:B------:R-:W-:Y:S01]  /*4900*/  IMAD R62, R152, 0x94, RZ ;  /* 0x00000094983e7824 */ /* 0x000fe200078e02ff */
[-C--:B----4-:R-:W-:Y:S01]  /*4910*/  LEA R94, P1, R64, R3.reuse, 0x2 ;  /* 0x00000003405e7211 */ /* 0x090fe200078210ff */
[----:B------:R3:W-:Y:S01]  /*4920*/  STL.64 [R1+0x1b8], R88 ;  /* 0x0001b85801007387 */ /* 0x0007e20000100a00 */
[-C--:B------:R-:W-:Y:S01]  /*4930*/  LEA.HI.X.SX32 R97, R63, R6.reuse, 0x2, P0 ;  /* 0x000000063f617211 */ /* 0x080fe200000f16ff */
[----:B------:R-:W-:Y:S01]  /*4940*/  IMAD R39, R152, 0x104, RZ ;  /* 0x0000010498277824 */ /* 0x000fe200078e02ff */
        /* <DEDUP_REMOVED lines=18> */
[-C--:B-1----:R-:W-:Y:S01]  /*4a70*/  LEA R96, P0, R70, R3.reuse, 0x2 ;  /* 0x0000000346607211 */ /* 0x082fe200078010ff */
[----:B------:R-:W-:Y:S01]  /*4a80*/  IMAD R49, R152, 0x47, RZ ;  /* 0x0000004798317824 */ /* 0x000fe200078e02ff */
[CC--:B--2---:R-:W-:Y:S01]  /*4a90*/  LEA R94, P1, R71.reuse, R3.reuse, 0x2 ;  /* 0x00000003475e7211 */ /* 0x0c4fe200078210ff */
[----:B------:R1:W-:Y:S01]  /*4aa0*/  STL.64 [R1+0x188], R88 ;  /* 0x0001885801007387 */ /* 0x0003e20000100a00 */
[-C--:B------:R-:W-:Y:S01]  /*4ab0*/  LEA.HI.X.SX32 R97, R70, R6.reuse, 0x2, P0 ;  /* 0x0000000646617211 */ /* 0x080fe200000f16ff */
[----:B------:R-:W-:Y:S01]  /*4ac0*/  IMAD R60, R152, 0x124, RZ ;  /* 0x00000124983c7824 */ /* 0x000fe200078e02ff */
[-C--:B------:R-:W-:Y:S01]  /*4ad0*/  LEA.HI.X.SX32 R95, R71, R6.reuse, 0x2, P1 ;  /* 0x00000006475f7211 */ /* 0x080fe200008f16ff */
[----:B------:R2:W-:Y:S01]  /*4ae0*/  STL.64 [R1+0x180], R98 ;  /* 0x0001806201007387 */ /* 0x0005e20000100a00 */
[-C--:B---3--:R-:W-:Y:S01]  /*4af0*/  LEA R92, P2, R72, R3.reuse, 0x2 ;  /* 0x00000003485c7211 */ /* 0x088fe200078410ff */
        /* <DEDUP_REMOVED lines=44> */
[----:B------:R-:W-:Y:S01]  /*4dc0*/  IMAD.SHL.U32 R29, R152, 0x40, RZ ;  /* 0x00000040981d7824 */ /* 0x000fe200078e00ff */
[-C--:B------:R-:W-:Y:S01]  /*4dd0*/  LEA.HI.X.SX32 R95, R28, R6.reuse, 0x2, P1 ;  /* 0x000000061c5f7211 */ /* 0x080fe200008f16ff */
[----:B------:R2:W-:Y:S01]  /*4de0*/  STL.64 [R1+0x120], R98 ;  /* 0x0001206201007387 */ /* 0x0005e20000100a00 */
[CC--:B---3--:R-:W-:Y:S01]  /*4df0*/  LEA R92, P2, R27.reuse, R3.reuse, 0x2 ;  /* 0x000000031b5c7211 */ /* 0x0c8fe200078410ff */
        /* <DEDUP_REMOVED lines=21> */
[----:B------:R-:W-:Y:S01]  /*4f50*/  LEA.HI.X.SX32 R95, R22, R6, 0x2, P1 ;  /* 0x00000006165f7211 */ /* 0x000fe200008f16ff */
[----:B------:R4:W-:Y:S01]  /*4f60*/  STL.64 [R1+0xf0], R98 ;  /* 0x0000f06201007387 */ /* 0x0009e20000100a00 */
[----:B-1----:R-:W-:Y:S01]  /*4f70*/  LEA R92, P2, R21, R3, 0x2 ;  /* 0x00000003155c7211 */ /* 0x002fe200078410ff */
[----:B------:R-:W-:-:S02]  /*4f80*/  IMAD R66, R152, 0x1a0, RZ ;  /* 0x000001a098427824 */ /* 0x000fc400078e02ff */
[----:B------:R1:W-:Y:S01]  /*4f90*/  STL.64 [R1+0xe8], R96 ;  /* 0x0000e86001007387 */ /* 0x0003e20000100a00 */
[-C--:B--2---:R-:W-:Y:S01]  /*4fa0*/  LEA R90, P3, R20, R3.reuse, 0x2 ;  /* 0x00000003145a7211 */ /* 0x084fe200078610ff */
[C---:B------:R-:W-:Y:S01]  /*4fb0*/  IMAD R70, R152.reuse, 0x1a8, RZ ;  /* 0x000001a898467824 */ /* 0x040fe200078e02ff */
[-C--:B------:R-:W-:Y:S01]  /*4fc0*/  LEA.HI.X.SX32 R93, R21, R6.reuse, 0x2, P2 ;  /* 0x00000006155d7211 */ /* 0x080fe200010f16ff */
[----:B------:R2:W-:Y:S01]  /*4fd0*/  STL.64 [R1+0xe0], R94 ;  /* 0x0000e05e01007387 */ /* 0x0005e20000100a00 */
[CC--:B---3--:R-:W-:Y:S01]  /*4fe0*/  LEA R88, P5, R19.reuse, R3.reuse, 0x2 ;  /* 0x0000000313587211 */ /* 0x0c8fe200078a10ff */
[----:B------:R-:W-:Y:S01]  /*4ff0*/  IMAD R72, R152, 0x1ac, RZ ;  /* 0x000001ac98487824 */ /* 0x000fe200078e02ff */
[-C--:B------:R-:W-:Y:S01]  /*5000*/  LEA.HI.X.SX32 R91, R20, R6.reuse, 0x2, P3 ;  /* 0x00000006145b7211 */ /* 0x080fe200018f16ff */
[----:B------:R3:W-:Y:S01]  /*5010*/  STL.64 [R1+0xd8], R92 ;  /* 0x0000d85c01007387 */ /* 0x0007e20000100a00 */
[-C--:B----4-:R-:W-:Y:S01]  /*5020*/  LEA R98, P4, R18, R3.reuse, 0x2 ;  /* 0x0000000312627211 */ /* 0x090fe200078810ff */
[----:B------:R-:W-:Y:S01]  /*5030*/  IMAD R71, R152, 0x6a, RZ ;  /* 0x0000006a98477824 */ /* 0x000fe200078e02ff */
[-C--:B------:R-:W-:Y:S01]  /*5040*/  LEA.HI.X.SX32 R89, R19, R6.reuse, 0x2, P5 ;  /* 0x0000000613597211 */ /* 0x080fe200028f16ff */
[----:B------:R4:W-:Y:S01]  /*5050*/  STL.64 [R1+0xd0], R90 ;  /* 0x0000d05a01007387 */ /* 0x0009e20000100a00 */
[-C--:B------:R-:W-:Y:S01]  /*5060*/  LEA.HI.X.SX32 R99, R18, R6.reuse, 0x2, P4 ;  /* 0x0000000612637211 */ /* 0x080fe200020f16ff */
[----:B------:R-:W-:Y:S01]  /*5070*/  IMAD R112, R152, 0xc0, RZ ;  /* 0x000000c098707824 */ /* 0x000fe200078e02ff */
[CC--:B-1----:R-:W-:Y:S01]  /*5080*/  LEA R96, P0, R17.reuse, R3.reuse, 0x2 ;  /* 0x0000000311607211 */ /* 0x0c2fe200078010ff */
[----:B------:R1:W-:Y:S01]  /*5090*/  STL.64 [R1+0xc8], R88 ;  /* 0x0000c85801007387 */ /* 0x0003e20000100a00 */
[-C--:B--2---:R-:W-:Y:S01]  /*50a0*/  LEA R94, P1, R16, R3.reuse, 0x2 ;  /* 0x00000003105e7211 */ /* 0x084fe200078210ff */
[----:B------:R-:W-:Y:S01]  /*50b0*/  IMAD R116, R152, 0xc8, RZ ;  /* 0x000000c898747824 */ /* 0x000fe200078e02ff */
[-C--:B------:R-:W-:Y:S01]  /*50c0*/  LEA.HI.X.SX32 R97, R17, R6.reuse, 0x2, P0 ;  /* 0x0000000611617211 */ /* 0x080fe200000f16ff */
[----:B------:R-:W-:Y:S01]  /*50d0*/  STL.64 [R1+0xc0], R98 ;  /* 0x0000c06201007387 */ /* 0x000fe20000100a00 */
[-C--:B------:R-:W-:Y:S01]  /*50e0*/  LEA.HI.X.SX32 R95, R16, R6.reuse, 0x2, P1 ;  /* 0x00000006105f7211 */ /* 0x080fe200008f16ff */
[C---:B------:R-:W-:Y:S01]  /*50f0*/  IMAD R146, R152.reuse, 0xd8, RZ ;  /* 0x000000d898927824 */ /* 0x040fe200078e02ff */
[-C--:B------:R-:W-:Y:S01]  /*5100*/  LEA R18, P1, R11, R3.reuse, 0x2 ;  /* 0x000000030b127211 */ /* 0x080fe200078210ff */
[----:B------:R-:W-:Y:S01]  /*5110*/  STL.64 [R1+0xb8], R96 ;  /* 0x0000b86001007387 */ /* 0x000fe20000100a00 */
[-C--:B---3--:R-:W-:Y:S01]  /*5120*/  LEA R92, P2, R15, R3.reuse, 0x2 ;  /* 0x000000030f5c7211 */ /* 0x088fe200078410ff */
[----:B------:R-:W-:Y:S01]  /*5130*/  IMAD R174, R152, 0xdc, RZ ;  /* 0x000000dc98ae7824 */ /* 0x000fe200078e02ff */
[-C--:B----4-:R-:W-:Y:S01]  /*5140*/  LEA R90, P3, R14, R3.reuse, 0x2 ;  /* 0x000000030e5a7211 */ /* 0x090fe200078610ff */
[----:B------:R-:W-:Y:S01]  /*5150*/  STL.64 [R1+0xb0], R94 ;  /* 0x0000b05e01007387 */ /* 0x000fe20000100a00 */
[-C--:B------:R-:W-:Y:S01]  /*5160*/  LEA.HI.X.SX32 R19, R11, R6.reuse, 0x2, P1 ;  /* 0x000000060b137211 */ /* 0x080fe200008f16ff */
[C---:B------:R-:W-:Y:S01]  /*5170*/  IMAD R176, R152.reuse, 0xe0, RZ ;  /* 0x000000e098b07824 */ /* 0x040fe200078e02ff */
[----:B------:R-:W-:Y:S01]  /*5180*/  LEA R220, P1, R5, UR6, 0x2 ;  /* 0x0000000605dc7c11 */ /* 0x000fe2000f8210ff */
[C---:B------:R-:W-:Y:S01]  /*5190*/  IMAD R122, R152.reuse, 0x39, RZ ;  /* 0x00000039987a7824 */ /* 0x040fe200078e02ff */
[-C--:B-1----:R-:W-:Y:S01]  /*51a0*/  LEA R88, P5, R7, R3.reuse, 0x2 ;  /* 0x0000000307587211 */ /* 0x082fe200078a10ff */
[C---:B------:R-:W-:Y:S01]  /*51b0*/  IMAD R123, R152.reuse, 0x3a, RZ ;  /* 0x0000003a987b7824 */ /* 0x040fe200078e02ff */
[-C--:B------:R-:W-:Y:S01]  /*51c0*/  LEA.HI.X.SX32 R93, R15, R6.reuse, 0x2, P2 ;  /* 0x000000060f5d7211 */ /* 0x080fe200010f16ff */
[C---:B------:R-:W-:Y:S01]  /*51d0*/  IMAD R15, R152.reuse, 0x23, RZ ;  /* 0x00000023980f7824 */ /* 0x040fe200078e02ff */
[----:B------:R-:W-:Y:S01]  /*51e0*/  LEA R22, P4, R9, R3, 0x2 ;  /* 0x0000000309167211 */ /* 0x000fe200078810ff */
[----:B------:R-:W-:Y:S01]  /*51f0*/  IMAD R124, R152, 0x3b, RZ ;  /* 0x0000003b987c7824 */ /* 0x000fe200078e02ff */
[----:B------:R-:W-:Y:S01]  /*5200*/  LEA.HI.X.SX32 R91, R14, R6, 0x2, P3 ;  /* 0x000000060e5b7211 */ /* 0x000fe200018f16ff */
[----:B------:R1:W-:Y:S01]  /*5210*/  STL.64 [R1+0xa8], R92 ;  /* 0x0000a85c01007387 */ /* 0x0003e20000100a00 */
[----:B------:R-:W-:Y:S01]  /*5220*/  LEA.HI.X.SX32 R221, R5, UR7, 0x2, P1 ;  /* 0x0000000705dd7c11 */ /* 0x000fe200088f16ff */
[C---:B------:R-:W-:Y:S01]  /*5230*/  IMAD R5, R152.reuse, 0x24, RZ ;  /* 0x0000002498057824 */ /* 0x040fe200078e02ff */
[----:B------:R-:W-:Y:S01]  /*5240*/  LEA R120, P6, R152, R220, 0x3 ;  /* 0x000000dc98787211 */ /* 0x000fe200078c18ff */
[----:B------:R2:W-:Y:S01]  /*5250*/  STL.64 [R1+0xa0], R90 ;  /* 0x0000a05a01007387 */ /* 0x0005e20000100a00 */
[-C--:B------:R-:W-:Y:S01]  /*5260*/  LEA.HI.X.SX32 R89, R7, R6.reuse, 0x2, P5 ;  /* 0x0000000607597211 */ /* 0x080fe200028f16ff */
[----:B------:R-:W-:Y:S01]  /*5270*/  VIADD R7, R4, 0xffffffdf ;  /* 0xffffffdf04077836 */ /* 0x000fe20000000000 */
[----:B------:R-:W-:Y:S01]  /*5280*/  LEA.HI.X.SX32 R23, R9, R6, 0x2, P4 ;  /* 0x0000000609177211 */ /* 0x000fe200020f16ff */
[----:B------:R-:W-:Y:S01]  /*5290*/  IMAD R14, R152, 0x21, RZ ;  /* 0x00000021980e7824 */ /* 0x000fe200078e02ff */
[----:B------:R-:W-:Y:S01]  /*52a0*/  LEA.HI.X.SX32 R121, R59, R221, 0x2, P6 ;  /* 0x000000dd3b797211 */ /* 0x000fe200030f16ff */
[----:B------:R-:W-:Y:S01]  /*52b0*/  STL.64 [R1+0x98], R88 ;  /* 0x0000985801007387 */ /* 0x000fe20000100a00 */
[-C--:B------:R-:W-:Y:S01]  /*52c0*/  IADD3 R104, P1, R40, R220.reuse, RZ ;  /* 0x000000dc28687210 */ /* 0x080fe20007f3e0ff */
[----:B-1----:R-:W-:Y:S01]  /*52d0*/  IMAD R92, R152, 0x128, RZ ;  /* 0x00000128985c7824 */ /* 0x002fe200078e02ff */
[-C--:B------:R-:W-:Y:S01]  /*52e0*/  LEA R20, P0, R10, R3.reuse, 0x2 ;  /* 0x000000030a147211 */ /* 0x080fe200078010ff */
[----:B------:R1:W-:Y:S01]  /*52f0*/  STL.64 [R1+0x90], R22 ;  /* 0x0000901601007387 */ /* 0x0003e20000100a00 */
[-C--:B------:R-:W-:Y:S01]  /*5300*/  LEA R16, P2, R12, R3.reuse, 0x2 ;  /* 0x000000030c107211 */ /* 0x080fe200078410ff */
[----:B------:R-:W-:Y:S01]  /*5310*/  IMAD R9, R152, 0x4b, RZ ;  /* 0x0000004b98097824 */ /* 0x000fe200078e02ff */
[-C--:B--2---:R-:W-:Y:S01]  /*5320*/  IADD3 R90, P6, R58, R220.reuse, RZ ;  /* 0x000000dc3a5a7210 */ /* 0x084fe20007fde0ff */
[----:B------:R-:W-:Y:S01]  /*5330*/  IMAD R126, R152, 0x3d, RZ ;  /* 0x0000003d987e7824 */ /* 0x000fe200078e02ff */
[----:B------:R-:W-:Y:S01]  /*5340*/  LEA R156, P3, R13, R3, 0x2 ;  /* 0x000000030d9c7211 */ /* 0x000fe200078610ff */
[----:B------:R-:W-:Y:S01]  /*5350*/  VIADD R3, R4, 0xfffffffd ;  /* 0xfffffffd04037836 */ /* 0x000fe20000000000 */
[CC--:B------:R-:W-:Y:S01]  /*5360*/  LEA.HI.X.SX32 R91, R152.reuse, R221.reuse, 0x2, P6 ;  /* 0x000000dd985b7211 */ /* 0x0c0fe200030f16ff */
[C---:B------:R-:W-:Y:S01]  /*5370*/  IMAD R129, R152.reuse, 0x3e, RZ ;  /* 0x0000003e98817824 */ /* 0x040fe200078e02ff */
[----:B------:R-:W-:Y:S01]  /*5380*/  IADD3 R100, P6, R113, R220, RZ ;  /* 0x000000dc71647210 */ /* 0x000fe20007fde0ff */
[----:B------:R-:W-:Y:S01]  /*5390*/  IMAD R131, R152, 0x3f, RZ ;  /* 0x0000003f98837824 */ /* 0x000fe200078e02ff */
[-C--:B------:R-:W-:Y:S01]  /*53a0*/  LEA.HI.X.SX32 R105, R42, R221.reuse, 0x2, P1 ;  /* 0x000000dd2a697211 */ /* 0x080fe200008f16ff */
[----:B-1----:R-:W-:Y:S01]  /*53b0*/  IMAD R23, R152, 0x5, RZ ;  /* 0x0000000598177824 */ /* 0x002fe200078e02ff */
[-C--:B------:R-:W-:Y:S01]  /*53c0*/  LEA.HI.X.SX32 R21, R10, R6.reuse, 0x2, P0 ;  /* 0x000000060a157211 */ /* 0x080fe200000f16ff */
[----:B------:R-:W-:Y:S01]  /*53d0*/  IMAD R22, R152, 0x7, RZ ;  /* 0x0000000798167824 */ /* 0x000fe200078e02ff */
[-C--:B------:R-:W-:Y:S01]  /*53e0*/  LEA.HI.X.SX32 R17, R12, R6.reuse, 0x2, P2 ;  /* 0x000000060c117211 */ /* 0x080fe200010f16ff */
[----:B------:R-:W-:Y:S01]  /*53f0*/  IMAD R10, R152, 0xf, RZ ;  /* 0x0000000f980a7824 */ /* 0x000fe200078e02ff */
[----:B------:R-:W-:Y:S01]  /*5400*/  LEA.HI.X.SX32 R157, R13, R6, 0x2, P3 ;  /* 0x000000060d9d7211 */ /* 0x000fe200018f16ff */
[----:B------:R-:W-:Y:S01]  /*5410*/  VIADD R6, R4, 0xfffffffc ;  /* 0xfffffffc04067836 */ /* 0x000fe20000000000 */
[CC--:B------:R-:W-:Y:S01]  /*5420*/  LEA R102, P1, R152.reuse, R220.reuse, 0x4 ;  /* 0x000000dc98667211 */ /* 0x0c0fe200078220ff */
[----:B------:R1:W-:Y:S01]  /*5430*/  STL.64 [R1+0x88], R20 ;  /* 0x0000881401007387 */ /* 0x0003e20000100a00 */
[-C--:B------:R-:W-:Y:S01]  /*5440*/  LEA.HI.X.SX32 R101, R23, R221.reuse, 0x2, P6 ;  /* 0x000000dd17657211 */ /* 0x080fe200030f16ff */
[C---:B------:R-:W-:Y:S01]  /*5450*/  IMAD R12, R152.reuse, 0x88, RZ ;  /* 0x00000088980c7824 */ /* 0x040fe200078e02ff */
[-C--:B------:R-:W-:Y:S01]  /*5460*/  IADD3 R96, P6, R117, R220.reuse, RZ ;  /* 0x000000dc75607210 */ /* 0x080fe20007fde0ff */
[----:B------:R-:W-:Y:S01]  /*5470*/  IMAD R13, R152, 0x22, RZ ;  /* 0x00000022980d7824 */ /* 0x000fe200078e02ff */
[-C--:B------:R-:W-:Y:S01]  /*5480*/  LEA.HI.X.SX32 R103, R58, R221.reuse, 0x2, P1 ;  /* 0x000000dd3a677211 */ /* 0x080fe200008f16ff */
[----:B------:R2:W-:Y:S01]  /*5490*/  STL.64 [R1+0x7a8], R156 ;  /* 0x0007a89c01007387 */ /* 0x0005e20000100a00 */
[-C--:B------:R-:W-:Y:S01]  /*54a0*/  IADD3 R98, P1, R24, R220.reuse, RZ ;  /* 0x000000dc18627210 */ /* 0x080fe20007f3e0ff */
[----:B------:R-:W-:Y:S01]  /*54b0*/  IMAD R42, R152, 0x180, RZ ;  /* 0x00000180982a7824 */ /* 0x000fe200078e02ff */
[----:B------:R-:W-:Y:S01]  /*54c0*/  ISETP.GE.U32.AND P2, PT, R6, 0x7fffff7d, PT ;  /* 0x7fffff7d0600780c */ /* 0x000fe20003f46070 */
[----:B------:R-:W-:Y:S01]  /*54d0*/  IMAD R6, R152, 0x2c, RZ ;  /* 0x0000002c98067824 */ /* 0x000fe200078e02ff */
[-C--:B------:R-:W-:Y:S01]  /*54e0*/  LEA.HI.X.SX32 R97, R22, R221.reuse, 0x2, P6 ;  /* 0x000000dd16617211 */ /* 0x080fe200030f16ff */
[C---:B-1----:R-:W-:Y:S01]  /*54f0*/  IMAD R21, R152.reuse, 0x9, RZ ;  /* 0x0000000998157824 */ /* 0x042fe200078e02ff */
[-C--:B------:R-:W-:Y:S01]  /*5500*/  IADD3 R250, P6, R5, R220.reuse, RZ ;  /* 0x000000dc05fa7210 */ /* 0x080fe20007fde0ff */
[C---:B------:R-:W-:Y:S01]  /*5510*/  IMAD R20, R152.reuse, 0x60, RZ ;  /* 0x0000006098147824 */ /* 0x040fe200078e02ff */
[----:B------:R-:W-:Y:S01]  /*5520*/  ISETP.GE.U32.AND P4, PT, R7, 0x7fffff60, PT ;  /* 0x7fffff600700780c */ /* 0x000fe20003f86070 */
[C---:B------:R-:W-:Y:S01]  /*5530*/  IMAD R7, R152.reuse, 0x28, RZ ;  /* 0x0000002898077824 */ /* 0x040fe200078e02ff */
[-C--:B------:R-:W-:Y:S01]  /*5540*/  LEA.HI.X.SX32 R99, R57, R221.reuse, 0x2, P1 ;  /* 0x000000dd39637211 */ /* 0x080fe200008f16ff */
[----:B------:R1:W-:Y:S01]  /*5550*/  STL.64 [R1+0x80], R18 ;  /* 0x0000801201007387 */ /* 0x0003e20000100a00 */
[CC--:B------:R-:W-:Y:S01]  /*5560*/  LEA R94, P1, R152.reuse, R220.reuse, 0x5 ;  /* 0x000000dc985e7211 */ /* 0x0c0fe200078228ff */
[----:B------:R-:W-:Y:S01]  /*5570*/  IMAD R22, R152, 0x184, RZ ;  /* 0x0000018498167824 */ /* 0x000fe200078e02ff */
[-C--:B------:R-:W-:Y:S01]  /*5580*/  LEA.HI.X.SX32 R251, R21, R221.reuse, 0x2, P6 ;  /* 0x000000dd15fb7211 */ /* 0x080fe200030f16ff */
[----:B------:R3:W-:Y:S01]  /*5590*/  STL.64 [R1+0x78], R16 ;  /* 0x0000781001007387 */ /* 0x0007e20000100a00 */
[-C--:B------:R-:W-:Y:S01]  /*55a0*/  IADD3 R58, P6, R6, R220.reuse, RZ ;  /* 0x000000dc063a7210 */ /* 0x080fe20007fde0ff */
[C---:B------:R-:W-:Y:S01]  /*55b0*/  IMAD R23, R152.reuse, 0x61, RZ ;  /* 0x0000006198177824 */ /* 0x040fe200078e02ff */
[-C--:B------:R-:W-:Y:S01]  /*55c0*/  LEA.HI.X.SX32 R95, R55, R221.reuse, 0x2, P1 ;  /* 0x000000dd375f7211 */ /* 0x080fe200008f16ff */
[----:B--2---:R-:W2:Y:S01]  /*55d0*/  S2R R157, SR_TID.X ;  /* 0x00000000009d7919 */ /* 0x004ea20000002100 */
[-C--:B------:R-:W-:Y:S01]  /*55e0*/  IADD3 R80, P1, R7, R220.reuse, RZ ;  /* 0x000000dc07507210 */ /* 0x080fe20007f3e0ff */
[C---:B------:R-:W-:Y:S01]  /*55f0*/  IMAD R21, R152.reuse, 0x62, RZ ;  /* 0x0000006298157824 */ /* 0x040fe200078e02ff */
[-C--:B------:R-:W-:Y:S01]  /*5600*/  LEA.HI.X.SX32 R59, R31, R221.reuse, 0x2, P6 ;  /* 0x000000dd1f3b7211 */ /* 0x080fe200030f16ff */
[C---:B-1----:R-:W-:Y:S01]  /*5610*/  IMAD R19, R152.reuse, 0x42, RZ ;  /* 0x0000004298137824 */ /* 0x042fe200078e02ff */
[-C--:B------:R-:W-:Y:S01]  /*5620*/  IADD3 R84, P6, R143, R220.reuse, RZ ;  /* 0x000000dc8f547210 */ /* 0x080fe20007fde0ff */
[C---:B------:R-:W-:Y:S01]  /*5630*/  IMAD R18, R152.reuse, 0x10c, RZ ;  /* 0x0000010c98127824 */ /* 0x040fe200078e02ff */
[-C--:B------:R-:W-:Y:S01]  /*5640*/  LEA.HI.X.SX32 R81, R53, R221.reuse, 0x2, P1 ;  /* 0x000000dd35517211 */ /* 0x080fe200008f16ff */
[C---:B---3--:R-:W-:Y:S01]  /*5650*/  IMAD R16, R152.reuse, 0x2f, RZ ;  /* 0x0000002f98107824 */ /* 0x048fe200078e02ff */
[-C--:B------:R-:W-:Y:S01]  /*5660*/  IADD3 R74, P1, R137, R220.reuse, RZ ;  /* 0x000000dc894a7210 */ /* 0x080fe20007f3e0ff */
[----:B------:R-:W-:Y:S01]  /*5670*/  IMAD R17, R152, 0x41, RZ ;  /* 0x0000004198117824 */ /* 0x000fe200078e02ff */
[-C--:B------:R-:W-:Y:S01]  /*5680*/  LEA.HI.X.SX32 R85, R8, R221.reuse, 0x2, P6 ;  /* 0x000000dd08557211 */ /* 0x080fe200030f16ff */
[C---:B------:R-:W-:Y:S01]  /*5690*/  IMAD R31, R152.reuse, 0x188, RZ ;  /* 0x00000188981f7824 */ /* 0x040fe200078e02ff */
        /* <DEDUP_REMOVED lines=8> */
[C---:B------:R-:W-:Y:S01]  /*5720*/  SHF.L.U32 R11, R152.reuse, 0x5, RZ ;  /* 0x00000005980b7819 */ /* 0x040fe200000006ff */
[C---:B------:R-:W-:Y:S01]  /*5730*/  IMAD R130, R152.reuse, 0x13c, RZ ;  /* 0x0000013c98827824 */ /* 0x040fe200078e02ff */
[CC--:B------:R-:W-:Y:S01]  /*5740*/  LEA R10, P6, R152.reuse, R220.reuse, 0x7 ;  /* 0x000000dc980a7211 */ /* 0x0c0fe200078c38ff */
[----:B------:R-:W-:Y:S01]  /*5750*/  IMAD R132, R152, 0x4d, RZ ;  /* 0x0000004d98847824 */ /* 0x000fe200078e02ff */
[-C--:B------:R-:W-:Y:S01]  /*5760*/  LEA.HI.X.SX32 R111, R30, R221.reuse, 0x2, P1 ;  /* 0x000000dd1e6f7211 */ /* 0x080fe200008f16ff */
[----:B------:R-:W-:Y:S01]  /*5770*/  IMAD R30, R152, 0x18c, RZ ;  /* 0x0000018c981e7824 */ /* 0x000fe200078e02ff */
[-C--:B------:R-:W-:Y:S01]  /*5780*/  IADD3 R198, P1, R20, R220.reuse, RZ ;  /* 0x000000dc14c67210 */ /* 0x080fe20007f3e0ff */
[C---:B------:R-:W-:Y:S01]  /*5790*/  IMAD R151, R152.reuse, 0x4e, RZ ;  /* 0x0000004e98977824 */ /* 0x040fe200078e02ff */
[-C--:B------:R-:W-:Y:S01]  /*57a0*/  LEA.HI.X.SX32 R11, R11, R221.reuse, 0x2, P6 ;  /* 0x000000dd0b0b7211 */ /* 0x080fe200030f16ff */
[----:B------:R-:W-:Y:S01]  /*57b0*/  IMAD R155, R152, 0x4f, RZ ;  /* 0x0000004f989b7824 */ /* 0x000fe200078e02ff */
[-C--:B------:R-:W-:Y:S01]  /*57c0*/  IADD3 R12, P6, R12, R220.reuse, RZ ;  /* 0x000000dc0c0c7210 */ /* 0x080fe20007fde0ff */
[----:B------:R-:W-:Y:S01]  /*57d0*/  IMAD R150, R152, 0x144, RZ ;  /* 0x0000014498967824 */ /* 0x000fe200078e02ff */
[-C--:B------:R-:W-:Y:S01]  /*57e0*/  LEA.HI.X.SX32 R199, R24, R221.reuse, 0x2, P1 ;  /* 0x000000dd18c77211 */ /* 0x080fe200008f16ff */
[C---:B------:R-:W-:Y:S01]  /*57f0*/  IMAD R154, R152.reuse, 0x148, RZ ;  /* 0x00000148989a7824 */ /* 0x040fe200078e02ff */
        /* <DEDUP_REMOVED lines=13> */
[C---:B------:R-:W-:Y:S01]  /*58d0*/  IMAD R165, R152.reuse, 0x55, RZ ;  /* 0x0000005598a57824 */ /* 0x040fe200078e02ff */
[-C--:B------:R-:W-:Y:S01]  /*58e0*/  LEA.HI.X.SX32 R15, R15, R221.reuse, 0x2, P1 ;  /* 0x000000dd0f0f7211 */ /* 0x080fe200008f16ff */
[----:B------:R-:W-:Y:S01]  /*58f0*/  IMAD R164, R152, 0x15c, RZ ;  /* 0x0000015c98a47824 */ /* 0x000fe200078e02ff */
[-C--:B------:R-:W-:Y:S01]  /*5900*/  IADD3 R62, P1, R62, R220.reuse, RZ ;  /* 0x000000dc3e3e7210 */ /* 0x080fe20007f3e0ff */
[C---:B------:R-:W-:Y:S01]  /*5910*/  IMAD R167, R152.reuse, 0x56, RZ ;  /* 0x0000005698a77824 */ /* 0x040fe200078e02ff */
[----:B------:R-:W-:Y:S01]  /*5920*/  LEA.HI.X.SX32 R35, R35, R221, 0x2, P6 ;  /* 0x000000dd23237211 */ /* 0x000fe200030f16ff */
[----:B------:R-:W-:Y:S01]  /*5930*/  IMAD R156, R152, 0x1ec, RZ ;  /* 0x000001ec989c7824 */ /* 0x000fe200078e02ff */
[----:B------:R-:W-:-:S02]  /*5940*/  IADD3 R54, P6, R54, R220, RZ ;  /* 0x000000dc36367210 */ /* 0x000fc40007fde0ff */
[-C--:B------:R-:W-:Y:S02]  /*5950*/  LEA.HI.X.SX32 R63, R26, R221.reuse, 0x2, P1 ;  /* 0x000000dd1a3f7211 */ /* 0x080fe400008f16ff */
[----:B------:R-:W-:Y:S01]  /*5960*/  ISETP.GE.U32.AND P0, PT, R51, 0x7fffff7f, PT ;  /* 0x7fffff7f3300780c */ /* 0x000fe20003f06070 */
[----:B------:R-:W-:Y:S01]  /*5970*/  IMAD R51, R152, 0x2a, RZ ;  /* 0x0000002a98337824 */ /* 0x000fe200078e02ff */
[-C--:B------:R-:W-:Y:S01]  /*5980*/  IADD3 R26, P1, R50, R220.reuse, RZ ;  /* 0x000000dc321a7210 */ /* 0x080fe20007f3e0ff */
[C---:B------:R-:W-:Y:S01]  /*5990*/  IMAD R50, R152.reuse, 0x194, RZ ;  /* 0x0000019498327824 */ /* 0x040fe200078e02ff */
[-C--:B------:R-:W-:Y:S01]  /*59a0*/  LEA.HI.X.SX32 R55, R7, R221.reuse, 0x2, P6 ;  /* 0x000000dd07377211 */ /* 0x080fe200030f16ff */
[----:B------:R-:W-:Y:S01]  /*59b0*/  IMAD R7, R152, 0x66, RZ ;  /* 0x0000006698077824 */ /* 0x000fe200078e02ff */
[----:B------:R-:W-:Y:S02]  /*59c0*/  IADD3 R56, P6, R56, R220, RZ ;  /* 0x000000dc38387210 */ /* 0x000fe40007fde0ff */
[----:B------:R-:W-:Y:S01]  /*59d0*/  ISETP.GE.U32.AND P5, PT, R52, 0x7fffff80, PT ;  /* 0x7fffff803400780c */ /* 0x000fe20003fa6070 */
[----:B------:R-:W-:Y:S01]  /*59e0*/  IMAD R52, R152, 0x29, RZ ;  /* 0x0000002998347824 */ /* 0x000fe200078e02ff */
[----:B------:R-:W-:-:S02]  /*59f0*/  LEA.HI.X.SX32 R27, R27, R221, 0x2, P1 ;  /* 0x000000dd1b1b7211 */ /* 0x000fc400008f16ff */
[-C--:B------:R-:W-:Y:S02]  /*5a00*/  IADD3 R76, P1, R76, R220.reuse, RZ ;  /* 0x000000dc4c4c7210 */ /* 0x080fe40007f3e0ff */
[-C--:B------:R-:W-:Y:S02]  /*5a10*/  LEA.HI.X.SX32 R57, R51, R221.reuse, 0x2, P6 ;  /* 0x000000dd33397211 */ /* 0x080fe400030f16ff */
[-C--:B------:R-:W-:Y:S02]  /*5a20*/  IADD3 R82, P6, R82, R220.reuse, RZ ;  /* 0x000000dc52527210 */ /* 0x080fe40007fde0ff */
[-C--:B------:R-:W-:Y:S01]  /*5a30*/  LEA.HI.X.SX32 R77, R52, R221.reuse, 0x2, P1 ;  /* 0x000000dd344d7211 */ /* 0x080fe200008f16ff */
[----:B------:R-:W-:Y:S01]  /*5a40*/  IMAD R52, R152, 0x198, RZ ;  /* 0x0000019898347824 */ /* 0x000fe200078e02ff */
[-C--:B------:R-:W-:Y:S02]  /*5a50*/  IADD3 R78, P1, R78, R220.reuse, RZ ;  /* 0x000000dc4e4e7210 */ /* 0x080fe40007f3e0ff */
[----:B------:R-:W-:Y:S01]  /*5a60*/  LEA.HI.X.SX32 R83, R6, R221, 0x2, P6 ;  /* 0x000000dd06537211 */ /* 0x000fe200030f16ff */
[----:B------:R-:W-:Y:S01]  /*5a70*/  IMAD R6, R152, 0x67, RZ ;  /* 0x0000006798067824 */ /* 0x000fe200078e02ff */
[----:B------:R-:W-:-:S02]  /*5a80*/  IADD3 R86, P6, R86, R220, RZ ;  /* 0x000000dc56567210 */ /* 0x000fc40007fde0ff */
[-C--:B------:R-:W-:Y:S01]  /*5a90*/  LEA.HI.X.SX32 R79, R48, R221.reuse, 0x2, P1 ;  /* 0x000000dd304f7211 */ /* 0x080fe200008f16ff */
[----:B------:R-:W-:Y:S01]  /*5aa0*/  IMAD R48, R152, 0x19c, RZ ;  /* 0x0000019c98307824 */ /* 0x000fe200078e02ff */
[-C--:B------:R-:W-:Y:S02]  /*5ab0*/  IADD3 R106, P1, R106, R220.reuse, RZ ;  /* 0x000000dc6a6a7210 */ /* 0x080fe40007f3e0ff */
[-C--:B------:R-:W-:Y:S02]  /*5ac0*/  LEA.HI.X.SX32 R87, R28, R221.reuse, 0x2, P6 ;  /* 0x000000dd1c577211 */ /* 0x080fe400030f16ff */
[-C--:B------:R-:W-:Y:S02]  /*5ad0*/  LEA R28, P6, R152, R220.reuse, 0x8 ;  /* 0x000000dc981c7211 */ /* 0x080fe400078c40ff */
[----:B------:R-:W-:Y:S02]  /*5ae0*/  LEA.HI.X.SX32 R107, R45, R221, 0x2, P1 ;  /* 0x000000dd2d6b7211 */ /* 0x000fe400008f16ff */
[----:B------:R-:W-:-:S02]  /*5af0*/  IADD3 R108, P1, R108, R220, RZ ;  /* 0x000000dc6c6c7210 */ /* 0x000fc40007f3e0ff */
[-C--:B------:R-:W-:Y:S02]  /*5b00*/  LEA.HI.X.SX32 R29, R29, R221.reuse, 0x2, P6 ;  /* 0x000000dd1d1d7211 */ /* 0x080fe400030f16ff */
[----:B------:R-:W-:Y:S01]  /*5b10*/  ISETP.GE.U32.AND P3, PT, R3, 0x7fffff7e, PT ;  /* 0x7fffff7e0300780c */ /* 0x000fe20003f66070 */
[----:B------:R-:W-:Y:S01]  /*5b20*/  IMAD.U32 R3, RZ, RZ, UR8 ;  /* 0x00000008ff037e24 */ /* 0x000fe2000f8e00ff */
[-C--:B------:R-:W-:Y:S02]  /*5b30*/  IADD3 R38, P6, R38, R220.reuse, RZ ;  /* 0x000000dc26267210 */ /* 0x080fe40007fde0ff */
[-C--:B------:R-:W-:Y:S02]  /*5b40*/  LEA.HI.X.SX32 R109, R16, R221.reuse, 0x2, P1 ;  /* 0x000000dd106d7211 */ /* 0x080fe400008f16ff */
[----:B------:R-:W-:Y:S01]  /*5b50*/  IADD3 R16, P1, R39, R220, RZ ;  /* 0x000000dc27107210 */ /* 0x000fe20007f3e0ff */
[----:B------:R1:W-:Y:S01]  /*5b60*/  STL [R1+0x350], R3 ;  /* 0x0003500301007387 */ /* 0x0003e20000100800 */
[----:B------:R-:W-:-:S02]  /*5b70*/  LEA.HI.X.SX32 R39, R19, R221, 0x2, P6 ;  /* 0x000000dd13277211 */ /* 0x000fc400030f16ff */
[-C--:B------:R-:W-:Y:S01]  /*5b80*/  IADD3 R44, P6, R44, R220.reuse, RZ ;  /* 0x000000dc2c2c7210 */ /* 0x080fe20007fde0ff */
[----:B------:R-:W-:Y:S01]  /*5b90*/  STL.64 [R1+0x30], R120 ;  /* 0x0000307801007387 */ /* 0x000fe20000100a00 */
[-C--:B------:R-:W-:Y:S02]  /*5ba0*/  LEA.HI.X.SX32 R17, R17, R221.reuse, 0x2, P1 ;  /* 0x000000dd11117211 */ /* 0x080fe400008f16ff */
[-C--:B------:R-:W-:Y:S01]  /*5bb0*/  IADD3 R18, P1, R18, R220.reuse, RZ ;  /* 0x000000dc12127210 */ /* 0x080fe20007f3e0ff */
[----:B------:R-:W-:Y:S01]  /*5bc0*/  STL.64 [R1+0x28], R104 ;  /* 0x0000286801007387 */ /* 0x000fe20000100a00 */
[----:B------:R-:W-:Y:S01]  /*5bd0*/  LEA.HI.X.SX32 R45, R114, R221, 0x2, P6 ;  /* 0x000000dd722d7211 */ /* 0x000fe200030f16ff */
[----:B-1----:R-:W-:Y:S01]  /*5be0*/  IMAD R3, R152, 0x43, RZ ;  /* 0x0000004398037824 */ /* 0x002fe200078e02ff */
[----:B------:R-:W-:Y:S01]  /*5bf0*/  IADD3 R36, P6, R36, R220, RZ ;  /* 0x000000dc24247210 */ /* 0x000fe20007fde0ff */
[----:B------:R1:W-:Y:S01]  /*5c00*/  STL.64 [R1+0x38], R90 ;  /* 0x0000385a01007387 */ /* 0x0003e20000100a00 */
[----:B--2---:R-:W-:-:S02]  /*5c10*/  LOP3.LUT R157, R157, 0x7f, RZ, 0xc0, !PT ;  /* 0x0000007f9d9d7812 */ /* 0x004fc400078ec0ff */
[-C--:B------:R-:W-:Y:S01]  /*5c20*/  LEA.HI.X.SX32 R19, R3, R221.reuse, 0x2, P1 ;  /* 0x000000dd03137211 */ /* 0x080fe200008f16ff */
[----:B------:R-:W-:Y:S01]  /*5c30*/  IMAD R3, R152, 0x69, RZ ;  /* 0x0000006998037824 */ /* 0x000fe200078e02ff */
[-C--:B------:R-:W-:Y:S01]  /*5c40*/  IADD3 R46, P1, R46, R220.reuse, RZ ;  /* 0x000000dc2e2e7210 */ /* 0x080fe20007f3e0ff */
[----:B------:R-:W-:Y:S01]  /*5c50*/  STL.64 [R1+0x20], R102 ;  /* 0x0000206601007387 */ /* 0x000fe20000100a00 */
[-C--:B------:R-:W-:Y:S02]  /*5c60*/  LEA.HI.X.SX32 R37, R37, R221.reuse, 0x2, P6 ;  /* 0x000000dd25257211 */ /* 0x080fe400030f16ff */
[-C--:B------:R-:W-:Y:S01]  /*5c70*/  IADD3 R236, P6, R236, R220.reuse, RZ ;  /* 0x000000dcecec7210 */ /* 0x080fe20007fde0ff */
[----:B------:R-:W-:Y:S01]  /*5c80*/  STL.64 [R1+0x18], R100 ;  /* 0x0000186401007387 */ /* 0x000fe20000100a00 */
[-C--:B------:R-:W-:Y:S02]  /*5c90*/  LEA.HI.X.SX32 R47, R47, R221.reuse, 0x2, P1 ;  /* 0x000000dd2f2f7211 */ /* 0x080fe400008f16ff */
[----:B------:R-:W-:Y:S01]  /*5ca0*/  IADD3 R238, P1, R238, R220, RZ ;  /* 0x000000dceeee7210 */ /* 0x000fe20007f3e0ff */
[----:B------:R-:W-:Y:S01]  /*5cb0*/  STL.64 [R1+0x10], R98 ;  /* 0x0000106201007387 */ /* 0x000fe20000100a00 */
[----:B------:R-:W-:-:S02]  /*5cc0*/  LEA.HI.X.SX32 R237, R140, R221, 0x2, P6 ;  /* 0x000000dd8ced7211 */ /* 0x000fc400030f16ff */
[-C--:B------:R-:W-:Y:S01]  /*5cd0*/  IADD3 R92, P6, R92, R220.reuse, RZ ;  /* 0x000000dc5c5c7210 */ /* 0x080fe20007fde0ff */
[----:B------:R-:W-:Y:S01]  /*5ce0*/  STL.64 [R1+0x8], R96 ;  /* 0x0000086001007387 */ /* 0x000fe20000100a00 */
[-C--:B------:R-:W-:Y:S02]  /*5cf0*/  LEA.HI.X.SX32 R239, R49, R221.reuse, 0x2, P1 ;  /* 0x000000dd31ef7211 */ /* 0x080fe400008f16ff */
[-C--:B------:R-:W-:Y:S01]  /*5d00*/  IADD3 R60, P1, R60, R220.reuse, RZ ;  /* 0x000000dc3c3c7210 */ /* 0x080fe20007f3e0ff */
[----:B------:R-:W-:Y:S01]  /*5d10*/  STL.64 [R1], R94 ;  /* 0x0000005e01007387 */ /* 0x000fe20000100a00 */
[-C--:B------:R-:W-:Y:S02]  /*5d20*/  LEA.HI.X.SX32 R93, R41, R221.reuse, 0x2, P6 ;  /* 0x000000dd295d7211 */ /* 0x080fe400030f16ff */
[----:B------:R-:W-:Y:S01]  /*5d30*/  IADD3 R234, P6, R234, R220, RZ ;  /* 0x000000dceaea7210 */ /* 0x000fe20007fde0ff */
[----:B------:R2:W-:Y:S01]  /*5d40*/  STL.64 [R1+0x790], R10 ;  /* 0x0007900a01007387 */ /* 0x0005e20000100a00 */
[----:B------:R-:W-:-:S02]  /*5d50*/  LEA.HI.X.SX32 R61, R43, R221, 0x2, P1 ;  /* 0x000000dd2b3d7211 */ /* 0x000fc400008f16ff */
[-C--:B------:R-:W-:Y:S01]  /*5d60*/  IADD3 R64, P1, R64, R220.reuse, RZ ;  /* 0x000000dc40407210 */ /* 0x080fe20007f3e0ff */
[----:B------:R3:W-:Y:S01]  /*5d70*/  STL.64 [R1+0x798], R12 ;  /* 0x0007980c01007387 */ /* 0x0007e20000100a00 */
[-C--:B------:R-:W-:Y:S02]  /*5d80*/  LEA.HI.X.SX32 R235, R118, R221.reuse, 0x2, P6 ;  /* 0x000000dd76eb7211 */ /* 0x080fe400030f16ff */
[-C--:B------:R-:W-:Y:S01]  /*5d90*/  IADD3 R22, P6, R22, R220.reuse, RZ ;  /* 0x000000dc16167210 */ /* 0x080fe20007fde0ff */
[----:B------:R-:W-:Y:S01]  /*5da0*/  STL.64 [R1+0x7a0], R14 ;  /* 0x0007a00e01007387 */ /* 0x000fe20000100a00 */
[-C--:B------:R-:W-:Y:S01]  /*5db0*/  LEA.HI.X.SX32 R65, R9, R221.reuse, 0x2, P1 ;  /* 0x000000dd09417211 */ /* 0x080fe200008f16ff */
[----:B------:R-:W-:Y:S01]  /*5dc0*/  IMAD R9, R152, 0x6b, RZ ;  /* 0x0000006b98097824 */ /* 0x000fe200078e02ff */
        /* <DEDUP_REMOVED lines=9> */
[----:B------:R-:W-:Y:S01]  /*5e60*/  VIADD R8, R4, 0xffffffde ;  /* 0xffffffde04087836 */ /* 0x000fe20000000000 */
[----:B------:R-:W-:Y:S02]  /*5e70*/  IADD3 R50, P6, R50, R220, RZ ;  /* 0x000000dc32327210 */ /* 0x000fe40007fde0ff */
[----:B------:R-:W-:-:S02]  /*5e80*/  LEA.HI.X.SX32 R21, R21, R221, 0x2, P1 ;  /* 0x000000dd15157211 */ /* 0x000fc400008f16ff */
[-C--:B------:R-:W-:Y:S02]  /*5e90*/  IADD3 R40, P1, R40, R220.reuse, RZ ;  /* 0x000000dc28287210 */ /* 0x080fe40007f3e0ff */
[-C--:B------:R-:W-:Y:S01]  /*5ea0*/  LEA.HI.X.SX32 R51, R5, R221.reuse, 0x2, P6 ;  /* 0x000000dd05337211 */ /* 0x080fe200030f16ff */
[----:B------:R-:W-:Y:S01]  /*5eb0*/  VIADD R5, R4, 0xffffffdd ;  /* 0xffffffdd04057836 */ /* 0x000fe20000000000 */
[-C--:B------:R-:W-:Y:S01]  /*5ec0*/  IADD3 R48, P6, R48, R220.reuse, RZ ;  /* 0x000000dc30307210 */ /* 0x080fe20007fde0ff */
[----:B------:R-:W-:Y:S01]  /*5ed0*/  STL.64 [R1+0x788], R20 ;  /* 0x0007881401007387 */ /* 0x000fe20000100a00 */
[-C--:B------:R-:W-:Y:S02]  /*5ee0*/  LEA.HI.X.SX32 R41, R172, R221.reuse, 0x2, P1 ;  /* 0x000000ddac297211 */ /* 0x080fe400008f16ff */
[----:B------:R-:W-:Y:S02]  /*5ef0*/  IADD3 R52, P1, R52, R220, RZ ;  /* 0x000000dc34347210 */ /* 0x000fe40007f3e0ff */
[----:B------:R-:W-:-:S02]  /*5f00*/  LEA.HI.X.SX32 R49, R6, R221, 0x2, P6 ;  /* 0x000000dd06317211 */ /* 0x000fc400030f16ff */
[-C--:B------:R-:W-:Y:S02]  /*5f10*/  IADD3 R68, P6, R68, R220.reuse, RZ ;  /* 0x000000dc44447210 */ /* 0x080fe40007fde0ff */
[----:B------:R-:W-:Y:S02]  /*5f20*/  LOP3.LUT R6, R67, 0x70, RZ, 0xc0, !PT ;  /* 0x0000007043067812 */ /* 0x000fe400078ec0ff */
[-C--:B------:R-:W-:Y:S02]  /*5f30*/  LEA.HI.X.SX32 R53, R7, R221.reuse, 0x2, P1 ;  /* 0x000000dd07357211 */ /* 0x080fe400008f16ff */
[-C--:B------:R-:W-:Y:S01]  /*5f40*/  IADD3 R66, P1, R66, R220.reuse, RZ ;  /* 0x000000dc42427210 */ /* 0x080fe20007f3e0ff */
[----:B------:R-:W3:Y:S01]  /*5f50*/  LDC R7, c[0x0][0x230] ;  /* 0x00008c00ff077b82 */ /* 0x000ee20000000800 */
[-C--:B------:R-:W-:Y:S01]  /*5f60*/  LEA.HI.X.SX32 R69, R3, R221.reuse, 0x2, P6 ;  /* 0x000000dd03457211 */ /* 0x080fe200030f16ff */
[----:B------:R-:W-:Y:S01]  /*5f70*/  IMAD R3, R157, 0x80, R6 ;  /* 0x000000809d037824 */ /* 0x000fe200078e0206 */
[----:B------:R-:W-:Y:S01]  /*5f80*/  LEA.HI.X.SX32 R67, R168, R221, 0x2, P1 ;  /* 0x000000dda8437211 */ /* 0x000fe200008f16ff */
[----:B------:R-:W-:Y:S01]  /*5f90*/  VIADD R6, R4, 0xffffffdc ;  /* 0xffffffdc04067836 */ /* 0x000fe20000000000 */
[-C--:B------:R-:W-:Y:S01]  /*5fa0*/  IADD3 R70, P1, R70, R220.reuse, RZ ;  /* 0x000000dc46467210 */ /* 0x080fe20007f3e0ff */
[----:B------:R-:W-:Y:S01]  /*5fb0*/  VIADD R243, R3, UR8 ;  /* 0x0000000803f37c36 */ /* 0x000fe20008000000 */
[----:B------:R-:W-:-:S02]  /*5fc0*/  IADD3 R72, P6, R72, R220, RZ ;  /* 0x000000dc48487210 */ /* 0x000fc40007fde0ff */
[-C--:B------:R-:W-:Y:S02]  /*5fd0*/  LEA.HI.X.SX32 R71, R71, R221.reuse, 0x2, P1 ;  /* 0x000000dd47477211 */ /* 0x080fe400008f16ff */
[----:B------:R-:W-:Y:S01]  /*5fe0*/  ISETP.GE.U32.AND P1, PT, R8, 0x7fffff5f, PT ;  /* 0x7fffff5f0800780c */ /* 0x000fe20003f26070 */
[----:B------:R-:W-:Y:S01]  /*5ff0*/  @!PT LDS RZ, [RZ] ;  /* 0x00000000fffff984 */ /* 0x000fe20000000800 */
[----:B------:R-:W-:Y:S01]  /*6000*/  @!PT LDS RZ, [RZ] ;  /* 0x00000000fffff984 */ /* 0x000fe20000000800 */
[----:B------:R-:W-:Y:S01]  /*6010*/  @!PT LDS RZ, [RZ] ;  /* 0x00000000fffff984 */ /* 0x000fe20000000800 */
[----:B------:R-:W-:Y:S01]  /*6020*/  LDGSTS.E [R243], desc[UR60][R220.64], !P5 ;  /* 0x00000000dcf37fae */ /* 0x000fe2000e92187c */
[----:B------:R-:W-:Y:S01]  /*6030*/  LEA.HI.X.SX32 R73, R9, R221, 0x2, P6 ;  /* 0x000000dd09497211 */ /* 0x000fe200030f16ff */
[----:B------:R-:W2:Y:S01]  /*6040*/  LDC R8, c[0x0][0x230] ;  /* 0x00008c00ff087b82 */ /* 0x000ea20000000800 */
[----:B------:R-:W-:Y:S01]  /*6050*/  ISETP.GE.U32.AND P6, PT, R5, 0x7fffff5e, PT ;  /* 0x7fffff5e0500780c */ /* 0x000fe20003fc6070 */
[----:B------:R1:W-:Y:S01]  /*6060*/  LDGSTS.E [R243+0x4], desc[UR60][R90.64], !P0 ;  /* 0x000040005af37fae */ /* 0x0003e2000c12187c */
[----:B------:R-:W-:Y:S01]  /*6070*/  VIADD R5, R4, 0xffffffbf ;  /* 0xffffffbf04057836 */ /* 0x000fe20000000000 */
[----:B------:R-:W-:Y:S01]  /*6080*/  ISETP.GE.U32.AND P5, PT, R6, 0x7fffff5d, PT ;  /* 0x7fffff5d0600780c */ /* 0x000fe20003fa6070 */
[C---:B------:R-:W-:Y:S01]  /*6090*/  VIADD R6, R4.reuse, 0xffffffbe ;  /* 0xffffffbe04067836 */ /* 0x040fe20000000000 */
[----:B------:R4:W-:Y:S02]  /*60a0*/  LDGSTS.E [R243+0x8], desc[UR60][R120.64], !P3 ;  /* 0x0000800078f37fae */ /* 0x0009e4000d92187c */
[----:B------:R-:W-:Y:S01]  /*60b0*/  ISETP.GE.U32.AND P0, PT, R5, 0x7fffff40, PT ;  /* 0x7fffff400500780c */ /* 0x000fe20003f06070 */
[----:B------:R-:W-:Y:S01]  /*60c0*/  VIADD R5, R4, 0xffffffbd ;  /* 0xffffffbd04057836 */ /* 0x000fe20000000000 */
[----:B------:R-:W3:Y:S01]  /*60d0*/  LDC R9, c[0x0][0x230] ;  /* 0x00008c00ff097b82 */ /* 0x000ee20000000800 */
[----:B------:R-:W-:Y:S01]  /*60e0*/  ISETP.GE.U32.AND P3, PT, R6, 0x7fffff3f, PT ;  /* 0x7fffff3f0600780c */ /* 0x000fe20003f66070 */
[----:B------:R-:W-:Y:S01]  /*60f0*/  LDGSTS.E [R243+0xc], desc[UR60][R104.64], !P2 ;  /* 0x0000c00068f37fae */ /* 0x000fe2000d12187c */
[C---:B------:R-:W-:Y:S01]  /*6100*/  VIADD R6, R4.reuse, 0xfffffffb ;  /* 0xfffffffb04067836 */ /* 0x040fe20000000000 */
[----:B------:R-:W-:Y:S01]  /*6110*/  ISETP.GE.U32.AND P2, PT, R5, 0x7fffff3e, PT ;  /* 0x7fffff3e0500780c */ /* 0x000fe20003f46070 */
[----:B------:R-:W-:Y:S01]  /*6120*/  VIADD R5, R4, 0xffffffbc ;  /* 0xffffffbc04057836 */ /* 0x000fe20000000000 */
[----:B------:R2:W-:Y:S01]  /*6130*/  LDGSTS.E [R243+0x4000], desc[UR60][R10.64], !P4 ;  /* 0x040000000af37fae */ /* 0x0005e2000e12187c */
[----:B-1----:R-:W-:Y:S01]  /*6140*/  LOP3.LUT R91, R3, 0x10, RZ, 0x3c, !PT ;  /* 0x00000010035b7812 */ /* 0x002fe200078e3cff */
[----:B------:R-:W1:Y:S01]  /*6150*/  LDC R90, c[0x0][0x230] ;  /* 0x00008c00ff5a7b82 */ /* 0x000e620000000800 */
[----:B----4-:R-:W-:Y:S01]  /*6160*/  IMAD R120, R152, 0x36, RZ ;  /* 0x0000003698787824 */ /* 0x010fe200078e02ff */
[----:B------:R-:W-:Y:S01]  /*6170*/  LDGSTS.E [R243+0x4004], desc[UR60][R24.64], !P1 ;  /* 0x0400400018f37fae */ /* 0x000fe2000c92187c */
[----:B------:R-:W-:Y:S01]  /*6180*/  ISETP.GE.U32.AND P1, PT, R6, 0x7fffff7c, PT ;  /* 0x7fffff7c0600780c */ /* 0x000fe20003f26070 */
[C---:B------:R-:W-:Y:S01]  /*6190*/  VIADD R6, R4.reuse, 0xfffffffa ;  /* 0xfffffffa04067836 */ /* 0x040fe20000000000 */
[----:B------:R-:W-:Y:S01]  /*61a0*/  ISETP.GE.U32.AND P4, PT, R5, 0x7fffff3d, PT ;  /* 0x7fffff3d0500780c */ /* 0x000fe20003f86070 */
[----:B------:R-:W-:Y:S01]  /*61b0*/  VIADD R5, R4, 0xfffffff9 ;  /* 0xfffffff904057836 */ /* 0x000fe20000000000 */
[----:B------:R4:W-:Y:S01]  /*61c0*/  LDGSTS.E [R243+0x4008], desc[UR60][R12.64], !P6 ;  /* 0x040080000cf37fae */ /* 0x0009e2000f12187c */
[----:B------:R-:W-:Y:S01]  /*61d0*/  VIADD R244, R91, UR8 ;  /* 0x000000085bf47c36 */ /* 0x000fe20008000000 */
[----:B------:R-:W-:Y:S01]  /*61e0*/  ISETP.GE.U32.AND P6, PT, R6, 0x7fffff7b, PT ;  /* 0x7fffff7b0600780c */ /* 0x000fe20003fc6070 */
[----:B--2---:R-:W-:Y:S01]  /*61f0*/  VIADD R6, R8, 0xffffff9f ;  /* 0xffffff9f08067836 */ /* 0x004fe20000000000 */
[----:B------:R-:W-:Y:S01]  /*6200*/  LDGSTS.E [R243+0x400c], desc[UR60][R14.64], !P5 ;  /* 0x0400c0000ef37fae */ /* 0x000fe2000e92187c */
[----:B------:R-:W-:Y:S01]  /*6210*/  ISETP.GE.U32.AND P5, PT, R5, 0x7fffff7a, PT ;  /* 0x7fffff7a0500780c */ /* 0x000fe20003fa6070 */
[----:B------:R-:W2:Y:S01]  /*6220*/  LDC R8, c[0x0][0x230] ;  /* 0x00008c00ff087b82 */ /* 0x000ea20000000800 */
[----:B------:R-:W-:Y:S01]  /*6230*/  LOP3.LUT R10, R3, 0x20, RZ, 0x3c, !PT ;  /* 0x00000020030a7812 */ /* 0x000fe200078e3cff */
[----:B------:R-:W-:Y:S01]  /*6240*/  LDGSTS.E [R243+0x8000], desc[UR60][R28.64], !P0 ;  /* 0x080000001cf37fae */ /* 0x000fe2000c12187c */
[----:B------:R-:W-:Y:S01]  /*6250*/  ISETP.GE.U32.AND P0, PT, R6, 0x7fffff20, PT ;  /* 0x7fffff200600780c */ /* 0x000fe20003f06070 */
[----:B------:R-:W-:Y:S01]  /*6260*/  IMAD R121, R152, 0x37, RZ ;  /* 0x0000003798797824 */ /* 0x000fe200078e02ff */
[----:B---3--:R-:W-:Y:S01]  /*6270*/  IADD3 R6, R7, -0x63, RZ ;  /* 0xffffff9d07067810 */ /* 0x008fe20007ffe0ff */
[----:B------:R3:W-:Y:S01]  /*6280*/  LDGSTS.E [R243+0x8004], desc[UR60][R16.64], !P3 ;  /* 0x0800400010f37fae */ /* 0x0007e2000d92187c */
[----:B------:R-:W-:Y:S01]  /*6290*/  VIADD R245, R10, UR8 ;  /* 0x000000080af57c36 */ /* 0x000fe20008000000 */
[----:B------:R-:W2:Y:S01]  /*62a0*/  LDC R7, c[0x0][0x230] ;  /* 0x00008c00ff077b82 */ /* 0x000ea20000000800 */
[----:B----4-:R-:W-:Y:S01]  /*62b0*/  IMAD R13, R152, 0x7c, RZ ;  /* 0x0000007c980d7824 */ /* 0x010fe200078e02ff */
[----:B------:R-:W-:Y:S01]  /*62c0*/  LDGSTS.E [R243+0x8008], desc[UR60][R38.64], !P2 ;  /* 0x0800800026f37fae */ /* 0x000fe2000d12187c */
[----:B-1----:R-:W-:Y:S01]  /*62d0*/  VIADD R5, R90, 0xffffff9e ;  /* 0xffffff9e5a057836 */ /* 0x002fe20000000000 */
[----:B------:R-:W-:Y:S01]  /*62e0*/  ISETP.GE.U32.AND P2, PT, R6, 0x7fffff1e, PT ;  /* 0x7fffff1e0600780c */ /* 0x000fe20003f46070 */
[----:B------:R-:W-:Y:S01]  /*62f0*/  VIADD R6, R4, 0xfffffff8 ;  /* 0xfffffff804067836 */ /* 0x000fe20000000000 */
[----:B------:R1:W-:Y:S01]  /*6300*/  LDGSTS.E [R243+0x800c], desc[UR60][R18.64], !P4 ;  /* 0x0800c00012f37fae */ /* 0x0003e2000e12187c */
[----:B------:R-:W-:Y:S01]  /*6310*/  IMAD R12, R152, 0x1fc, RZ ;  /* 0x000001fc980c7824 */ /* 0x000fe200078e02ff */
[----:B------:R-:W-:Y:S01]  /*6320*/  ISETP.GE.U32.AND P3, PT, R5, 0x7fffff1f, PT ;  /* 0x7fffff1f0500780c */ /* 0x000fe20003f66070 */
[----:B------:R-:W-:Y:S01]  /*6330*/  VIADD R5, R9, 0xffffff9c ;  /* 0xffffff9c09057836 */ /* 0x000fe20000000000 */
[----:B------:R-:W-:Y:S01]  /*6340*/  LDGSTS.E [R243+0xc000], desc[UR60][R42.64], !P0 ;  /* 0x0c0000002af37fae */ /* 0x000fe2000c12187c */
[----:B------:R-:W-:Y:S01]  /*6350*/  ISETP.GE.U32.AND P0, PT, R6, 0x7fffff79, PT ;  /* 0x7fffff790600780c */ /* 0x000fe20003f06070 */
[C---:B------:R-:W-:Y:S01]  /*6360*/  VIADD R6, R4.reuse, 0xffffffd8 ;  /* 0xffffffd804067836 */ /* 0x040fe20000000000 */
[----:B------:R-:W4:Y:S01]  /*6370*/  LDC R90, c[0x0][0x230] ;  /* 0x00008c00ff5a7b82 */ /* 0x000f220000000800 */
[----:B------:R-:W-:Y:S01]  /*6380*/  ISETP.GE.U32.AND P4, PT, R5, 0x7fffff1d, PT ;  /* 0x7fffff1d0500780c */ /* 0x000fe20003f86070 */
[----:B------:R-:W-:Y:S01]  /*6390*/  VIADD R5, R4, 0xffffffdb ;  /* 0xffffffdb04057836 */ /* 0x000fe20000000000 */
[----:B------:R1:W-:Y:S01]  /*63a0*/  STL [R1+0x758], R91 ;  /* 0x0007585b01007387 */ /* 0x0003e20000100800 */
[----:B---3--:R-:W-:-:S02]  /*63b0*/  IMAD R17, R152, 0x7a, RZ ;  /* 0x0000007a98117824 */ /* 0x008fc400078e02ff */
[C---:B-1----:R-:W-:Y:S01]  /*63c0*/  IMAD R19, R152.reuse, 0x79, RZ ;  /* 0x0000007998137824 */ /* 0x042fe200078e02ff */
[----:B------:R-:W-:Y:S01]  /*63d0*/  STL.64 [R1+0x7c8], R238 ;  /* 0x0007c8ee01007387 */ /* 0x000fe20000100a00 */
[----:B------:R-:W1:Y:S01]  /*63e0*/  LDC R9, c[0x0][0x230] ;  /* 0x00008c00ff097b82 */ /* 0x000e620000000800 */
[----:B------:R-:W-:Y:S02]  /*63f0*/  IMAD R18, R152, 0x1f0, RZ ;  /* 0x000001f098127824 */ /* 0x000fe400078e02ff */
[----:B------:R-:W-:Y:S01]  /*6400*/  LDGSTS.E [R243+0xc004], desc[UR60][R22.64], !P3 ;  /* 0x0c00400016f37fae */ /* 0x000fe2000d92187c */
[----:B------:R-:W-:Y:S01]  /*6410*/  ISETP.GE.U32.AND P3, PT, R5, 0x7fffff5c, PT ;  /* 0x7fffff5c0500780c */ /* 0x000fe20003f66070 */
[----:B------:R-:W-:Y:S02]  /*6420*/  VIADD R5, R4, 0xffffffda ;  /* 0xffffffda04057836 */ /* 0x000fe40000000000 */
[----:B------:R-:W-:Y:S01]  /*6430*/  LDGSTS.E [R243+0xc008], desc[UR60][R20.64], !P2 ;  /* 0x0c00800014f37fae */ /* 0x000fe2000d12187c */
[----:B------:R-:W-:Y:S01]  /*6440*/  IMAD R91, R152, 0x15, RZ ;  /* 0x00000015985b7824 */ /* 0x000fe200078e02ff */
[----:B------:R-:W3:Y:S01]  /*6450*/  LDC R15, c[0x0][0x230] ;  /* 0x00008c00ff0f7b82 */ /* 0x000ee20000000800 */
[----:B------:R-:W-:Y:S01]  /*6460*/  ISETP.GE.U32.AND P2, PT, R5, 0x7fffff5b, PT ;  /* 0x7fffff5b0500780c */ /* 0x000fe20003f46070 */
[----:B------:R-:W-:Y:S01]  /*6470*/  VIADD R5, R4, 0xffffffd9 ;  /* 0xffffffd904057836 */ /* 0x000fe20000000000 */
[----:B------:R-:W-:Y:S01]  /*6480*/  LDGSTS.E [R243+0xc00c], desc[UR60][R30.64], !P4 ;  /* 0x0c00c0001ef37fae */ /* 0x000fe2000e12187c */
[----:B------:R-:W-:-:S02]  /*6490*/  IMAD R16, R152, 0x1f4, RZ ;  /* 0x000001f498107824 */ /* 0x000fc400078e02ff */
[----:B------:R-:W-:Y:S01]  /*64a0*/  IMAD R11, R152, 0x7b, RZ ;  /* 0x0000007b980b7824 */ /* 0x000fe200078e02ff */
[----:B------:R-:W-:Y:S01]  /*64b0*/  ISETP.GE.U32.AND P4, PT, R5, 0x7fffff5a, PT ;  /* 0x7fffff5a0500780c */ /* 0x000fe20003f86070 */
[----:B------:R-:W-:Y:S01]  /*64c0*/  VIADD R5, R4, 0xffffffbb ;  /* 0xffffffbb04057836 */ /* 0x000fe20000000000 */
[----:B------:R-:W-:Y:S01]  /*64d0*/  LDGSTS.E [R244], desc[UR60][R102.64], !P1 ;  /* 0x0000000066f47fae */ /* 0x000fe2000c92187c */
[----:B------:R-:W-:Y:S01]  /*64e0*/  ISETP.GE.U32.AND P1, PT, R6, 0x7fffff59, PT ;  /* 0x7fffff590600780c */ /* 0x000fe20003f26070 */
[C---:B------:R-:W-:Y:S01]  /*64f0*/  VIADD R6, R4.reuse, 0xffffffba ;  /* 0xffffffba04067836 */ /* 0x040fe20000000000 */
[----:B------:R-:W3:Y:S01]  /*6500*/  LDC R14, c[0x0][0x230] ;  /* 0x00008c00ff0e7b82 */ /* 0x000ee20000000800 */
[----:B------:R2:W-:Y:S01]  /*6510*/  LDGSTS.E [R244+0x4], desc[UR60][R100.64], !P6 ;  /* 0x0000400064f47fae */ /* 0x0005e2000f12187c */
[----:B------:R-:W-:Y:S01]  /*6520*/  ISETP.GE.U32.AND P6, PT, R5, 0x7fffff3c, PT ;  /* 0x7fffff3c0500780c */ /* 0x000fe20003fc6070 */
[----:B------:R-:W-:Y:S02]  /*6530*/  VIADD R5, R4, 0xffffffb9 ;  /* 0xffffffb904057836 */ /* 0x000fe40000000000 */
[----:B------:R-:W-:Y:S01]  /*6540*/  LDGSTS.E [R244+0x8], desc[UR60][R98.64], !P5 ;  /* 0x0000800062f47fae */ /* 0x000fe2000e92187c */
[----:B------:R-:W-:Y:S01]  /*6550*/  ISETP.GE.U32.AND P5, PT, R6, 0x7fffff3b, PT ;  /* 0x7fffff3b0600780c */ /* 0x000fe20003fa6070 */
[----:B------:R-:W-:-:S02]  /*6560*/  VIADD R6, R4, 0xfffffff7 ;  /* 0xfffffff704067836 */ /* 0x000fc40000000000 */
[----:B------:R4:W-:Y:S01]  /*6570*/  LDGSTS.E [R244+0xc], desc[UR60][R96.64], !P0 ;  /* 0x0000c00060f47fae */ /* 0x0009e2000c12187c */
[----:B------:R-:W-:Y:S01]  /*6580*/  ISETP.GE.U32.AND P0, PT, R5, 0x7fffff3a, PT ;  /* 0x7fffff3a0500780c */ /* 0x000fe20003f06070 */
[----:B------:R-:W-:Y:S02]  /*6590*/  VIADD R5, R4, 0xffffffb8 ;  /* 0xffffffb804057836 */ /* 0x000fe40000000000 */
[----:B------:R-:W-:Y:S01]  /*65a0*/  LDGSTS.E [R244+0x4000], desc[UR60][R32.64], !P3 ;  /* 0x0400000020f47fae */ /* 0x000fe2000d92187c */
[----:B--2---:R-:W-:Y:S02]  /*65b0*/  IMAD R100, R152, 0x31, RZ ;  /* 0x0000003198647824 */ /* 0x004fe400078e02ff */
[----:B------:R-:W-:Y:S01]  /*65c0*/  ISETP.GE.U32.AND P3, PT, R5, 0x7fffff39, PT ;  /* 0x7fffff390500780c */ /* 0x000fe20003f66070 */
[----:B------:R-:W-:Y:S01]  /*65d0*/  LDGSTS.E [R244+0x4004], desc[UR60][R62.64], !P2 ;  /* 0x040040003ef47fae */ /* 0x000fe2000d12187c */
[----:B------:R-:W-:Y:S01]  /*65e0*/  ISETP.GE.U32.AND P2, PT, R6, 0x7fffff78, PT ;  /* 0x7fffff780600780c */ /* 0x000fe20003f46070 */
[----:B------:R-:W-:-:S02]  /*65f0*/  VIADD R6, R4, 0xfffffff6 ;  /* 0xfffffff604067836 */ /* 0x000fc40000000000 */
[----:B------:R-:W-:Y:S01]  /*6600*/  VIADD R5, R4, 0xfffffff5 ;  /* 0xfffffff504057836 */ /* 0x000fe20000000000 */
[----:B------:R-:W-:Y:S01]  /*6610*/  LDGSTS.E [R244+0x4008], desc[UR60][R34.64], !P4 ;  /* 0x0400800022f47fae */ /* 0x000fe2000e12187c */
[----:B----4-:R-:W-:Y:S01]  /*6620*/  IMAD R96, R152, 0x1b, RZ ;  /* 0x0000001b98607824 */ /* 0x010fe200078e02ff */
[----:B------:R-:W-:Y:S01]  /*6630*/  ISETP.GE.U32.AND P4, PT, R6, 0x7fffff77, PT ;  /* 0x7fffff770600780c */ /* 0x000fe20003f86070 */
[----:B------:R-:W-:Y:S01]  /*6640*/  VIADD R6, R8, 0xffffff9b ;  /* 0xffffff9b08067836 */ /* 0x000fe20000000000 */
[----:B------:R-:W-:Y:S01]  /*6650*/  LDGSTS.E [R244+0x400c], desc[UR60][R26.64], !P1 ;  /* 0x0400c0001af47fae */ /* 0x000fe2000c92187c */
[----:B------:R-:W-:Y:S01]  /*6660*/  ISETP.GE.U32.AND P1, PT, R5, 0x7fffff76, PT ;  /* 0x7fffff760500780c */ /* 0x000fe20003f26070 */
[----:B------:R-:W2:Y:S01]  /*6670*/  LDC R8, c[0x0][0x230] ;  /* 0x00008c00ff087b82 */ /* 0x000ea20000000800 */
[----:B------:R-:W-:Y:S01]  /*6680*/  IADD3 R5, R90, -0x66, RZ ;  /* 0xffffff9a5a057810 */ /* 0x000fe20007ffe0ff */
[----:B------:R-:W-:Y:S01]  /*6690*/  LDGSTS.E [R244+0x8000], desc[UR60][R44.64], !P6 ;  /* 0x080000002cf47fae */ /* 0x000fe2000f12187c */
[----:B------:R-:W-:Y:S01]  /*66a0*/  ISETP.GE.U32.AND P6, PT, R6, 0x7fffff1c, PT ;  /* 0x7fffff1c0600780c */ /* 0x000fe20003fc6070 */
[----:B------:R-:W-:-:S02]  /*66b0*/  VIADD R6, R7, 0xffffff99 ;  /* 0xffffff9907067836 */ /* 0x000fc40000000000 */
[----:B------:R-:W-:Y:S01]  /*66c0*/  LDGSTS.E [R244+0x8004], desc[UR60][R46.64], !P5 ;  /* 0x080040002ef47fae */ /* 0x000fe2000e92187c */
[----:B------:R-:W-:Y:S01]  /*66d0*/  ISETP.GE.U32.AND P5, PT, R5, 0x7fffff1b, PT ;  /* 0x7fffff1b0500780c */ /* 0x000fe20003fa6070 */
[----:B-1----:R-:W-:Y:S01]  /*66e0*/  VIADD R5, R9, 0xffffff98 ;  /* 0xffffff9809057836 */ /* 0x002fe20000000000 */
[----:B------:R-:W1:Y:S01]  /*66f0*/  LDC R90, c[0x0][0x230] ;  /* 0x00008c00ff5a7b82 */ /* 0x000e620000000800 */
[----:B------:R-:W-:Y:S01]  /*6700*/  LDGSTS.E [R244+0x8008], desc[UR60][R36.64], !P0 ;  /* 0x0800800024f47fae */ /* 0x000fe2000c12187c */
[----:B------:R-:W-:Y:S01]  /*6710*/  ISETP.GE.U32.AND P0, PT, R6, 0x7fffff1a, PT ;  /* 0x7fffff1a0600780c */ /* 0x000fe20003f06070 */
[C---:B------:R-:W-:Y:S02]  /*6720*/  VIADD R6, R4.reuse, 0xfffffff4 ;  /* 0xfffffff404067836 */ /* 0x040fe40000000000 */
[----:B------:R-:W-:Y:S01]  /*6730*/  LDGSTS.E [R244+0x800c], desc[UR60][R238.64], !P3 ;  /* 0x0800c000eef47fae */ /* 0x000fe2000d92187c */
[----:B------:R-:W-:Y:S01]  /*6740*/  ISETP.GE.U32.AND P3, PT, R5, 0x7fffff19, PT ;  /* 0x7fffff190500780c */ /* 0x000fe20003f66070 */
[----:B------:R-:W-:Y:S01]  /*6750*/  VIADD R5, R4, 0xffffffd7 ;  /* 0xffffffd704057836 */ /* 0x000fe20000000000 */
[----:B------:R-:W4:Y:S01]  /*6760*/  LDC R9, c[0x0][0x230] ;  /* 0x00008c00ff097b82 */ /* 0x000f220000000800 */
[----:B------:R-:W-:Y:S01]  /*6770*/  LDGSTS.E [R244+0xc000], desc[UR60][R40.64], !P6 ;  /* 0x0c00000028f47fae */ /* 0x000fe2000f12187c */
[----:B------:R-:W-:Y:S01]  /*6780*/  ISETP.GE.U32.AND P6, PT, R6, 0x7fffff75, PT ;  /* 0x7fffff750600780c */ /* 0x000fe20003fc6070 */
[----:B------:R-:W-:-:S02]  /*6790*/  VIADD R6, R4, 0xffffffd4 ;  /* 0xffffffd404067836 */ /* 0x000fc40000000000 */
[----:B------:R-:W-:Y:S01]  /*67a0*/  LDGSTS.E [R244+0xc004], desc[UR60][R50.64], !P5 ;  /* 0x0c00400032f47fae */ /* 0x000fe2000e92187c */
[----:B------:R-:W-:Y:S01]  /*67b0*/  ISETP.GE.U32.AND P5, PT, R5, 0x7fffff58, PT ;  /* 0x7fffff580500780c */ /* 0x000fe20003fa6070 */
[----:B------:R-:W-:Y:S01]  /*67c0*/  VIADD R5, R4, 0xffffffd6 ;  /* 0xffffffd604057836 */ /* 0x000fe20000000000 */
[----:B------:R-:W3:Y:S01]  /*67d0*/  LDC R7, c[0x0][0x230] ;  /* 0x00008c00ff077b82 */ /* 0x000ee20000000800 */
[----:B------:R-:W-:Y:S01]  /*67e0*/  LDGSTS.E [R244+0xc008], desc[UR60][R52.64], !P0 ;  /* 0x0c00800034f47fae */ /* 0x000fe2000c12187c */
[----:B------:R-:W-:Y:S02]  /*67f0*/  IMAD R97, R152, 0x1d, RZ ;  /* 0x0000001d98617824 */ /* 0x000fe400078e02ff */
[----:B------:R-:W-:Y:S01]  /*6800*/  ISETP.GE.U32.AND P0, PT, R5, 0x7fffff57, PT ;  /* 0x7fffff570500780c */ /* 0x000fe20003f06070 */
[----:B------:R-:W-:Y:S01]  /*6810*/  VIADD R5, R4, 0xffffffd5 ;  /* 0xffffffd504057836 */ /* 0x000fe20000000000 */
[----:B------:R-:W-:Y:S01]  /*6820*/  LDGSTS.E [R244+0xc00c], desc[UR60][R48.64], !P3 ;  /* 0x0c00c00030f47fae */ /* 0x000fe2000d92187c */
[----:B------:R-:W-:-:S02]  /*6830*/  IMAD R98, R152, 0x1e, RZ ;  /* 0x0000001e98627824 */ /* 0x000fc400078e02ff */
[----:B------:R-:W-:Y:S01]  /*6840*/  IMAD R99, R152, 0x1f, RZ ;  /* 0x0000001f98637824 */ /* 0x000fe200078e02ff */
[----:B------:R-:W-:Y:S01]  /*6850*/  ISETP.GE.U32.AND P3, PT, R5, 0x7fffff56, PT ;  /* 0x7fffff560500780c */ /* 0x000fe20003f66070 */
[----:B------:R-:W-:Y:S01]  /*6860*/  VIADD R5, R4, 0xffffffb7 ;  /* 0xffffffb704057836 */ /* 0x000fe20000000000 */
[----:B------:R2:W-:Y:S01]  /*6870*/  LDGSTS.E [R245], desc[UR60][R94.64], !P2 ;  /* 0x000000005ef57fae */ /* 0x0005e2000d12187c */
[----:B------:R-:W-:Y:S01]  /*6880*/  ISETP.GE.U32.AND P2, PT, R6, 0x7fffff55, PT ;  /* 0x7fffff550600780c */ /* 0x000fe20003f46070 */
[C---:B------:R-:W-:Y:S02]  /*6890*/  VIADD R6, R4.reuse, 0xffffffb6 ;  /* 0xffffffb604067836 */ /* 0x040fe40000000000 */
[----:B------:R3:W-:Y:S01]  /*68a0*/  LDGSTS.E [R245+0x4], desc[UR60][R250.64], !P4 ;  /* 0x00004000faf57fae */ /* 0x0007e2000e12187c */
[----:B------:R-:W-:Y:S01]  /*68b0*/  ISETP.GE.U32.AND P4, PT, R5, 0x7fffff38, PT ;  /* 0x7fffff380500780c */ /* 0x000fe20003f86070 */
[----:B------:R-:W-:Y:S02]  /*68c0*/  VIADD R5, R4, 0xffffffb5 ;  /* 0xffffffb504057836 */ /* 0x000fe40000000000 */
[----:B------:R-:W-:Y:S01]  /*68d0*/  LDGSTS.E [R245+0x8], desc[UR60][R80.64], !P1 ;  /* 0x0000800050f57fae */ /* 0x000fe2000c92187c */
[----:B------:R-:W-:Y:S01]  /*68e0*/  ISETP.GE.U32.AND P1, PT, R6, 0x7fffff37, PT ;  /* 0x7fffff370600780c */ /* 0x000fe20003f26070 */
[----:B------:R-:W-:-:S02]  /*68f0*/  VIADD R6, R4, 0xfffffff3 ;  /* 0xfffffff304067836 */ /* 0x000fc40000000000 */
[----:B------:R-:W-:Y:S01]  /*6900*/  LDGSTS.E [R245+0xc], desc[UR60][R58.64], !P6 ;  /* 0x0000c0003af57fae */ /* 0x000fe2000f12187c */
        /* <DEDUP_REMOVED lines=10> */
[----:B------:R-:W-:Y:S01]  /*69b0*/  IMAD R95, R152, 0x17, RZ ;  /* 0x00000017985f7824 */ /* 0x000fe200078e02ff */
[----:B------:R-:W-:Y:S01]  /*69c0*/  ISETP.GE.U32.AND P3, PT, R6, 0x7fffff73, PT ;  /* 0x7fffff730600780c */ /* 0x000fe20003f66070 */
[C---:B------:R-:W-:Y:S01]  /*69d0*/  IMAD R101, R152.reuse, 0x32, RZ ;  /* 0x0000003298657824 */ /* 0x040fe200078e02ff */
[----:B------:R-:W-:Y:S01]  /*69e0*/  LDGSTS.E [R245+0x400c], desc[UR60][R78.64], !P2 ;  /* 0x0400c0004ef57fae */ /* 0x000fe2000d12187c */
[----:B----4-:R-:W-:Y:S01]  /*69f0*/  IADD3 R6, R9, -0x69, RZ ;  /* 0xffffff9709067810 */ /* 0x010fe20007ffe0ff */
[----:B------:R-:W-:Y:S01]  /*6a00*/  IMAD R9, R152, 0x1a, RZ ;  /* 0x0000001a98097824 */ /* 0x000fe200078e02ff */
[----:B------:R-:W-:Y:S01]  /*6a10*/  ISETP.GE.U32.AND P2, PT, R5, 0x7fffff72, PT ;  /* 0x7fffff720500780c */ /* 0x000fe20003f46070 */
[----:B-1----:R-:W-:Y:S01]  /*6a20*/  VIADD R5, R90, 0xffffff96 ;  /* 0xffffff965a057836 */ /* 0x002fe20000000000 */
[----:B------:R1:W-:Y:S01]  /*6a30*/  LDGSTS.E [R245+0x8000], desc[UR60][R236.64], !P4 ;  /* 0x08000000ecf57fae */ /* 0x0003e2000e12187c */
[----:B------:R-:W-:Y:S01]  /*6a40*/  ISETP.GE.U32.AND P4, PT, R6, 0x7fffff18, PT ;  /* 0x7fffff180600780c */ /* 0x000fe20003f86070 */
[----:B------:R-:W-:-:S02]  /*6a50*/  VIADD R6, R8, 0xffffff95 ;  /* 0xffffff9508067836 */ /* 0x000fc40000000000 */
[----:B------:R-:W-:Y:S01]  /*6a60*/  LDGSTS.E [R245+0x8004], desc[UR60][R60.64], !P1 ;  /* 0x080040003cf57fae */ /* 0x000fe2000c92187c */
[----:B------:R-:W-:Y:S01]  /*6a70*/  ISETP.GE.U32.AND P1, PT, R5, 0x7fffff17, PT ;  /* 0x7fffff170500780c */ /* 0x000fe20003f26070 */
[----:B------:R-:W-:Y:S02]  /*6a80*/  VIADD R5, R4, 0xfffffff0 ;  /* 0xfffffff004057836 */ /* 0x000fe40000000000 */
[----:B------:R2:W-:Y:S01]  /*6a90*/  LDGSTS.E [R245+0x8008], desc[UR60][R92.64], !P6 ;  /* 0x080080005cf57fae */ /* 0x0005e2000f12187c */
[----:B------:R-:W-:Y:S01]  /*6aa0*/  ISETP.GE.U32.AND P6, PT, R6, 0x7fffff16, PT ;  /* 0x7fffff160600780c */ /* 0x000fe20003fc6070 */
[----:B---3--:R-:W-:Y:S02]  /*6ab0*/  VIADD R6, R7, 0xffffff94 ;  /* 0xffffff9407067836 */ /* 0x008fe40000000000 */
[----:B------:R-:W-:Y:S01]  /*6ac0*/  LDGSTS.E [R245+0x800c], desc[UR60][R64.64], !P5 ;  /* 0x0800c00040f57fae */ /* 0x000fe2000e92187c */
[----:B------:R-:W-:Y:S01]  /*6ad0*/  ISETP.GE.U32.AND P5, PT, R5, 0x7fffff71, PT ;  /* 0x7fffff710500780c */ /* 0x000fe20003fa6070 */
[----:B------:R-:W-:-:S02]  /*6ae0*/  VIADD R5, R4, 0xffffffd3 ;  /* 0xffffffd304057836 */ /* 0x000fc40000000000 */
[----:B------:R-:W-:Y:S01]  /*6af0*/  LDGSTS.E [R245+0xc000], desc[UR60][R66.64], !P4 ;  /* 0x0c00000042f57fae */ /* 0x000fe2000e12187c */
[----:B------:R-:W-:Y:S01]  /*6b00*/  ISETP.GE.U32.AND P4, PT, R6, 0x7fffff15, PT ;  /* 0x7fffff150600780c */ /* 0x000fe20003f86070 */
[C---:B------:R-:W-:Y:S02]  /*6b10*/  VIADD R6, R4.reuse, 0xffffffd1 ;  /* 0xffffffd104067836 */ /* 0x040fe40000000000 */
[----:B------:R-:W-:Y:S01]  /*6b20*/  LDGSTS.E [R245+0xc004], desc[UR60][R68.64], !P1 ;  /* 0x0c00400044f57fae */ /* 0x000fe2000c92187c */
[----:B------:R-:W-:Y:S01]  /*6b30*/  ISETP.GE.U32.AND P1, PT, R5, 0x7fffff54, PT ;  /* 0x7fffff540500780c */ /* 0x000fe20003f26070 */
[----:B------:R-:W-:Y:S02]  /*6b40*/  VIADD R5, R4, 0xffffffd2 ;  /* 0xffffffd204057836 */ /* 0x000fe40000000000 */
[----:B------:R3:W-:Y:S01]  /*6b50*/  STL [R1+0x754], R10 ;  /* 0x0007540a01007387 */ /* 0x0007e20000100800 */
[C---:B------:R-:W-:Y:S02]  /*6b60*/  IMAD R7, R152.reuse, 0x13, RZ ;  /* 0x0000001398077824 */ /* 0x040fe400078e02ff */
[----:B------:R-:W-:Y:S01]  /*6b70*/  IMAD R8, R152, 0x19, RZ ;  /* 0x0000001998087824 */ /* 0x000fe200078e02ff */
[----:B------:R-:W-:Y:S01]  /*6b80*/  LDGSTS.E [R245+0xc008], desc[UR60][R70.64], !P6 ;  /* 0x0c00800046f57fae */ /* 0x000fe2000f12187c */
[----:B------:R-:W-:Y:S01]  /*6b90*/  ISETP.GE.U32.AND P6, PT, R5, 0x7fffff53, PT ;  /* 0x7fffff530500780c */ /* 0x000fe20003fc6070 */
[----:B------:R-:W-:-:S02]  /*6ba0*/  VIADD R5, R4, 0xffffffd0 ;  /* 0xffffffd004057836 */ /* 0x000fc40000000000 */
[----:B------:R-:W-:Y:S01]  /*6bb0*/  LDGSTS.E [R245+0xc00c], desc[UR60][R72.64], !P4 ;  /* 0x0c00c00048f57fae */ /* 0x000fe2000e12187c */
[----:B------:R-:W-:Y:S01]  /*6bc0*/  ISETP.GE.U32.AND P4, PT, R6, 0x7fffff52, PT ;  /* 0x7fffff520600780c */ /* 0x000fe20003f86070 */
[----:B------:R-:W-:Y:S01]  /*6bd0*/  VIADD R6, R4, 0xffffffef ;  /* 0xffffffef04067836 */ /* 0x000fe20000000000 */
[----:B---3--:R-:W-:Y:S01]  /*6be0*/  LOP3.LUT R10, R3, 0x30, RZ, 0x3c, !PT ;  /* 0x00000030030a7812 */ /* 0x008fe200078e3cff */
[C---:B------:R-:W-:Y:S01]  /*6bf0*/  IMAD.SHL.U32 R90, R152.reuse, 0x10, RZ ;  /* 0x00000010985a7824 */ /* 0x040fe200078e00ff */
[----:B------:R3:W-:Y:S01]  /*6c00*/  STL.64 [R1+0x7d0], R250 ;  /* 0x0007d0fa01007387 */ /* 0x0007e20000100a00 */
[----:B------:R-:W-:Y:S02]  /*6c10*/  IMAD R102, R152, 0x33, RZ ;  /* 0x0000003398667824 */ /* 0x000fe400078e02ff */
[----:B------:R-:W-:Y:S01]  /*6c20*/  VIADD R246, R10, UR8 ;  /* 0x000000080af67c36 */ /* 0x000fe20008000000 */
[----:B------:R1:W-:Y:S01]  /*6c30*/  STL.64 [R1+0x7d8], R236 ;  /* 0x0007d8ec01007387 */ /* 0x0003e20000100a00 */
[----:B------:R-:W-:-:S02]  /*6c40*/  IMAD R103, R152, 0x35, RZ ;  /* 0x0000003598677824 */ /* 0x000fc400078e02ff */
[----:B------:R-:W-:Y:S01]  /*6c50*/  IMAD R239, R152, 0x1e4, RZ ;  /* 0x000001e498ef7824 */ /* 0x000fe200078e02ff */
[----:B------:R-:W-:Y:S01]  /*6c60*/  LDGSTS.E [R246], desc[UR60][R74.64], !P0 ;  /* 0x000000004af67fae */ /* 0x000fe2000c12187c */
[----:B------:R-:W-:Y:S01]  /*6c70*/  ISETP.GE.U32.AND P0, PT, R5, 0x7fffff51, PT ;  /* 0x7fffff510500780c */ /* 0x000fe20003f06070 */
[----:B------:R-:W-:Y:S02]  /*6c80*/  VIADD R5, R4, 0xffffffb3 ;  /* 0xffffffb304057836 */ /* 0x000fe40000000000 */
[----:B------:R-:W-:Y:S01]  /*6c90*/  LDGSTS.E [R246+0x4], desc[UR60][R84.64], !P3 ;  /* 0x0000400054f67fae */ /* 0x000fe2000d92187c */
[C---:B---3--:R-:W-:Y:S02]  /*6ca0*/  IMAD R250, R152.reuse, 0x76, RZ ;  /* 0x0000007698fa7824 */ /* 0x048fe400078e02ff */
[----:B------:R-:W-:Y:S01]  /*6cb0*/  ISETP.GE.U32.AND P3, PT, R5, 0x7fffff34, PT ;  /* 0x7fffff340500780c */ /* 0x000fe20003f66070 */
[----:B------:R3:W-:Y:S01]  /*6cc0*/  LDGSTS.E [R246+0x8], desc[UR60][R110.64], !P2 ;  /* 0x000080006ef67fae */ /* 0x0007e2000d12187c */
[----:B------:R-:W-:Y:S01]  /*6cd0*/  IMAD R5, R152, 0x11, RZ ;  /* 0x0000001198057824 */ /* 0x000fe200078e02ff */
[----:B------:R-:W-:Y:S01]  /*6ce0*/  ISETP.GE.U32.AND P2, PT, R6, 0x7fffff70, PT ;  /* 0x7fffff700600780c */ /* 0x000fe20003f46070 */
[----:B------:R-:W-:Y:S01]  /*6cf0*/  IMAD R6, R152, 0x12, RZ ;  /* 0x0000001298067824 */ /* 0x000fe200078e02ff */
[----:B------:R4:W-:Y:S01]  /*6d00*/  LDGSTS.E [R246+0xc], desc[UR60][R88.64], !P5 ;  /* 0x0000c00058f67fae */ /* 0x0009e2000e92187c */
[----:B------:R-:W-:Y:S01]  /*6d10*/  IADD3 R114, P5, R114, R220, RZ ;  /* 0x000000dc72727210 */ /* 0x000fe20007fbe0ff */
[----:B-1----:R-:W-:-:S02]  /*6d20*/  IMAD R236, R152, 0x78, RZ ;  /* 0x0000007898ec7824 */ /* 0x002fc400078e02ff */
[----:B------:R-:W-:Y:S01]  /*6d30*/  LDGSTS.E [R246+0x4000], desc[UR60][R82.64], !P1 ;  /* 0x0400000052f67fae */ /* 0x000fe2000c92187c */
[-C--:B------:R-:W-:Y:S01]  /*6d40*/  IADD3 R140, P1, R140, R220.reuse, RZ ;  /* 0x000000dc8c8c7210 */ /* 0x080fe20007f3e0ff */
[----:B------:R-:W-:Y:S01]  /*6d50*/  IMAD R251, R152, 0x1e0, RZ ;  /* 0x000001e098fb7824 */ /* 0x000fe200078e02ff */
[-C--:B------:R-:W-:Y:S01]  /*6d60*/  LEA.HI.X.SX32 R115, R5, R221.reuse, 0x2, P5 ;  /* 0x000000dd05737211 */ /* 0x080fe200028f16ff */
[----:B------:R1:W-:Y:S01]  /*6d70*/  LDGSTS.E [R246+0x4004], desc[UR60][R106.64], !P6 ;  /* 0x040040006af67fae */ /* 0x0003e2000f12187c */
[-C--:B------:R-:W-:Y:S01]  /*6d80*/  IADD3 R118, P6, R118, R220.reuse, RZ ;  /* 0x000000dc76767210 */ /* 0x080fe20007fde0ff */
[----:B------:R-:W-:Y:S01]  /*6d90*/  IMAD R238, R152, 0x77, RZ ;  /* 0x0000007798ee7824 */ /* 0x000fe200078e02ff */
[-C--:B------:R-:W-:Y:S01]  /*6da0*/  IADD3 R172, P5, R172, R220.reuse, RZ ;  /* 0x000000dcacac7210 */ /* 0x080fe20007fbe0ff */
[----:B------:R2:W-:Y:S01]  /*6db0*/  STL.64 [R1+0x7e0], R92 ;  /* 0x0007e05c01007387 */ /* 0x0005e20000100a00 */
[-C--:B------:R-:W-:Y:S01]  /*6dc0*/  LEA.HI.X.SX32 R141, R6, R221.reuse, 0x2, P1 ;  /* 0x000000dd068d7211 */ /* 0x080fe200008f16ff */
[----:B------:R-:W-:Y:S01]  /*6dd0*/  IMAD R237, R152, 0x1e8, RZ ;  /* 0x000001e898ed7824 */ /* 0x000fe200078e02ff */
[-C--:B------:R-:W-:Y:S01]  /*6de0*/  LEA.HI.X.SX32 R119, R7, R221.reuse, 0x2, P6 ;  /* 0x000000dd07777211 */ /* 0x080fe200030f16ff */
[----:B------:R3:W-:Y:S01]  /*6df0*/  STL [R1+0x750], R10 ;  /* 0x0007500a01007387 */ /* 0x0007e20000100800 */
[-C--:B------:R-:W-:Y:S01]  /*6e00*/  IADD3 R168, P1, R168, R220.reuse, RZ ;  /* 0x000000dca8a87210 */ /* 0x080fe20007f3e0ff */
[C---:B------:R-:W-:Y:S01]  /*6e10*/  IMAD R7, R152.reuse, 0x7f, RZ ;  /* 0x0000007f98077824 */ /* 0x040fe200078e02ff */
[-C--:B------:R-:W-:Y:S01]  /*6e20*/  LEA R104, P6, R152, R220.reuse, 0x6 ;  /* 0x000000dc98687211 */ /* 0x080fe200078c30ff */
[----:B------:R-:W-:Y:S01]  /*6e30*/  STL.64 [R1+0x7e8], R244 ;  /* 0x0007e8f401007387 */ /* 0x000fe20000100a00 */
[-C--:B------:R-:W-:Y:S01]  /*6e40*/  LEA.HI.X.SX32 R173, R8, R221.reuse, 0x2, P5 ;  /* 0x000000dd08ad7211 */ /* 0x080fe200028f16ff */
[----:B------:R-:W-:Y:S01]  /*6e50*/  VIADD R6, R4, 0xffffffee ;  /* 0xffffffee04067836 */ /* 0x000fe20000000000 */
[-C--:B------:R-:W-:Y:S01]  /*6e60*/  IADD3 R134, P5, R127, R220.reuse, RZ ;  /* 0x000000dc7f867210 */ /* 0x080fe20007fbe0ff */
[----:B------:R4:W-:Y:S01]  /*6e70*/  STL.64 [R1+0x770], R110 ;  /* 0x0007706e01007387 */ /* 0x0009e20000100a00 */
[-C--:B------:R-:W-:Y:S01]  /*6e80*/  LEA.HI.X.SX32 R169, R9, R221.reuse, 0x2, P1 ;  /* 0x000000dd09a97211 */ /* 0x080fe200008f16ff */
[----:B--2---:R-:W2:Y:S01]  /*6e90*/  LDC R93, c[0x0][0x230] ;  /* 0x00008c00ff5d7b82 */ /* 0x004ea20000000800 */
[-C--:B------:R-:W-:Y:S01]  /*6ea0*/  LEA.HI.X.SX32 R105, R90, R221.reuse, 0x2, P6 ;  /* 0x000000dd5a697211 */ /* 0x080fe200030f16ff */
[----:B------:R1:W-:Y:S01]  /*6eb0*/  STL.64 [R1+0x778], R88 ;  /* 0x0007785801007387 */ /* 0x0003e20000100a00 */
[-C--:B------:R-:W-:Y:S01]  /*6ec0*/  IADD3 R144, P1, R133, R220.reuse, RZ ;  /* 0x000000dc85907210 */ /* 0x080fe20007f3e0ff */
[----:B---3--:R-:W-:Y:S01]  /*6ed0*/  IMAD R10, R152, 0x1f8, RZ ;  /* 0x000001f8980a7824 */ /* 0x008fe200078e02ff */
[-C--:B------:R-:W-:Y:S01]  /*6ee0*/  IADD3 R180, P6, R160, R220.reuse, RZ ;  /* 0x000000dca0b47210 */ /* 0x080fe20007fde0ff */
[----:B------:R3:W-:Y:S01]  /*6ef0*/  STL.64 [R1+0x780], R106 ;  /* 0x0007806a01007387 */ /* 0x0007e20000100a00 */
[-C--:B------:R-:W-:Y:S01]  /*6f00*/  LEA.HI.X.SX32 R135, R113, R221.reuse, 0x2, P5 ;  /* 0x000000dd71877211 */ /* 0x080fe200028f16ff */
[----:B------:R-:W2:Y:S01]  /*6f10*/  LDC R92, c[0x0][0x230] ;  /* 0x00008c00ff5c7b82 */ /* 0x000ea20000000800 */
[-C--:B------:R-:W-:Y:S01]  /*6f20*/  IADD3 R148, P5, R166, R220.reuse, RZ ;  /* 0x000000dca6947210 */ /* 0x080fe20007fbe0ff */
[C---:B----4-:R-:W-:Y:S01]  /*6f30*/  IMAD R110, R152.reuse, 0x73, RZ ;  /* 0x00000073986e7824 */ /* 0x050fe200078e02ff */
[-C--:B------:R-:W-:Y:S01]  /*6f40*/  LEA.HI.X.SX32 R145, R91, R221.reuse, 0x2, P1 ;  /* 0x000000dd5b917211 */ /* 0x080fe200008f16ff */
[----:B------:R-:W-:Y:S01]  /*6f50*/  IMAD R111, R152, 0x1d8, RZ ;  /* 0x000001d8986f7824 */ /* 0x000fe200078e02ff */
[-C--:B------:R-:W-:Y:S01]  /*6f60*/  LEA.HI.X.SX32 R181, R94, R221.reuse, 0x2, P6 ;  /* 0x000000dd5eb57211 */ /* 0x080fe200030f16ff */
[----:B-1----:R-:W-:Y:S01]  /*6f70*/  IMAD R89, R152, 0x6d, RZ ;  /* 0x0000006d98597824 */ /* 0x002fe200078e02ff */
[-C--:B------:R-:W-:Y:S01]  /*6f80*/  IADD3 R184, P1, R190, R220.reuse, RZ ;  /* 0x000000dcbeb87210 */ /* 0x080fe20007f3e0ff */
[C---:B------:R-:W-:Y:S01]  /*6f90*/  IMAD R88, R152.reuse, 0x6e, RZ ;  /* 0x0000006e98587824 */ /* 0x040fe200078e02ff */
[-C--:B------:R-:W-:Y:S01]  /*6fa0*/  IADD3 R206, P6, R195, R220.reuse, RZ ;  /* 0x000000dcc3ce7210 */ /* 0x080fe20007fde0ff */
[C---:B---3--:R-:W-:Y:S01]  /*6fb0*/  IMAD R107, R152.reuse, 0x6f, RZ ;  /* 0x0000006f986b7824 */ /* 0x048fe200078e02ff */
[-C--:B------:R-:W-:Y:S01]  /*6fc0*/  LEA.HI.X.SX32 R149, R95, R221.reuse, 0x2, P5 ;  /* 0x000000dd5f957211 */ /* 0x080fe200028f16ff */
[C---:B------:R-:W-:Y:S01]  /*6fd0*/  IMAD R106, R152.reuse, 0x71, RZ ;  /* 0x00000071986a7824 */ /* 0x040fe200078e02ff */
[-C--:B------:R-:W-:Y:S01]  /*6fe0*/  IADD3 R200, P5, R249, R220.reuse, RZ ;  /* 0x000000dcf9c87210 */ /* 0x080fe20007fbe0ff */
[----:B------:R-:W-:Y:S01]  /*6ff0*/  IMAD R244, R152, 0x1dc, RZ ;  /* 0x000001dc98f47824 */ /* 0x000fe200078e02ff */
[-C--:B------:R-:W-:Y:S01]  /*7000*/  LEA.HI.X.SX32 R185, R96, R221.reuse, 0x2, P1 ;  /* 0x000000dd60b97211 */ /* 0x080fe200008f16ff */
[C---:B------:R-:W-:Y:S01]  /*7010*/  IMAD R245, R152.reuse, 0x75, RZ ;  /* 0x0000007598f57824 */ /* 0x040fe200078e02ff */
[-C--:B------:R-:W-:Y:S01]  /*7020*/  LEA.HI.X.SX32 R207, R117, R221.reuse, 0x2, P6 ;  /* 0x000000dd75cf7211 */ /* 0x080fe200030f16ff */
[----:B------:R-:W-:Y:S01]  /*7030*/  IMAD R9, R152, 0x7d, RZ ;  /* 0x0000007d98097824 */ /* 0x000fe200078e02ff */
[-C--:B------:R-:W-:Y:S01]  /*7040*/  IADD3 R216, P1, R236, R220.reuse, RZ ;  /* 0x000000dcecd87210 */ /* 0x080fe20007f3e0ff */
[----:B------:R-:W-:Y:S01]  /*7050*/  IMAD R8, R152, 0x7e, RZ ;  /* 0x0000007e98087824 */ /* 0x000fe200078e02ff */
[-C--:B------:R-:W-:Y:S01]  /*7060*/  IADD3 R204, P6, R13, R220.reuse, RZ ;  /* 0x000000dc0dcc7210 */ /* 0x080fe20007fde0ff */
[----:B------:R-:W-:Y:S01]  /*7070*/  VIADD R5, R4, 0xffffffed ;  /* 0xffffffed04057836 */ /* 0x000fe20000000000 */
[----:B------:R-:W-:Y:S01]  /*7080*/  LEA.HI.X.SX32 R201, R97, R221, 0x2, P5 ;  /* 0x000000dd61c97211 */ /* 0x000fe200028f16ff */
[----:B------:R-:W-:Y:S01]  /*7090*/  LDGSTS.E [R246+0x4008], desc[UR60][R86.64], !P4 ;  /* 0x0400800056f67fae */ /* 0x000fe2000e12187c */
[----:B------:R-:W-:-:S02]  /*70a0*/  IADD3 R112, P5, R112, R220, RZ ;  /* 0x000000dc70707210 */ /* 0x000fc40007fbe0ff */
[-C--:B------:R-:W-:Y:S01]  /*70b0*/  LEA.HI.X.SX32 R217, R98, R221.reuse, 0x2, P1 ;  /* 0x000000dd62d97211 */ /* 0x080fe200008f16ff */
[----:B------:R-:W-:Y:S01]  /*70c0*/  LDGSTS.E [R246+0x400c], desc[UR60][R108.64], !P0 ;  /* 0x0400c0006cf67fae */ /* 0x000fe2000c12187c */
[-C--:B------:R-:W-:Y:S02]  /*70d0*/  LEA.HI.X.SX32 R205, R99, R221.reuse, 0x2, P6 ;  /* 0x000000dd63cd7211 */ /* 0x080fe400030f16ff */
[-C--:B------:R-:W-:Y:S01]  /*70e0*/  IADD3 R136, P1, R136, R220.reuse, RZ ;  /* 0x000000dc88887210 */ /* 0x080fe20007f3e0ff */
[----:B------:R-:W-:Y:S01]  /*70f0*/  LDGSTS.E [R246+0x8000], desc[UR60][R234.64], !P3 ;  /* 0x08000000eaf67fae */ /* 0x000fe2000d92187c */
[-C--:B------:R-:W-:Y:S02]  /*7100*/  IADD3 R116, P6, R116, R220.reuse, RZ ;  /* 0x000000dc74747210 */ /* 0x080fe40007fde0ff */
[----:B------:R-:W-:Y:S02]  /*7110*/  LEA.HI.X.SX32 R113, R137, R221, 0x2, P5 ;  /* 0x000000dd89717211 */ /* 0x000fe400028f16ff */
[----:B------:R-:W-:-:S02]  /*7120*/  IADD3 R138, P5, R138, R220, RZ ;  /* 0x000000dc8a8a7210 */ /* 0x000fc40007fbe0ff */
[-C--:B------:R-:W-:Y:S02]  /*7130*/  LEA.HI.X.SX32 R137, R100, R221.reuse, 0x2, P1 ;  /* 0x000000dd64897211 */ /* 0x080fe400008f16ff */
[-C--:B------:R-:W-:Y:S02]  /*7140*/  LEA.HI.X.SX32 R117, R101, R221.reuse, 0x2, P6 ;  /* 0x000000dd65757211 */ /* 0x080fe400030f16ff */
[-C--:B------:R-:W-:Y:S02]  /*7150*/  IADD3 R142, P1, R142, R220.reuse, RZ ;  /* 0x000000dc8e8e7210 */ /* 0x080fe40007f3e0ff */
        /* <DEDUP_REMOVED lines=48> */
[-C--:B------:R-:W-:Y:S02]  /*7460*/  LEA.HI.X.SX32 R187, R160, R221.reuse, 0x2, P5 ;  /* 0x000000dda0bb7211 */ /* 0x080fe400028f16ff */
[----:B------:R-:W-:Y:S02]  /*7470*/  IADD3 R188, P5, R188, R220, RZ ;  /* 0x000000dcbcbc7210 */ /* 0x000fe40007fbe0ff */
[----:B------:R-:W-:-:S02]  /*7480*/  LEA.HI.X.SX32 R229, R189, R221, 0x2, P1 ;  /* 0x000000ddbde57211 */ /* 0x000fc400008f16ff */
[-C--:B------:R-:W-:Y:S02]  /*7490*/  LEA.HI.X.SX32 R189, R193, R221.reuse, 0x2, P5 ;  /* 0x000000ddc1bd7211 */ /* 0x080fe400028f16ff */
[-C--:B------:R-:W-:Y:S02]  /*74a0*/  IADD3 R218, P1, R218, R220.reuse, RZ ;  /* 0x000000dcdada7210 */ /* 0x080fe40007f3e0ff */
[-C--:B------:R-:W-:Y:S02]  /*74b0*/  IADD3 R22, P5, R192, R220.reuse, RZ ;  /* 0x000000dcc0167210 */ /* 0x080fe40007fbe0ff */
[----:B------:R-:W-:Y:S02]  /*74c0*/  IADD3 R222, P6, R222, R220, RZ ;  /* 0x000000dcdede7210 */ /* 0x000fe40007fde0ff */
[-C--:B------:R-:W-:Y:S02]  /*74d0*/  LEA.HI.X.SX32 R219, R166, R221.reuse, 0x2, P1 ;  /* 0x000000dda6db7211 */ /* 0x080fe400008f16ff */
[----:B------:R-:W-:-:S02]  /*74e0*/  LEA.HI.X.SX32 R23, R241, R221, 0x2, P5 ;  /* 0x000000ddf1177211 */ /* 0x000fc400028f16ff */
[-C--:B------:R-:W-:Y:S01]  /*74f0*/  IADD3 R20, P1, R194, R220.reuse, RZ ;  /* 0x000000dcc2147210 */ /* 0x080fe20007f3e0ff */
[----:B------:R-:W1:Y:S01]  /*7500*/  LDC R241, c[0x0][0x230] ;  /* 0x00008c00fff17b82 */ /* 0x000e620000000800 */
[-C--:B------:R-:W-:Y:S01]  /*7510*/  IADD3 R98, P5, R240, R220.reuse, RZ ;  /* 0x000000dcf0627210 */ /* 0x080fe20007fbe0ff */
[----:B------:R-:W-:Y:S01]  /*7520*/  STL.64 [R1+0x68], R22 ;  /* 0x0000681601007387 */ /* 0x000fe20000100a00 */
[-C--:B------:R-:W-:Y:S02]  /*7530*/  LEA.HI.X.SX32 R223, R191, R221.reuse, 0x2, P6 ;  /* 0x000000ddbfdf7211 */ /* 0x080fe400030f16ff */
[-C--:B------:R-:W-:Y:S02]  /*7540*/  IADD3 R214, P6, R214, R220.reuse, RZ ;  /* 0x000000dcd6d67210 */ /* 0x080fe40007fde0ff */
[-C--:B------:R-:W-:Y:S01]  /*7550*/  LEA.HI.X.SX32 R21, R247, R221.reuse, 0x2, P1 ;  /* 0x000000ddf7157211 */ /* 0x080fe200008f16ff */
[----:B------:R-:W3:Y:S01]  /*7560*/  LDC R240, c[0x0][0x230] ;  /* 0x00008c00fff07b82 */ /* 0x000ee20000000800 */
[-C--:B------:R-:W-:Y:S01]  /*7570*/  LEA.HI.X.SX32 R99, R89, R221.reuse, 0x2, P5 ;  /* 0x000000dd59637211 */ /* 0x080fe200028f16ff */
[----:B------:R-:W-:Y:S01]  /*7580*/  IMAD R89, R152, 0x1c4, RZ ;  /* 0x000001c498597824 */ /* 0x000fe200078e02ff */
[----:B------:R-:W-:Y:S01]  /*7590*/  IADD3 R100, P1, R242, R220, RZ ;  /* 0x000000dcf2647210 */ /* 0x000fe20007f3e0ff */
[----:B------:R-:W-:Y:S01]  /*75a0*/  STL.64 [R1+0x60], R20 ;  /* 0x0000601401007387 */ /* 0x000fe20000100a00 */
[----:B------:R-:W-:-:S02]  /*75b0*/  LEA.HI.X.SX32 R215, R197, R221, 0x2, P6 ;  /* 0x000000ddc5d77211 */ /* 0x000fc400030f16ff */
[-C--:B------:R-:W-:Y:S01]  /*75c0*/  IADD3 R96, P6, R196, R220.reuse, RZ ;  /* 0x000000dcc4607210 */ /* 0x080fe20007fde0ff */
[----:B------:R-:W4:Y:S01]  /*75d0*/  LDC R242, c[0x0][0x230] ;  /* 0x00008c00fff27b82 */ /* 0x000f220000000800 */
[-C--:B------:R-:W-:Y:S01]  /*75e0*/  LEA.HI.X.SX32 R101, R88, R221.reuse, 0x2, P1 ;  /* 0x000000dd58657211 */ /* 0x080fe200008f16ff */
[C---:B------:R-:W-:Y:S01]  /*75f0*/  IMAD R88, R152.reuse, 0x1c8, RZ ;  /* 0x000001c898587824 */ /* 0x040fe200078e02ff */
[-C--:B------:R-:W-:Y:S01]  /*7600*/  IADD3 R128, P1, R89, R220.reuse, RZ ;  /* 0x000000dc59807210 */ /* 0x080fe20007f3e0ff */
[----:B------:R-:W-:Y:S01]  /*7610*/  IMAD R89, R152, 0x1cc, RZ ;  /* 0x000001cc98597824 */ /* 0x000fe200078e02ff */
[-C--:B------:R-:W-:Y:S02]  /*7620*/  IADD3 R126, P5, R252, R220.reuse, RZ ;  /* 0x000000dcfc7e7210 */ /* 0x080fe40007fbe0ff */
[----:B------:R-:W-:Y:S01]  /*7630*/  LEA.HI.X.SX32 R97, R190, R221, 0x2, P6 ;  /* 0x000000ddbe617211 */ /* 0x000fe200030f16ff */
[----:B------:R-:W4:Y:S01]  /*7640*/  LDC R252, c[0x0][0x230] ;  /* 0x00008c00fffc7b82 */ /* 0x000f220000000800 */
[----:B------:R-:W-:-:S02]  /*7650*/  IADD3 R102, P6, R248, R220, RZ ;  /* 0x000000dcf8667210 */ /* 0x000fc40007fde0ff */
[-C--:B------:R-:W-:Y:S02]  /*7660*/  LEA.HI.X.SX32 R127, R195, R221.reuse, 0x2, P5 ;  /* 0x000000ddc37f7211 */ /* 0x080fe400028f16ff */
[-C--:B------:R-:W-:Y:S01]  /*7670*/  IADD3 R132, P5, R89, R220.reuse, RZ ;  /* 0x000000dc59847210 */ /* 0x080fe20007fbe0ff */
[C---:B------:R-:W-:Y:S01]  /*7680*/  IMAD R89, R152.reuse, 0x1d4, RZ ;  /* 0x000001d498597824 */ /* 0x040fe200078e02ff */
[-C--:B------:R-:W-:Y:S01]  /*7690*/  LEA.HI.X.SX32 R103, R107, R221.reuse, 0x2, P6 ;  /* 0x000000dd6b677211 */ /* 0x080fe200030f16ff */
[----:B------:R-:W-:Y:S01]  /*76a0*/  IMAD R107, R152, 0x1d0, RZ ;  /* 0x000001d0986b7824 */ /* 0x000fe200078e02ff */
[-C--:B------:R-:W-:Y:S01]  /*76b0*/  IADD3 R130, P6, R88, R220.reuse, RZ ;  /* 0x000000dc58827210 */ /* 0x080fe20007fde0ff */
[----:B------:R-:W-:Y:S01]  /*76c0*/  IMAD R88, R152, 0x72, RZ ;  /* 0x0000007298587824 */ /* 0x000fe200078e02ff */
[----:B------:R-:W-:Y:S01]  /*76d0*/  LEA.HI.X.SX32 R133, R110, R221, 0x2, P5 ;  /* 0x000000dd6e857211 */ /* 0x000fe200028f16ff */
[----:B------:R-:W4:Y:S01]  /*76e0*/  LDC R248, c[0x0][0x230] ;  /* 0x00008c00fff87b82 */ /* 0x000f220000000800 */
[----:B------:R-:W-:-:S02]  /*76f0*/  IADD3 R164, P5, R111, R220, RZ ;  /* 0x000000dc6fa47210 */ /* 0x000fc40007fbe0ff */
[-C--:B------:R-:W-:Y:S02]  /*7700*/  LEA.HI.X.SX32 R129, R106, R221.reuse, 0x2, P1 ;  /* 0x000000dd6a817211 */ /* 0x080fe400008f16ff */
[-C--:B------:R-:W-:Y:S02]  /*7710*/  IADD3 R160, P1, R107, R220.reuse, RZ ;  /* 0x000000dc6ba07210 */ /* 0x080fe40007f3e0ff */
[-C--:B------:R-:W-:Y:S01]  /*7720*/  LEA.HI.X.SX32 R131, R88, R221.reuse, 0x2, P6 ;  /* 0x000000dd58837211 */ /* 0x080fe200030f16ff */
[----:B------:R-:W-:Y:S01]  /*7730*/  VIADD R88, R4, 0x7f ;  /* 0x0000007f04587836 */ /* 0x000fe20000000000 */
[-C--:B------:R-:W-:Y:S01]  /*7740*/  IADD3 R162, P6, R89, R220.reuse, RZ ;  /* 0x000000dc59a27210 */ /* 0x080fe20007fde0ff */
[----:B------:R-:W-:Y:S01]  /*7750*/  IMAD.SHL.U32 R152, R152, 0x80, RZ ;  /* 0x0000008098987824 */ /* 0x000fe200078e00ff */
[----:B------:R-:W-:Y:S01]  /*7760*/  LEA.HI.X.SX32 R165, R250, R221, 0x2, P5 ;  /* 0x000000ddfaa57211 */ /* 0x000fe200028f16ff */
[----:B------:R-:W4:Y:S01]  /*7770*/  LDC R89, c[0x0][0x230] ;  /* 0x00008c00ff597b82 */ /* 0x000f220000000800 */
[----:B------:R-:W-:-:S02]  /*7780*/  IADD3 R192, P5, R239, R220, RZ ;  /* 0x000000dcefc07210 */ /* 0x000fc40007fbe0ff */
[-C--:B------:R-:W-:Y:S02]  /*7790*/  LEA.HI.X.SX32 R161, R249, R221.reuse, 0x2, P1 ;  /* 0x000000ddf9a17211 */ /* 0x080fe400008f16ff */
[-C--:B------:R-:W-:Y:S02]  /*77a0*/  IADD3 R166, P1, R244, R220.reuse, RZ ;  /* 0x000000dcf4a67210 */ /* 0x080fe40007f3e0ff */
[-C--:B------:R-:W-:Y:S01]  /*77b0*/  LEA.HI.X.SX32 R163, R245, R221.reuse, 0x2, P6 ;  /* 0x000000ddf5a37211 */ /* 0x080fe200030f16ff */
[----:B------:R-:W4:Y:S01]  /*77c0*/  LDC R249, c[0x0][0x230] ;  /* 0x00008c00fff97b82 */ /* 0x000f220000000800 */
[-C--:B------:R-:W-:Y:S02]  /*77d0*/  IADD3 R190, P6, R251, R220.reuse, RZ ;  /* 0x000000dcfbbe7210 */ /* 0x080fe40007fde0ff */
[----:B------:R-:W-:Y:S02]  /*77e0*/  LEA.HI.X.SX32 R193, R19, R221, 0x2, P5 ;  /* 0x000000dd13c17211 */ /* 0x000fe400028f16ff */
[----:B------:R-:W-:-:S02]  /*77f0*/  IADD3 R18, P5, R18, R220, RZ ;  /* 0x000000dc12127210 */ /* 0x000fc40007fbe0ff */
[-C--:B------:R-:W-:Y:S01]  /*7800*/  LEA.HI.X.SX32 R167, R238, R221.reuse, 0x2, P1 ;  /* 0x000000ddeea77211 */ /* 0x080fe200008f16ff */
[----:B------:R-:W4:Y:S01]  /*7810*/  LDC R106, c[0x0][0x230] ;  /* 0x00008c00ff6a7b82 */ /* 0x000f220000000800 */
[-C--:B------:R-:W-:Y:S02]  /*7820*/  IADD3 R194, P1, R237, R220.reuse, RZ ;  /* 0x000000dcedc27210 */ /* 0x080fe40007f3e0ff */
[-C--:B------:R-:W-:Y:S02]  /*7830*/  LEA.HI.X.SX32 R191, R236, R221.reuse, 0x2, P6 ;  /* 0x000000ddecbf7211 */ /* 0x080fe400030f16ff */
[-C--:B------:R-:W-:Y:S02]  /*7840*/  IADD3 R196, P6, R156, R220.reuse, RZ ;  /* 0x000000dc9cc47210 */ /* 0x080fe40007fde0ff */
[----:B------:R-:W-:Y:S02]  /*7850*/  LEA.HI.X.SX32 R19, R13, R221, 0x2, P5 ;  /* 0x000000dd0d137211 */ /* 0x000fe400028f16ff */
[----:B------:R-:W-:-:S02]  /*7860*/  IADD3 R12, P5, R12, R220, RZ ;  /* 0x000000dc0c0c7210 */ /* 0x000fc40007fbe0ff */
[-C--:B------:R-:W-:Y:S01]  /*7870*/  LEA.HI.X.SX32 R195, R17, R221.reuse, 0x2, P1 ;  /* 0x000000dd11c37211 */ /* 0x080fe200008f16ff */
[----:B------:R-:W-:Y:S01]  /*7880*/  STL.64 [R1+0x58], R18 ;  /* 0x0000581201007387 */ /* 0x000fe20000100a00 */
[-C--:B------:R-:W-:Y:S02]  /*7890*/  IADD3 R16, P1, R16, R220.reuse, RZ ;  /* 0x000000dc10107210 */ /* 0x080fe40007f3e0ff */
[-C--:B------:R-:W-:Y:S02]  /*78a0*/  LEA.HI.X.SX32 R197, R11, R221.reuse, 0x2, P6 ;  /* 0x000000dd0bc57211 */ /* 0x080fe400030f16ff */
[----:B------:R-:W-:Y:S02]  /*78b0*/  IADD3 R10, P6, R10, R220, RZ ;  /* 0x000000dc0a0a7210 */ /* 0x000fe40007fde0ff */
[-C--:B------:R-:W-:Y:S02]  /*78c0*/  LEA.HI.X.SX32 R13, R7, R221.reuse, 0x2, P5 ;  /* 0x000000dd070d7211 */ /* 0x080fe400028f16ff */
[----:B------:R-:W4:Y:S01]  /*78d0*/  LDC R7, c[0x0][0x230] ;  /* 0x00008c00ff077b82 */ /* 0x000f220000000800 */
[----:B------:R-:W-:-:S02]  /*78e0*/  LEA.HI.X.SX32 R17, R9, R221, 0x2, P1 ;  /* 0x000000dd09117211 */ /* 0x000fc400008f16ff */
[----:B------:R-:W-:Y:S01]  /*78f0*/  ISETP.GE.U32.AND P1, PT, R6, 0x7fffff6f, PT ;  /* 0x7fffff6f0600780c */ /* 0x000fe20003f26070 */
[----:B--2---:R-:W-:Y:S01]  /*7900*/  VIADD R6, R93, 0xffffffb2 ;  /* 0xffffffb25d067836 */ /* 0x004fe20000000000 */
[----:B------:R-:W-:Y:S01]  /*7910*/  LEA.HI.X.SX32 R11, R8, R221, 0x2, P6 ;  /* 0x000000dd080b7211 */ /* 0x000fe200030f16ff */
[----:B------:R-:W-:Y:S01]  /*7920*/  STL.64 [R1+0x50], R16 ;  /* 0x0000501001007387 */ /* 0x000fe20000100a00 */
[----:B------:R-:W-:Y:S01]  /*7930*/  ISETP.GE.U32.AND P6, PT, R5, 0x7fffff6e, PT ;  /* 0x7fffff6e0500780c */ /* 0x000fe20003fc6070 */
[----:B------:R-:W2:Y:S01]  /*7940*/  LDC R9, c[0x0][0x230] ;  /* 0x00008c00ff097b82 */ /* 0x000ea20000000800 */
[----:B------:R-:W-:Y:S01]  /*7950*/  IADD3 R5, R92, -0x4f, RZ ;  /* 0xffffffb15c057810 */ /* 0x000fe20007ffe0ff */
[----:B------:R-:W-:Y:S01]  /*7960*/  STL.64 [R1+0x48], R10 ;  /* 0x0000480a01007387 */ /* 0x000fe20000100a00 */
[----:B------:R-:W-:Y:S01]  /*7970*/  ISETP.GE.U32.AND P4, PT, R6, 0x7fffff33, PT ;  /* 0x7fffff330600780c */ /* 0x000fe20003f86070 */
[----:B------:R-:W-:Y:S01]  /*7980*/  VIADD R6, R15, 0xffffffb0 ;  /* 0xffffffb00f067836 */ /* 0x000fe20000000000 */
[----:B------:R-:W-:Y:S01]  /*7990*/  ISETP.GE.U32.AND P0, PT, R5, 0x7fffff32, PT ;  /* 0x7fffff320500780c */ /* 0x000fe20003f06070 */
[----:B------:R-:W-:Y:S01]  /*79a0*/  VIADD R5, R14, 0xffffff93 ;  /* 0xffffff930e057836 */ /* 0x000fe20000000000 */
[----:B------:R-:W-:Y:S01]  /*79b0*/  LOP3.LUT R14, R3, 0x40, RZ, 0x3c, !PT ;  /* 0x00000040030e7812 */ /* 0x000fe200078e3cff */
[----:B------:R-:W2:Y:S01]  /*79c0*/  LDC R8, c[0x0][0x230] ;  /* 0x00008c00ff087b82 */ /* 0x000ea20000000800 */
[----:B------:R-:W-:Y:S01]  /*79d0*/  ISETP.GE.U32.AND P3, PT, R6, 0x7fffff31, PT ;  /* 0x7fffff310600780c */ /* 0x000fe20003f66070 */
[----:B---3--:R-:W-:Y:S01]  /*79e0*/  VIADD R6, R240, 0xffffff92 ;  /* 0xffffff92f0067836 */ /* 0x008fe20000000000 */
[----:B------:R-:W-:Y:S01]  /*79f0*/  ISETP.GE.U32.AND P5, PT, R5, 0x7fffff14, PT ;  /* 0x7fffff140500780c */ /* 0x000fe20003fa6070 */
[----:B-1----:R-:W-:Y:S01]  /*7a00*/  VIADD R5, R241, 0xffffff91 ;  /* 0xffffff91f1057836 */ /* 0x002fe20000000000 */
[----:B------:R-:W-:Y:S01]  /*7a10*/  STL.64 [R1+0x40], R12 ;  /* 0x0000400c01007387 */ /* 0x000fe20000100a00 */
[----:B------:R-:W-:-:S02]  /*7a20*/  VIADD R247, R14, UR8 ;  /* 0x000000080ef77c36 */ /* 0x000fc40008000000 */
[----:B------:R-:W1:Y:S01]  /*7a30*/  LDC R241, c[0x0][0x230] ;  /* 0x00008c00fff17b82 */ /* 0x000e620000000800 */
[----:B------:R-:W-:Y:S01]  /*7a40*/  LDGSTS.E [R246+0x8004], desc[UR60][R90.64], !P4 ;  /* 0x080040005af67fae */ /* 0x000fe2000e12187c */
[----:B------:R-:W-:Y:S01]  /*7a50*/  ISETP.GE.U32.AND P4, PT, R6, 0x7fffff13, PT ;  /* 0x7fffff130600780c */ /* 0x000fe20003f86070 */
[----:B----4-:R-:W-:Y:S02]  /*7a60*/  VIADD R6, R7, 0xffffff90 ;  /* 0xffffff9007067836 */ /* 0x010fe40000000000 */
[----:B------:R-:W-:Y:S01]  /*7a70*/  LDGSTS.E [R246+0x8008], desc[UR60][R122.64], !P0 ;  /* 0x080080007af67fae */ /* 0x000fe2000c12187c */
[----:B------:R-:W-:Y:S01]  /*7a80*/  ISETP.GE.U32.AND P0, PT, R5, 0x7fffff12, PT ;  /* 0x7fffff120500780c */ /* 0x000fe20003f06070 */
[----:B------:R-:W-:Y:S01]  /*7a90*/  VIADD R5, R4, 0xffffffec ;  /* 0xffffffec04057836 */ /* 0x000fe20000000000 */
[----:B------:R-:W3:Y:S01]  /*7aa0*/  LDC R7, c[0x0][0x230] ;  /* 0x00008c00ff077b82 */ /* 0x000ee20000000800 */
[----:B------:R-:W-:Y:S03]  /*7ab0*/  LDGSTS.E [R246+0x800c], desc[UR60][R94.64], !P3 ;  /* 0x0800c0005ef67fae */ /* 0x000fe6000d92187c */
[----:B------:R-:W-:Y:S01]  /*7ac0*/  ISETP.GE.U32.AND P3, PT, R5, 0x7fffff6d, PT ;  /* 0x7fffff6d0500780c */ /* 0x000fe20003f66070 */
[----:B------:R-:W-:Y:S01]  /*7ad0*/  LDGSTS.E [R246+0xc000], desc[UR60][R96.64], !P5 ;  /* 0x0c00000060f67fae */ /* 0x000fe2000e92187c */
[----:B------:R-:W-:Y:S01]  /*7ae0*/  ISETP.GE.U32.AND P5, PT, R6, 0x7fffff11, PT ;  /* 0x7fffff110600780c */ /* 0x000fe20003fa6070 */
[C---:B------:R-:W-:Y:S01]  /*7af0*/  VIADD R5, R4.reuse, 0xffffffce ;  /* 0xffffffce04057836 */ /* 0x040fe20000000000 */
[----:B------:R-:W4:Y:S01]  /*7b00*/  LDC R240, c[0x0][0x230] ;  /* 0x00008c00fff07b82 */ /* 0x000f220000000800 */
[----:B------:R-:W-:Y:S01]  /*7b10*/  LDGSTS.E [R246+0xc004], desc[UR60][R98.64], !P4 ;  /* 0x0c00400062f67fae */ /* 0x000fe2000e12187c */
[----:B------:R-:W-:-:S03]  /*7b20*/  VIADD R6, R4, 0xffffffcf ;  /* 0xffffffcf04067836 */ /* 0x000fc60000000000 */
[----:B------:R-:W-:Y:S01]  /*7b30*/  LDGSTS.E [R246+0xc008], desc[UR60][R100.64], !P0 ;  /* 0x0c00800064f67fae */ /* 0x000fe2000c12187c */
[----:B------:R-:W-:Y:S01]  /*7b40*/  ISETP.GE.U32.AND P0, PT, R5, 0x7fffff4f, PT ;  /* 0x7fffff4f0500780c */ /* 0x000fe20003f06070 */
[----:B------:R-:W-:Y:S01]  /*7b50*/  VIADD R5, R4, 0xffffffcd ;  /* 0xffffffcd04057836 */ /* 0x000fe20000000000 */
[----:B------:R-:W-:Y:S01]  /*7b60*/  ISETP.GE.U32.AND P4, PT, R6, 0x7fffff50, PT ;  /* 0x7fffff500600780c */ /* 0x000fe20003f86070 */
[C---:B------:R-:W-:Y:S01]  /*7b70*/  VIADD R6, R4.reuse, 0xffffffeb ;  /* 0xffffffeb04067836 */ /* 0x040fe20000000000 */
[----:B------:R-:W-:Y:S01]  /*7b80*/  STL.64 [R1+0x7f0], R108 ;  /* 0x0007f06c01007387 */ /* 0x000fe20000100a00 */
[----:B------:R-:W4:Y:S03]  /*7b90*/  LDC R15, c[0x0][0x230] ;  /* 0x00008c00ff0f7b82 */ /* 0x000f260000000800 */
[----:B------:R-:W-:Y:S01]  /*7ba0*/  LDGSTS.E [R246+0xc00c], desc[UR60][R102.64], !P5 ;  /* 0x0c00c00066f67fae */ /* 0x000fe2000e92187c */
[----:B------:R-:W-:Y:S01]  /*7bb0*/  ISETP.GE.U32.AND P5, PT, R5, 0x7fffff4e, PT ;  /* 0x7fffff4e0500780c */ /* 0x000fe20003fa6070 */
[----:B------:R-:W-:-:S02]  /*7bc0*/  VIADD R5, R4, 0xffffffcc ;  /* 0xffffffcc04057836 */ /* 0x000fc40000000000 */
[----:B------:R-:W-:Y:S03]  /*7bd0*/  LDGSTS.E [R247], desc[UR60][R104.64], !P2 ;  /* 0x0000000068f77fae */ /* 0x000fe6000d12187c */
[----:B------:R-:W-:Y:S01]  /*7be0*/  ISETP.GE.U32.AND P2, PT, R5, 0x7fffff4d, PT ;  /* 0x7fffff4d0500780c */ /* 0x000fe20003f46070 */
[----:B------:R-:W-:Y:S01]  /*7bf0*/  VIADD R5, R4, 0xffffffea ;  /* 0xffffffea04057836 */ /* 0x000fe20000000000 */
[----:B------:R-:W-:Y:S01]  /*7c00*/  LDGSTS.E [R247+0x4], desc[UR60][R114.64], !P1 ;  /* 0x0000400072f77fae */ /* 0x000fe2000c92187c */
[----:B------:R-:W-:Y:S01]  /*7c10*/  ISETP.GE.U32.AND P1, PT, R6, 0x7fffff6c, PT ;  /* 0x7fffff6c0600780c */ /* 0x000fe20003f26070 */
[----:B--2---:R-:W-:Y:S02]  /*7c20*/  VIADD R6, R9, 0xffffffaf ;  /* 0xffffffaf09067836 */ /* 0x004fe40000000000 */
[----:B------:R-:W-:Y:S01]  /*7c30*/  LDGSTS.E [R247+0x8], desc[UR60][R140.64], !P6 ;  /* 0x000080008cf77fae */ /* 0x000fe2000f12187c */
[----:B------:R-:W-:Y:S01]  /*7c40*/  ISETP.GE.U32.AND P6, PT, R5, 0x7fffff6b, PT ;  /* 0x7fffff6b0500780c */ /* 0x000fe20003fc6070 */
[----:B------:R-:W-:Y:S01]  /*7c50*/  VIADD R5, R4, 0xffffffe9 ;  /* 0xffffffe904057836 */ /* 0x000fe20000000000 */
[----:B------:R-:W2:Y:S01]  /*7c60*/  LDC R9, c[0x0][0x230] ;  /* 0x00008c00ff097b82 */ /* 0x000ea20000000800 */
[----:B------:R-:W-:Y:S03]  /*7c70*/  LDGSTS.E [R247+0xc], desc[UR60][R118.64], !P3 ;  /* 0x0000c00076f77fae */ /* 0x000fe6000d92187c */
[----:B------:R-:W-:Y:S01]  /*7c80*/  ISETP.GE.U32.AND P3, PT, R5, 0x7fffff6a, PT ;  /* 0x7fffff6a0500780c */ /* 0x000fe20003f66070 */
[----:B------:R-:W-:Y:S01]  /*7c90*/  LDGSTS.E [R247+0x4000], desc[UR60][R112.64], !P4 ;  /* 0x0400000070f77fae */ /* 0x000fe2000e12187c */
[----:B------:R-:W-:Y:S01]  /*7ca0*/  ISETP.GE.U32.AND P4, PT, R6, 0x7fffff30, PT ;  /* 0x7fffff300600780c */ /* 0x000fe20003f86070 */
[----:B------:R-:W-:Y:S01]  /*7cb0*/  VIADD R5, R242, 0xffffffad ;  /* 0xffffffadf2057836 */ /* 0x000fe20000000000 */
[----:B------:R-:W-:Y:S01]  /*7cc0*/  IADD3 R6, R8, -0x52, RZ ;  /* 0xffffffae08067810 */ /* 0x000fe20007ffe0ff */
[----:B------:R-:W-:Y:S01]  /*7cd0*/  LDGSTS.E [R247+0x4004], desc[UR60][R136.64], !P0 ;  /* 0x0400400088f77fae */ /* 0x000fe2000c12187c */
[----:B------:R-:W2:Y:S02]  /*7ce0*/  LDC R8, c[0x0][0x230] ;  /* 0x00008c00ff087b82 */ /* 0x000ea40000000800 */
[----:B------:R-:W-:Y:S01]  /*7cf0*/  ISETP.GE.U32.AND P0, PT, R6, 0x7fffff2f, PT ;  /* 0x7fffff2f0600780c */ /* 0x000fe20003f06070 */
[----:B------:R-:W-:Y:S01]  /*7d00*/  LDGSTS.E [R247+0x4008], desc[UR60][R116.64], !P5 ;  /* 0x0400800074f77fae */ /* 0x000fe2000e92187c */
[----:B------:R-:W-:Y:S01]  /*7d10*/  ISETP.GE.U32.AND P5, PT, R5, 0x7fffff2e, PT ;  /* 0x7fffff2e0500780c */ /* 0x000fe20003fa6070 */
[----:B---3--:R-:W-:-:S02]  /*7d20*/  VIADD R6, R7, 0xffffffac ;  /* 0xffffffac07067836 */ /* 0x008fc40000000000 */
[----:B-1----:R-:W-:Y:S01]  /*7d30*/  VIADD R5, R241, 0xffffff8f ;  /* 0xffffff8ff1057836 */ /* 0x002fe20000000000 */
[----:B------:R-:W-:Y:S01]  /*7d40*/  LDGSTS.E [R247+0x400c], desc[UR60][R138.64], !P2 ;  /* 0x0400c0008af77fae */ /* 0x000fe2000d12187c */
[----:B------:R-:W1:Y:S01]  /*7d50*/  LDC R242, c[0x0][0x230] ;  /* 0x00008c00fff27b82 */ /* 0x000e620000000800 */
[----:B------:R-:W-:Y:S01]  /*7d60*/  ISETP.GE.U32.AND P2, PT, R6, 0x7fffff2d, PT ;  /* 0x7fffff2d0600780c */ /* 0x000fe20003f46070 */
[----:B----4-:R-:W-:Y:S01]  /*7d70*/  VIADD R6, R240, 0xffffff8e ;  /* 0xffffff8ef0067836 */ /* 0x010fe20000000000 */
[----:B------:R-:W-:Y:S01]  /*7d80*/  LDGSTS.E [R247+0x8000], desc[UR60][R232.64], !P4 ;  /* 0x08000000e8f77fae */ /* 0x000fe2000e12187c */
[----:B------:R-:W-:Y:S01]  /*7d90*/  ISETP.GE.U32.AND P4, PT, R5, 0x7fffff10, PT ;  /* 0x7fffff100500780c */ /* 0x000fe20003f86070 */
[----:B------:R-:W-:Y:S02]  /*7da0*/  VIADD R5, R248, 0xffffff8d ;  /* 0xffffff8df8057836 */ /* 0x000fe40000000000 */
[----:B------:R-:W-:Y:S01]  /*7db0*/  LDGSTS.E [R247+0x8004], desc[UR60][R120.64], !P0 ;  /* 0x0800400078f77fae */ /* 0x000fe2000c12187c */
[----:B------:R-:W-:Y:S01]  /*7dc0*/  ISETP.GE.U32.AND P0, PT, R6, 0x7fffff0f, PT ;  /* 0x7fffff0f0600780c */ /* 0x000fe20003f06070 */
[----:B--2---:R-:W-:Y:S01]  /*7dd0*/  VIADD R6, R9, 0xffffff8c ;  /* 0xffffff8c09067836 */ /* 0x004fe20000000000 */
[----:B------:R-:W2:Y:S01]  /*7de0*/  LDC R7, c[0x0][0x230] ;  /* 0x00008c00ff077b82 */ /* 0x000ea20000000800 */
[----:B------:R-:W-:Y:S01]  /*7df0*/  LDGSTS.E [R247+0x8008], desc[UR60][R154.64], !P5 ;  /* 0x080080009af77fae */ /* 0x000fe2000e92187c */
[----:B------:R-:W-:Y:S01]  /*7e00*/  ISETP.GE.U32.AND P5, PT, R5, 0x7fffff0e, PT ;  /* 0x7fffff0e0500780c */ /* 0x000fe20003fa6070 */
[----:B------:R-:W-:-:S02]  /*7e10*/  VIADD R5, R4, 0xffffffe8 ;  /* 0xffffffe804057836 */ /* 0x000fc40000000000 */
[----:B------:R-:W-:Y:S03]  /*7e20*/  LDGSTS.E [R247+0x800c], desc[UR60][R124.64], !P2 ;  /* 0x0800c0007cf77fae */ /* 0x000fe6000d12187c */
[----:B------:R-:W-:Y:S01]  /*7e30*/  ISETP.GE.U32.AND P2, PT, R5, 0x7fffff69, PT ;  /* 0x7fffff690500780c */ /* 0x000fe20003f46070 */
[----:B------:R-:W-:Y:S01]  /*7e40*/  LDGSTS.E [R247+0xc000], desc[UR60][R126.64], !P4 ;  /* 0x0c0000007ef77fae */ /* 0x000fe2000e12187c */
[----:B------:R-:W-:Y:S01]  /*7e50*/  ISETP.GE.U32.AND P4, PT, R6, 0x7fffff0d, PT ;  /* 0x7fffff0d0600780c */ /* 0x000fe20003f86070 */
[----:B------:R-:W3:Y:S01]  /*7e60*/  LDC R9, c[0x0][0x230] ;  /* 0x00008c00ff097b82 */ /* 0x000ee20000000800 */
[C---:B------:R-:W-:Y:S01]  /*7e70*/  VIADD R5, R4.reuse, 0xffffffca ;  /* 0xffffffca04057836 */ /* 0x040fe20000000000 */
[----:B------:R-:W-:Y:S01]  /*7e80*/  STL.64 [R1+0x7f8], R234 ;  /* 0x0007f8ea01007387 */ /* 0x000fe20000100a00 */
[----:B------:R-:W-:-:S03]  /*7e90*/  VIADD R6, R4, 0xffffffcb ;  /* 0xffffffcb04067836 */ /* 0x000fc60000000000 */
[----:B------:R-:W-:Y:S02]  /*7ea0*/  STL.64 [R1+0x800], R90 ;  /* 0x0008005a01007387 */ /* 0x000fe40000100a00 */
[----:B------:R-:W4:Y:S02]  /*7eb0*/  LDC R241, c[0x0][0x230] ;  /* 0x00008c00fff17b82 */ /* 0x000f240000000800 */
[----:B------:R-:W-:Y:S04]  /*7ec0*/  STL.64 [R1+0x808], R122 ;  /* 0x0008087a01007387 */ /* 0x000fe80000100a00 */
[----:B------:R-:W-:Y:S02]  /*7ed0*/  STL.64 [R1+0x810], R94 ;  /* 0x0008105e01007387 */ /* 0x000fe40000100a00 */
[----:B------:R-:W4:Y:S02]  /*7ee0*/  LDC R240, c[0x0][0x230] ;  /* 0x00008c00fff07b82 */ /* 0x000f240000000800 */
[----:B------:R-:W-:Y:S04]  /*7ef0*/  STL.64 [R1+0x818], R96 ;  /* 0x0008186001007387 */ /* 0x000fe80000100a00 */
[----:B------:R-:W-:Y:S04]  /*7f00*/  STL.64 [R1+0x820], R98 ;  /* 0x0008206201007387 */ /* 0x000fe80000100a00 */
[----:B------:R-:W-:Y:S04]  /*7f10*/  STL.64 [R1+0x828], R100 ;  /* 0x0008286401007387 */ /* 0x000fe80000100a00 */
[----:B------:R-:W-:Y:S01]  /*7f20*/  LDGSTS.E [R247+0xc004], desc[UR60][R128.64], !P0 ;  /* 0x0c00400080f77fae */ /* 0x000fe2000c12187c */
[----:B------:R-:W-:Y:S01]  /*7f30*/  ISETP.GE.U32.AND P0, PT, R6, 0x7fffff4c, PT ;  /* 0x7fffff4c0600780c */ /* 0x000fe20003f06070 */
[----:B------:R-:W-:-:S02]  /*7f40*/  VIADD R6, R4, 0xffffffe7 ;  /* 0xffffffe704067836 */ /* 0x000fc40000000000 */
[----:B------:R-:W-:Y:S04]  /*7f50*/  STL.64 [R1+0x830], R102 ;  /* 0x0008306601007387 */ /* 0x000fe80000100a00 */
[----:B------:R-:W-:Y:S01]  /*7f60*/  LDGSTS.E [R247+0xc008], desc[UR60][R130.64], !P5 ;  /* 0x0c00800082f77fae */ /* 0x000fe2000e92187c */
[----:B------:R-:W-:Y:S01]  /*7f70*/  ISETP.GE.U32.AND P5, PT, R5, 0x7fffff4b, PT ;  /* 0x7fffff4b0500780c */ /* 0x000fe20003fa6070 */
[C---:B------:R-:W-:Y:S02]  /*7f80*/  VIADD R5, R4.reuse, 0xffffffc9 ;  /* 0xffffffc904057836 */ /* 0x040fe40000000000 */
[----:B------:R1:W-:Y:S04]  /*7f90*/  STL [R1+0x748], R14 ;  /* 0x0007480e01007387 */ /* 0x0003e80000100800 */
[----:B------:R-:W-:Y:S01]  /*7fa0*/  LDGSTS.E [R247+0xc00c], desc[UR60][R132.64], !P4 ;  /* 0x0c00c00084f77fae */ /* 0x000fe2000e12187c */
[----:B------:R-:W-:Y:S01]  /*7fb0*/  ISETP.GE.U32.AND P4, PT, R5, 0x7fffff4a, PT ;  /* 0x7fffff4a0500780c */ /* 0x000fe20003f86070 */
[----:B------:R-:W-:-:S02]  /*7fc0*/  VIADD R5, R4, 0xffffffc8 ;  /* 0xffffffc804057836 */ /* 0x000fc40000000000 */
[----:B------:R-:W-:Y:S01]  /*7fd0*/  STL.64 [R1+0x838], R104 ;  /* 0x0008386801007387 */ /* 0x000fe20000100a00 */
[----:B-1----:R-:W-:-:S03]  /*7fe0*/  LOP3.LUT R14, R3, 0x50, RZ, 0x3c, !PT ;  /* 0x00000050030e7812 */ /* 0x002fc600078e3cff */
[----:B------:R-:W-:Y:S02]  /*7ff0*/  STL.64 [R1+0x840], R114 ;  /* 0x0008407201007387 */ /* 0x000fe40000100a00 */
[----:B------:R-:W-:Y:S02]  /*8000*/  VIADD R248, R14, UR8 ;  /* 0x000000080ef87c36 */ /* 0x000fe40008000000 */
[----:B------:R-:W-:Y:S04]  /*8010*/  STL.64 [R1+0x848], R140 ;  /* 0x0008488c01007387 */ /* 0x000fe80000100a00 */
[----:B------:R-:W-:Y:S01]  /*8020*/  LDGSTS.E [R248], desc[UR60][R134.64], !P1 ;  /* 0x0000000086f87fae */ /* 0x000fe2000c92187c */
[----:B------:R-:W-:Y:S01]  /*8030*/  ISETP.GE.U32.AND P1, PT, R5, 0x7fffff49, PT ;  /* 0x7fffff490500780c */ /* 0x000fe20003f26070 */
[----:B------:R-:W-:-:S02]  /*8040*/  VIADD R5, R4, 0xffffffe6 ;  /* 0xffffffe604057836 */ /* 0x000fc40000000000 */
[----:B------:R-:W-:Y:S01]  /*8050*/  LDGSTS.E [R248+0x4], desc[UR60][R144.64], !P6 ;  /* 0x0000400090f87fae */ /* 0x000fe2000f12187c */
[----:B------:R-:W-:Y:S02]  /*8060*/  ISETP.GE.U32.AND P6, PT, R6, 0x7fffff68, PT ;  /* 0x7fffff680600780c */ /* 0x000fe40003fc6070 */
[----:B---3--:R-:W-:Y:S01]  /*8070*/  IADD3 R6, R9, -0x55, RZ ;  /* 0xffffffab09067810 */ /* 0x008fe20007ffe0ff */
[----:B------:R-:W-:Y:S01]  /*8080*/  LDGSTS.E [R248+0x8], desc[UR60][R180.64], !P3 ;  /* 0x00008000b4f87fae */ /* 0x000fe2000d92187c */
[----:B------:R-:W-:Y:S01]  /*8090*/  ISETP.GE.U32.AND P3, PT, R5, 0x7fffff67, PT ;  /* 0x7fffff670500780c */ /* 0x000fe20003f66070 */
[----:B------:R-:W-:Y:S01]  /*80a0*/  VIADD R5, R4, 0xffffffe5 ;  /* 0xffffffe504057836 */ /* 0x000fe20000000000 */
[----:B------:R-:W1:Y:S01]  /*80b0*/  LDC R9, c[0x0][0x230] ;  /* 0x00008c00ff097b82 */ /* 0x000e620000000800 */
[----:B------:R-:W-:Y:S03]  /*80c0*/  LDGSTS.E [R248+0xc], desc[UR60][R148.64], !P2 ;  /* 0x0000c00094f87fae */ /* 0x000fe6000d12187c */
[----:B------:R-:W-:Y:S01]  /*80d0*/  ISETP.GE.U32.AND P2, PT, R5, 0x7fffff66, PT ;  /* 0x7fffff660500780c */ /* 0x000fe20003f46070 */
[----:B------:R-:W-:Y:S01]  /*80e0*/  LDGSTS.E [R248+0x4000], desc[UR60][R142.64], !P0 ;  /* 0x040000008ef87fae */ /* 0x000fe2000c12187c */
[----:B------:R-:W-:Y:S01]  /*80f0*/  ISETP.GE.U32.AND P0, PT, R6, 0x7fffff2c, PT ;  /* 0x7fffff2c0600780c */ /* 0x000fe20003f06070 */
[----:B------:R-:W-:-:S02]  /*8100*/  VIADD R6, R8, 0xffffffaa ;  /* 0xffffffaa08067836 */ /* 0x000fc40000000000 */
[----:B------:R-:W-:Y:S01]  /*8110*/  VIADD R5, R242, 0xffffffa9 ;  /* 0xffffffa9f2057836 */ /* 0x000fe20000000000 */
[----:B------:R-:W-:Y:S01]  /*8120*/  LDGSTS.E [R248+0x4004], desc[UR60][R170.64], !P5 ;  /* 0x04004000aaf87fae */ /* 0x000fe2000e92187c */
[----:B------:R-:W3:Y:S01]  /*8130*/  LDC R8, c[0x0][0x230] ;  /* 0x00008c00ff087b82 */ /* 0x000ee20000000800 */
[----:B------:R-:W-:Y:S01]  /*8140*/  ISETP.GE.U32.AND P5, PT, R6, 0x7fffff2b, PT ;  /* 0x7fffff2b0600780c */ /* 0x000fe20003fa6070 */
[----:B--2---:R-:W-:Y:S01]  /*8150*/  VIADD R6, R7, 0xffffffa8 ;  /* 0xffffffa807067836 */ /* 0x004fe20000000000 */
[----:B------:R-:W-:Y:S01]  /*8160*/  LDGSTS.E [R248+0x4008], desc[UR60][R146.64], !P4 ;  /* 0x0400800092f87fae */ /* 0x000fe2000e12187c */
[----:B------:R-:W-:Y:S01]  /*8170*/  ISETP.GE.U32.AND P4, PT, R5, 0x7fffff2a, PT ;  /* 0x7fffff2a0500780c */ /* 0x000fe20003f86070 */
[----:B----4-:R-:W-:Y:S02]  /*8180*/  VIADD R5, R241, 0xffffff8b ;  /* 0xffffff8bf1057836 */ /* 0x010fe40000000000 */
[----:B------:R-:W-:Y:S01]  /*8190*/  LDGSTS.E [R248+0x400c], desc[UR60][R174.64], !P1 ;  /* 0x0400c000aef87fae */ /* 0x000fe2000c92187c */
[----:B------:R-:W-:Y:S01]  /*81a0*/  ISETP.GE.U32.AND P1, PT, R6, 0x7fffff29, PT ;  /* 0x7fffff290600780c */ /* 0x000fe20003f26070 */
[----:B------:R-:W-:Y:S01]  /*81b0*/  VIADD R6, R240, 0xffffff8a ;  /* 0xffffff8af0067836 */ /* 0x000fe20000000000 */
[----:B------:R-:W2:Y:S01]  /*81c0*/  LDC R7, c[0x0][0x230] ;  /* 0x00008c00ff077b82 */ /* 0x000ea20000000800 */
        /* <DEDUP_REMOVED lines=9> */
[----:B------:R-:W-:Y:S02]  /*8260*/  VIADD R5, R4, 0xffffffe4 ;  /* 0xffffffe404057836 */ /* 0x000fe40000000000 */
[----:B------:R-:W-:Y:S03]  /*8270*/  LDGSTS.E [R248+0x800c], desc[UR60][R158.64], !P1 ;  /* 0x0800c0009ef87fae */ /* 0x000fe6000c92187c */
[----:B------:R-:W-:Y:S01]  /*8280*/  ISETP.GE.U32.AND P1, PT, R5, 0x7fffff65, PT ;  /* 0x7fffff650500780c */ /* 0x000fe20003f26070 */
[----:B------:R-:W-:Y:S01]  /*8290*/  LDGSTS.E [R248+0xc000], desc[UR60][R160.64], !P0 ;  /* 0x0c000000a0f87fae */ /* 0x000fe2000c12187c */
[----:B------:R-:W-:Y:S01]  /*82a0*/  ISETP.GE.U32.AND P0, PT, R6, 0x7fffff09, PT ;  /* 0x7fffff090600780c */ /* 0x000fe20003f06070 */
[----:B------:R-:W4:Y:S01]  /*82b0*/  LDC R9, c[0x0][0x230] ;  /* 0x00008c00ff097b82 */ /* 0x000f220000000800 */
[C---:B------:R-:W-:Y:S01]  /*82c0*/  VIADD R5, R4.reuse, 0xffffffc6 ;  /* 0xffffffc604057836 */ /* 0x040fe20000000000 */
[----:B------:R-:W-:Y:S01]  /*82d0*/  STL.64 [R1+0x850], R118 ;  /* 0x0008507601007387 */ /* 0x000fe20000100a00 */
[----:B------:R-:W-:-:S03]  /*82e0*/  VIADD R6, R4, 0xffffffc7 ;  /* 0xffffffc704067836 */ /* 0x000fc60000000000 */
[----:B------:R-:W-:Y:S02]  /*82f0*/  STL.64 [R1+0x858], R112 ;  /* 0x0008587001007387 */ /* 0x000fe40000100a00 */
[----:B------:R-:W1:Y:S02]  /*8300*/  LDC R240, c[0x0][0x230] ;  /* 0x00008c00fff07b82 */ /* 0x000e640000000800 */
[----:B------:R-:W-:Y:S04]  /*8310*/  STL.64 [R1+0x860], R136 ;  /* 0x0008608801007387 */ /* 0x000fe80000100a00 */
[----:B------:R3:W-:Y:S02]  /*8320*/  STL [R1+0x744], R14 ;  /* 0x0007440e01007387 */ /* 0x0007e40000100800 */
[----:B------:R-:W1:Y:S02]  /*8330*/  LDC R242, c[0x0][0x230] ;  /* 0x00008c00fff27b82 */ /* 0x000e640000000800 */
[----:B------:R-:W-:Y:S01]  /*8340*/  LDGSTS.E [R248+0xc004], desc[UR60][R162.64], !P5 ;  /* 0x0c004000a2f87fae */ /* 0x000fe2000e92187c */
[----:B------:R-:W-:Y:S01]  /*8350*/  ISETP.GE.U32.AND P5, PT, R6, 0x7fffff48, PT ;  /* 0x7fffff480600780c */ /* 0x000fe20003fa6070 */
[----:B------:R-:W-:-:S02]  /*8360*/  VIADD R6, R4, 0xffffffc5 ;  /* 0xffffffc504067836 */ /* 0x000fc40000000000 */
[----:B------:R-:W-:Y:S01]  /*8370*/  LDGSTS.E [R248+0xc008], desc[UR60][R164.64], !P4 ;  /* 0x0c008000a4f87fae */ /* 0x000fe2000e12187c */
[----:B------:R-:W-:Y:S01]  /*8380*/  ISETP.GE.U32.AND P4, PT, R5, 0x7fffff47, PT ;  /* 0x7fffff470500780c */ /* 0x000fe20003f86070 */
[----:B------:R-:W-:Y:S01]  /*8390*/  VIADD R5, R4, 0xffffffc4 ;  /* 0xffffffc404057836 */ /* 0x000fe20000000000 */
[----:B---3--:R-:W-:Y:S01]  /*83a0*/  LOP3.LUT R14, R3, 0x60, RZ, 0x3c, !PT ;  /* 0x00000060030e7812 */ /* 0x008fe200078e3cff */
[----:B------:R-:W-:Y:S01]  /*83b0*/  LDGSTS.E [R248+0xc00c], desc[UR60][R166.64], !P0 ;  /* 0x0c00c000a6f87fae */ /* 0x000fe2000c12187c */
[----:B------:R-:W-:Y:S01]  /*83c0*/  ISETP.GE.U32.AND P0, PT, R6, 0x7fffff46, PT ;  /* 0x7fffff460600780c */ /* 0x000fe20003f06070 */
[----:B------:R-:W-:Y:S02]  /*83d0*/  VIADD R6, R4, 0xffffffe2 ;  /* 0xffffffe204067836 */ /* 0x000fe40000000000 */
[----:B------:R-:W-:Y:S01]  /*83e0*/  VIADD R249, R14, UR8 ;  /* 0x000000080ef97c36 */ /* 0x000fe20008000000 */
[----:B------:R3:W-:Y:S04]  /*83f0*/  STL [R1+0x740], R14 ;  /* 0x0007400e01007387 */ /* 0x0007e80000100800 */
[----:B------:R-:W-:Y:S01]  /*8400*/  LDGSTS.E [R249], desc[UR60][R198.64], !P6 ;  /* 0x00000000c6f97fae */ /* 0x000fe2000f12187c */
[----:B------:R-:W-:Y:S01]  /*8410*/  ISETP.GE.U32.AND P6, PT, R5, 0x7fffff45, PT ;  /* 0x7fffff450500780c */ /* 0x000fe20003fc6070 */
[----:B------:R-:W-:-:S02]  /*8420*/  VIADD R5, R4, 0xffffffe3 ;  /* 0xffffffe304057836 */ /* 0x000fc40000000000 */
[----:B------:R-:W-:Y:S01]  /*8430*/  LDGSTS.E [R249+0x4], desc[UR60][R172.64], !P3 ;  /* 0x00004000acf97fae */ /* 0x000fe2000d92187c */
[----:B---3--:R-:W-:Y:S02]  /*8440*/  LOP3.LUT R14, R3, 0x70, RZ, 0x3c, !PT ;  /* 0x00000070030e7812 */ /* 0x008fe400078e3cff */
[----:B------:R-:W-:Y:S01]  /*8450*/  ISETP.GE.U32.AND P3, PT, R5, 0x7fffff64, PT ;  /* 0x7fffff640500780c */ /* 0x000fe20003f66070 */
[----:B------:R-:W-:Y:S01]  /*8460*/  LDGSTS.E [R249+0x8], desc[UR60][R168.64], !P2 ;  /* 0x00008000a8f97fae */ /* 0x000fe2000d12187c */
[----:B------:R-:W-:Y:S02]  /*8470*/  IADD3 R5, R4, -0x1f, RZ ;  /* 0xffffffe104057810 */ /* 0x000fe40007ffe0ff */
[----:B------:R-:W-:Y:S01]  /*8480*/  ISETP.GE.U32.AND P2, PT, R6, 0x7fffff63, PT ;  /* 0x7fffff630600780c */ /* 0x000fe20003f46070 */
[----:B------:R-:W-:Y:S01]  /*8490*/  LDGSTS.E [R249+0xc], desc[UR60][R184.64], !P1 ;  /* 0x0000c000b8f97fae */ /* 0x000fe2000c92187c */
[----:B------:R-:W-:Y:S01]  /*84a0*/  ISETP.GE.U32.AND P1, PT, R5, 0x7fffff62, PT ;  /* 0x7fffff620500780c */ /* 0x000fe20003f26070 */
[----:B------:R-:W-:-:S02]  /*84b0*/  VIADD R6, R8, 0xffffffa7 ;  /* 0xffffffa708067836 */ /* 0x000fc40000000000 */
[----:B----4-:R-:W-:Y:S01]  /*84c0*/  VIADD R5, R9, 0xffffffa6 ;  /* 0xffffffa609057836 */ /* 0x010fe20000000000 */
[----:B------:R-:W-:Y:S01]  /*84d0*/  LDGSTS.E [R249+0x4000], desc[UR60][R176.64], !P5 ;  /* 0x04000000b0f97fae */ /* 0x000fe2000e92187c */
[----:B------:R-:W3:Y:S01]  /*84e0*/  LDC R8, c[0x0][0x230] ;  /* 0x00008c00ff087b82 */ /* 0x000ee20000000800 */
[----:B------:R-:W-:Y:S01]  /*84f0*/  ISETP.GE.U32.AND P5, PT, R6, 0x7fffff28, PT ;  /* 0x7fffff280600780c */ /* 0x000fe20003fa6070 */
[----:B--2---:R-:W-:Y:S01]  /*8500*/  VIADD R6, R7, 0xffffffa5 ;  /* 0xffffffa507067836 */ /* 0x004fe20000000000 */
[----:B------:R-:W-:Y:S01]  /*8510*/  LDGSTS.E [R249+0x4004], desc[UR60][R202.64], !P4 ;  /* 0x04004000caf97fae */ /* 0x000fe2000e12187c */
[----:B------:R-:W-:Y:S01]  /*8520*/  ISETP.GE.U32.AND P4, PT, R5, 0x7fffff27, PT ;  /* 0x7fffff270500780c */ /* 0x000fe20003f86070 */
[----:B-1----:R-:W-:Y:S02]  /*8530*/  VIADD R5, R241, 0xffffffa4 ;  /* 0xffffffa4f1057836 */ /* 0x002fe40000000000 */
[----:B------:R-:W-:Y:S01]  /*8540*/  LDGSTS.E [R249+0x4008], desc[UR60][R182.64], !P0 ;  /* 0x04008000b6f97fae */ /* 0x000fe2000c12187c */
[----:B------:R-:W-:Y:S01]  /*8550*/  ISETP.GE.U32.AND P0, PT, R6, 0x7fffff26, PT ;  /* 0x7fffff260600780c */ /* 0x000fe20003f06070 */
[----:B------:R-:W-:Y:S01]  /*8560*/  VIADD R6, R240, 0xffffff87 ;  /* 0xffffff87f0067836 */ /* 0x000fe20000000000 */
[----:B------:R-:W1:Y:S01]  /*8570*/  LDC R7, c[0x0][0x230] ;  /* 0x00008c00ff077b82 */ /* 0x000e620000000800 */
[----:B------:R-:W-:Y:S01]  /*8580*/  LDGSTS.E [R249+0x400c], desc[UR60][R178.64], !P6 ;  /* 0x0400c000b2f97fae */ /* 0x000fe2000f12187c */
[----:B------:R-:W-:Y:S01]  /*8590*/  ISETP.GE.U32.AND P6, PT, R5, 0x7fffff25, PT ;  /* 0x7fffff250500780c */ /* 0x000fe20003fc6070 */
[----:B------:R-:W-:-:S02]  /*85a0*/  VIADD R5, R252, 0xffffff86 ;  /* 0xffffff86fc057836 */ /* 0x000fc40000000000 */
[----:B------:R-:W-:Y:S01]  /*85b0*/  LDGSTS.E [R249+0x8000], desc[UR60][R186.64], !P5 ;  /* 0x08000000baf97fae */ /* 0x000fe2000e92187c */
[----:B------:R-:W-:Y:S01]  /*85c0*/  ISETP.GE.U32.AND P5, PT, R6, 0x7fffff08, PT ;  /* 0x7fffff080600780c */ /* 0x000fe20003fa6070 */
[----:B------:R-:W-:Y:S01]  /*85d0*/  VIADD R6, R242, 0xffffff85 ;  /* 0xffffff85f2067836 */ /* 0x000fe20000000000 */
[----:B------:R-:W2:Y:S01]  /*85e0*/  LDC R240, c[0x0][0x230] ;  /* 0x00008c00fff07b82 */ /* 0x000ea20000000800 */
[----:B------:R-:W-:Y:S01]  /*85f0*/  LDGSTS.E [R249+0x8004], desc[UR60][R228.64], !P4 ;  /* 0x08004000e4f97fae */ /* 0x000fe2000e12187c */
[----:B------:R-:W-:Y:S01]  /*8600*/  ISETP.GE.U32.AND P4, PT, R5, 0x7fffff07, PT ;  /* 0x7fffff070500780c */ /* 0x000fe20003f86070 */
[----:B------:R-:W-:Y:S02]  /*8610*/  VIADD R5, R4, 0xffffffe0 ;  /* 0xffffffe004057836 */ /* 0x000fe40000000000 */
[----:B------:R-:W-:Y:S01]  /*8620*/  LDGSTS.E [R249+0x8008], desc[UR60][R222.64], !P0 ;  /* 0x08008000def97fae */ /* 0x000fe2000c12187c */
[----:B------:R-:W-:Y:S02]  /*8630*/  VIADD R242, R14, UR8 ;  /* 0x000000080ef27c36 */ /* 0x000fe40008000000 */
[----:B------:R-:W-:Y:S01]  /*8640*/  ISETP.GE.U32.AND P0, PT, R5, 0x7fffff61, PT ;  /* 0x7fffff610500780c */ /* 0x000fe20003f06070 */
[----:B------:R-:W-:Y:S01]  /*8650*/  LDGSTS.E [R249+0x800c], desc[UR60][R188.64], !P6 ;  /* 0x0800c000bcf97fae */ /* 0x000fe2000f12187c */
[----:B------:R-:W-:Y:S01]  /*8660*/  ISETP.GE.U32.AND P6, PT, R6, 0x7fffff06, PT ;  /* 0x7fffff060600780c */ /* 0x000fe20003fc6070 */
[----:B---3--:R-:W-:Y:S01]  /*8670*/  VIADD R6, R8, 0xffffff84 ;  /* 0xffffff8408067836 */ /* 0x008fe20000000000 */
[----:B------:R-:W3:Y:S01]  /*8680*/  LDC R241, c[0x0][0x230] ;  /* 0x00008c00fff17b82 */ /* 0x000ee20000000800 */
[----:B------:R-:W-:Y:S01]  /*8690*/  LDGSTS.E [R249+0xc000], desc[UR60][R190.64], !P5 ;  /* 0x0c000000bef97fae */ /* 0x000fe2000e92187c */
[----:B------:R-:W-:-:S03]  /*86a0*/  VIADD R5, R4, 0xffffffc3 ;  /* 0xffffffc304057836 */ /* 0x000fc60000000000 */
[----:B------:R-:W-:Y:S01]  /*86b0*/  LDGSTS.E [R249+0xc004], desc[UR60][R192.64], !P4 ;  /* 0x0c004000c0f97fae */ /* 0x000fe2000e12187c */
[----:B------:R-:W-:Y:S01]  /*86c0*/  ISETP.GE.U32.AND P4, PT, R6, 0x7fffff05, PT ;  /* 0x7fffff050600780c */ /* 0x000fe20003f86070 */
[C---:B------:R-:W-:Y:S01]  /*86d0*/  VIADD R6, R4.reuse, 0xffffffc1 ;  /* 0xffffffc104067836 */ /* 0x040fe20000000000 */
[----:B------:R-:W4:Y:S01]  /*86e0*/  LDC R8, c[0x0][0x230] ;  /* 0x00008c00ff087b82 */ /* 0x000f220000000800 */
[----:B------:R-:W-:Y:S01]  /*86f0*/  ISETP.GE.U32.AND P5, PT, R5, 0x7fffff44, PT ;  /* 0x7fffff440500780c */ /* 0x000fe20003fa6070 */
[C---:B------:R-:W-:Y:S01]  /*8700*/  VIADD R5, R4.reuse, 0xffffffc2 ;  /* 0xffffffc204057836 */ /* 0x040fe20000000000 */
[----:B------:R-:W-:Y:S04]  /*8710*/  LDGSTS.E [R249+0xc008], desc[UR60][R194.64], !P6 ;  /* 0x0c008000c2f97fae */ /* 0x000fe8000f12187c */
[----:B------:R-:W-:Y:S01]  /*8720*/  ISETP.GE.U32.AND P6, PT, R5, 0x7fffff43, PT ;  /* 0x7fffff430500780c */ /* 0x000fe20003fc6070 */
[----:B------:R-:W3:Y:S01]  /*8730*/  LDC R9, c[0x0][0x230] ;  /* 0x00008c00ff097b82 */ /* 0x000ee20000000800 */
[----:B------:R-:W-:Y:S01]  /*8740*/  VIADD R5, R4, 0xffffffc0 ;  /* 0xffffffc004057836 */ /* 0x000fe20000000000 */
[----:B------:R3:W-:Y:S04]  /*8750*/  STL [R1+0x73c], R14 ;  /* 0x00073c0e01007387 */ /* 0x0007e80000100800 */
[----:B------:R-:W-:Y:S01]  /*8760*/  LDGSTS.E [R249+0xc00c], desc[UR60][R196.64], !P4 ;  /* 0x0c00c000c4f97fae */ /* 0x000fe2000e12187c */
[----:B------:R-:W-:Y:S01]  /*8770*/  ISETP.GE.U32.AND P4, PT, R6, 0x7fffff42, PT ;  /* 0x7fffff420600780c */ /* 0x000fe20003f86070 */
[----:B-1----:R-:W-:Y:S01]  /*8780*/  VIADD R6, R7, 0xffffffa3 ;  /* 0xffffffa307067836 */ /* 0x002fe20000000000 */
[----:B------:R-:W1:Y:S01]  /*8790*/  LDC R252, c[0x0][0x230] ;  /* 0x00008c00fffc7b82 */ /* 0x000e620000000800 */
[----:B------:R-:W-:Y:S01]  /*87a0*/  LDGSTS.E [R242], desc[UR60][R206.64], !P3 ;  /* 0x00000000cef27fae */ /* 0x000fe2000d92187c */
[----:B------:R-:W-:-:S02]  /*87b0*/  ISETP.GE.U32.AND P3, PT, R5, 0x7fffff41, PT ;  /* 0x7fffff410500780c */ /* 0x000fc40003f66070 */
[----:B--2---:R-:W-:Y:S01]  /*87c0*/  IADD3 R5, R240, -0x5e, RZ ;  /* 0xffffffa2f0057810 */ /* 0x004fe20007ffe0ff */
[----:B------:R-:W-:Y:S01]  /*87d0*/  LDGSTS.E [R242+0x4], desc[UR60][R200.64], !P2 ;  /* 0x00004000c8f27fae */ /* 0x000fe2000d12187c */
[----:B------:R-:W-:Y:S01]  /*87e0*/  ISETP.GE.U32.AND P2, PT, R6, 0x7fffff24, PT ;  /* 0x7fffff240600780c */ /* 0x000fe20003f46070 */
[----:B----4-:R-:W-:Y:S01]  /*87f0*/  VIADD R6, R8, 0xffffffa1 ;  /* 0xffffffa108067836 */ /* 0x010fe20000000000 */
[----:B------:R-:W2:Y:S01]  /*8800*/  LDC R7, c[0x0][0x230] ;  /* 0x00008c00ff077b82 */ /* 0x000ea20000000800 */
[----:B------:R-:W-:Y:S01]  /*8810*/  LDGSTS.E [R242+0x8], desc[UR60][R216.64], !P1 ;  /* 0x00008000d8f27fae */ /* 0x000fe2000c92187c */
[----:B------:R-:W-:-:S03]  /*8820*/  ISETP.GE.U32.AND P1, PT, R5, 0x7fffff23, PT ;  /* 0x7fffff230500780c */ /* 0x000fc60003f26070 */
[----:B------:R-:W-:Y:S01]  /*8830*/  LDGSTS.E [R242+0xc], desc[UR60][R204.64], !P0 ;  /* 0x0000c000ccf27fae */ /* 0x000fe2000c12187c */
[----:B------:R-:W-:Y:S01]  /*8840*/  ISETP.GE.U32.AND P0, PT, R6, 0x7fffff22, PT ;  /* 0x7fffff220600780c */ /* 0x000fe20003f06070 */
[----:B---3--:R-:W-:Y:S01]  /*8850*/  VIADD R6, R241, 0xffffff83 ;  /* 0xffffff83f1067836 */ /* 0x008fe20000000000 */
[----:B------:R-:W3:Y:S01]  /*8860*/  LDC R8, c[0x0][0x230] ;  /* 0x00008c00ff087b82 */ /* 0x000ee20000000800 */
[----:B------:R-:W-:Y:S01]  /*8870*/  VIADD R5, R9, 0xffffffa0 ;  /* 0xffffffa009057836 */ /* 0x000fe20000000000 */
[----:B------:R-:W-:Y:S04]  /*8880*/  LDGSTS.E [R242+0x4000], desc[UR60][R212.64], !P5 ;  /* 0x04000000d4f27fae */ /* 0x000fe8000e92187c */
[----:B------:R-:W-:Y:S01]  /*8890*/  LDGSTS.E [R242+0x4004], desc[UR60][R210.64], !P6 ;  /* 0x04004000d2f27fae */ /* 0x000fe2000f12187c */
[----:B------:R-:W-:Y:S01]  /*88a0*/  ISETP.GE.U32.AND P6, PT, R6, 0x7fffff04, PT ;  /* 0x7fffff040600780c */ /* 0x000fe20003fc6070 */
[----:B------:R-:W4:Y:S01]  /*88b0*/  LDC R9, c[0x0][0x230] ;  /* 0x00008c00ff097b82 */ /* 0x000f220000000800 */
[----:B------:R-:W-:Y:S01]  /*88c0*/  ISETP.GE.U32.AND P5, PT, R5, 0x7fffff21, PT ;  /* 0x7fffff210500780c */ /* 0x000fe20003fa6070 */
[----:B------:R-:W-:Y:S01]  /*88d0*/  LDGSTS.E [R242+0x4008], desc[UR60][R208.64], !P4 ;  /* 0x04008000d0f27fae */ /* 0x000fe2000e12187c */
[----:B-1----:R-:W-:-:S03]  /*88e0*/  VIADD R5, R252, 0xffffff82 ;  /* 0xffffff82fc057836 */ /* 0x002fc60000000000 */
[----:B------:R-:W-:Y:S01]  /*88f0*/  LDGSTS.E [R242+0x400c], desc[UR60][R224.64], !P3 ;  /* 0x0400c000e0f27fae */ /* 0x000fe2000d92187c */
[----:B------:R-:W-:Y:S01]  /*8900*/  ISETP.GT.AND P3, PT, R88, 0x7f, PT ;  /* 0x0000007f5800780c */ /* 0x000fe20003f64270 */
[----:B--2---:R-:W-:Y:S01]  /*8910*/  VIADD R6, R7, 0xffffff80 ;  /* 0xffffff8007067836 */ /* 0x004fe20000000000 */
[----:B------:R-:W-:Y:S01]  /*8920*/  ISETP.GE.U32.AND P4, PT, R5, 0x7fffff03, PT ;  /* 0x7fffff030500780c */ /* 0x000fe20003f86070 */
[----:B------:R-:W-:Y:S01]  /*8930*/  LDGSTS.E [R242+0x8000], desc[UR60][R218.64], !P2 ;  /* 0x08000000daf27fae */ /* 0x000fe2000d12187c */
[C---:B------:R-:W-:Y:S01]  /*8940*/  ISETP.GE.AND P2, PT, R157.reuse, R7, PT ;  /* 0x000000079d00720c */ /* 0x040fe20003f46270 */
[----:B------:R-:W1:Y:S01]  /*8950*/  LDC R240, c[0x0][0x230] ;  /* 0x00008c00fff07b82 */ /* 0x000e620000000800 */
[----:B------:R-:W-:Y:S01]  /*8960*/  SEL R4, RZ, 0x4, !P3 ;  /* 0x00000004ff047807 */ /* 0x000fe20005800000 */
[----:B------:R-:W-:Y:S01]  /*8970*/  LDGSTS.E [R242+0x8004], desc[UR60][R214.64], !P1 ;  /* 0x08004000d6f27fae */ /* 0x000fe2000c92187c */
[----:B------:R-:W-:Y:S01]  /*8980*/  ISETP.GE.AND P3, PT, R157, R6, PT ;  /* 0x000000069d00720c */ /* 0x000fe20003f66270 */
[----:B---3--:R-:W-:Y:S01]  /*8990*/  VIADD R7, R8, 0xffffff81 ;  /* 0xffffff8108077836 */ /* 0x008fe20000000000 */
[----:B------:R-:W-:Y:S01]  /*89a0*/  SEL R5, R4, RZ, !P2 ;  /* 0x000000ff04057207 */ /* 0x000fe20005000000 */
[----:B------:R-:W-:Y:S01]  /*89b0*/  LDGSTS.E [R242+0x8008], desc[UR60][R22.64], !P0 ;  /* 0x0800800016f27fae */ /* 0x000fe2000c12187c */
[----:B------:R-:W-:Y:S01]  /*89c0*/  SEL R4, RZ, 0x4, P3 ;  /* 0x00000004ff047807 */ /* 0x000fe20001800000 */
[----:B------:R-:W2:Y:S01]  /*89d0*/  LDC R241, c[0x0][0x230] ;  /* 0x00008c00fff17b82 */ /* 0x000ea20000000800 */
[----:B------:R-:W-:Y:S01]  /*89e0*/  ISETP.GE.U32.AND P3, PT, R7, 0x7fffff02, PT ;  /* 0x7fffff020700780c */ /* 0x000fe20003f66070 */
[----:B------:R3:W-:Y:S01]  /*89f0*/  LDGSTS.E [R242+0x800c], desc[UR60][R20.64], !P5 ;  /* 0x0800c00014f27fae */ /* 0x0007e2000e92187c */
[----:B------:R-:W-:-:S02]  /*8a00*/  ISETP.GT.AND P2, PT, R88, 0xff, PT ;  /* 0x000000ff5800780c */ /* 0x000fc40003f44270 */
[----:B------:R-:W-:Y:S01]  /*8a10*/  ISETP.GE.U32.AND P1, PT, R6, 0x7fffff01, PT ;  /* 0x7fffff010600780c */ /* 0x000fe20003f26070 */
[----:B------:R-:W-:Y:S01]  /*8a20*/  LDGSTS.E [R242+0xc000], desc[UR60][R18.64], !P6 ;  /* 0x0c00000012f27fae */ /* 0x000fe2000f12187c */
[----:B------:R-:W-:Y:S01]  /*8a30*/  SEL R4, R4, RZ, P2 ;  /* 0x000000ff04047207 */ /* 0x000fe20001000000 */
[----:B------:R-:W3:Y:S01]  /*8a40*/  LDC R14, c[0x0][0x230] ;  /* 0x00008c00ff0e7b82 */ /* 0x000ee20000000800 */
[----:B------:R-:W-:Y:S01]  /*8a50*/  ISETP.NE.U32.AND P2, PT, R5, RZ, PT ;  /* 0x000000ff0500720c */ /* 0x000fe20003f45070 */
[----:B------:R-:W-:Y:S01]  /*8a60*/  LDGSTS.E [R242+0xc004], desc[UR60][R16.64], !P4 ;  /* 0x0c00400010f27fae */ /* 0x000fe2000e12187c */
[----:B------:R-:W-:Y:S01]  /*8a70*/  ISETP.NE.U32.AND P0, PT, R4, RZ, PT ;  /* 0x000000ff0400720c */ /* 0x000fe20003f05070 */
[----:B----4-:R-:W-:Y:S02]  /*8a80*/  VIADD R4, R9, 0xffffff7f ;  /* 0xffffff7f09047836 */ /* 0x010fe40000000000 */
[----:B------:R-:W-:Y:S01]  /*8a90*/  STL [R1+0x354], R88 ;  /* 0x0003545801007387 */ /* 0x000fe20000100800 */
[----:B-1----:R-:W-:-:S02]  /*8aa0*/  VIADD R5, R240, 0xffffff7e ;  /* 0xffffff7ef0057836 */ /* 0x002fc40000000000 */
[----:B------:R-:W-:Y:S01]  /*8ab0*/  ISETP.GE.U32.AND P5, PT, R4, 0x7fffff00, PT ;  /* 0x7fffff000400780c */ /* 0x000fe20003fa6070 */
[----:B------:R-:W-:Y:S01]  /*8ac0*/  LDGSTS.E [R242+0xc008], desc[UR60][R10.64], !P3 ;  /* 0x0c0080000af27fae */ /* 0x000fe2000d92187c */
[----:B------:R-:W-:Y:S01]  /*8ad0*/  VIADD R4, R15, 0xffffff7d ;  /* 0xffffff7d0f047836 */ /* 0x000fe20000000000 */
[----:B------:R-:W-:Y:S01]  /*8ae0*/  LOP3.LUT R7, R2, 0x30, RZ, 0x3c, !PT ;  /* 0x0000003002077812 */ /* 0x000fe200078e3cff */
[----:B------:R-:W1:Y:S01]  /*8af0*/  LDC R252, c[0x0][0x230] ;  /* 0x00008c00fffc7b82 */ /* 0x000e620000000800 */
[----:B------:R-:W4:Y:S01]  /*8b00*/  LDL.64 R156, [R1+0x228] ;  /* 0x00022800019c7983 */ /* 0x000f220000100a00 */
[----:B------:R-:W-:Y:S01]  /*8b10*/  ISETP.GE.U32.AND P6, PT, R5, 0x7ffffeff, PT ;  /* 0x7ffffeff0500780c */ /* 0x000fe20003fc6070 */
[----:B--2---:R-:W-:Y:S01]  /*8b20*/  VIADD R5, R241, 0xffffff7c ;  /* 0xffffff7cf1057836 */ /* 0x004fe20000000000 */
[----:B------:R-:W-:Y:S01]  /*8b30*/  ISETP.GE.U32.AND P4, PT, R4, 0x7ffffefe, PT ;  /* 0x7ffffefe0400780c */ /* 0x000fe20003f86070 */
[----:B------:R-:W-:Y:S01]  /*8b40*/  LDGSTS.E [R242+0xc00c], desc[UR60][R12.64], !P1 ;  /* 0x0c00c0000cf27fae */ /* 0x000fe2000c92187c */
[----:B------:R-:W-:-:S02]  /*8b50*/  LOP3.LUT R6, R2, 0x20, RZ, 0x3c, !PT ;  /* 0x0000002002067812 */ /* 0x000fc400078e3cff */
[C---:B------:R-:W-:Y:S01]  /*8b60*/  LOP3.LUT R8, R2.reuse, 0x40, RZ, 0x3c, !PT ;  /* 0x0000004002087812 */ /* 0x040fe200078e3cff */
[----:B------:R-:W2:Y:S01]  /*8b70*/  LDL.64 R10, [R1+0x268] ;  /* 0x00026800010a7983 */ /* 0x000ea20000100a00 */
[----:B------:R-:W-:Y:S01]  /*8b80*/  LOP3.LUT R15, R2, 0x60, RZ, 0x3c, !PT ;  /* 0x00000060020f7812 */ /* 0x000fe200078e3cff */
[----:B---3--:R-:W-:Y:S01]  /*8b90*/  VIADD R4, R14, 0xffffff7b ;  /* 0xffffff7b0e047836 */ /* 0x008fe20000000000 */
[----:B------:R-:W-:Y:S01]  /*8ba0*/  LOP3.LUT R14, R2, 0x70, RZ, 0x3c, !PT ;  /* 0x00000070020e7812 */ /* 0x000fe200078e3cff */
[----:B------:R3:W-:Y:S01]  /*8bb0*/  STL.64 [R1+0x768], R2 ;  /* 0x0007680201007387 */ /* 0x0007e20000100a00 */
[----:B------:R-:W-:Y:S01]  /*8bc0*/  ISETP.GE.U32.AND P3, PT, R5, 0x7ffffefd, PT ;  /* 0x7ffffefd0500780c */ /* 0x000fe20003f66070 */
[----:B------:R-:W-:Y:S01]  /*8bd0*/  VIADD R240, R15, UR8 ;  /* 0x000000080ff07c36 */ /* 0x000fe20008000000 */
[----:B------:R-:W-:Y:S01]  /*8be0*/  ISETP.GE.U32.AND P1, PT, R4, 0x7ffffefc, PT ;  /* 0x7ffffefc0400780c */ /* 0x000fe20003f26070 */
[C---:B------:R-:W-:Y:S01]  /*8bf0*/  VIADD R4, R2.reuse, UR8 ;  /* 0x0000000802047c36 */ /* 0x040fe20008000000 */
[C---:B------:R-:W-:Y:S01]  /*8c00*/  LOP3.LUT R5, R2.reuse, 0x10, RZ, 0x3c, !PT ;  /* 0x0000001002057812 */ /* 0x040fe200078e3cff */
[----:B------:R-:W4:Y:S01]  /*8c10*/  LDL.64 R12, [R1+0x1e8] ;  /* 0x0001e800010c7983 */ /* 0x000f220000100a00 */
[----:B------:R-:W-:Y:S01]  /*8c20*/  LOP3.LUT R9, R2, 0x50, RZ, 0x3c, !PT ;  /* 0x0000005002097812 */ /* 0x000fe200078e3cff */
[----:B------:R-:W-:Y:S01]  /*8c30*/  VIADD R241, R14, UR8 ;  /* 0x000000080ef17c36 */ /* 0x000fe20008000000 */
[----:B------:R-:W1:Y:S01]  /*8c40*/  LDC R21, c[0x0][0x230] ;  /* 0x00008c00ff157b82 */ /* 0x000e620000000800 */
[----:B------:R-:W-:Y:S01]  /*8c50*/  IMAD.WIDE R14, R152, 0x4, R220 ;  /* 0x00000004980e7825 */ /* 0x000fe200078e02dc */
[----:B------:R-:W0:Y:S04]  /*8c60*/  LDGDEPBAR ;  /* 0x00000000000079af */ /* 0x000e280000000000 */
[----:B---3--:R-:W3:Y:S02]  /*8c70*/  LDL.LU.64 R2, [R1+0xb0] ;  /* 0x0000b00001027983 */ /* 0x008ee40000300a00 */
[----:B------:R-:W1:Y:S02]  /*8c80*/  LDC R20, c[0x0][0x230] ;  /* 0x00008c00ff147b82 */ /* 0x000e640000000800 */
[----:B------:R-:W3:Y:S04]  /*8c90*/  LDL.64 R220, [R1+0x1a8] ;  /* 0x0001a80001dc7983 */ /* 0x000ee80000100a00 */
[----:B------:R-:W3:Y:S02]  /*8ca0*/  LDL.64 R136, [R1+0x168] ;  /* 0x0001680001887983 */ /* 0x000ee40000100a00 */
[----:B------:R-:W1:Y:S02]  /*8cb0*/  LDC R88, c[0x0][0x230] ;  /* 0x00008c00ff587b82 */ /* 0x000e640000000800 */
[----:B------:R-:W3:Y:S04]  /*8cc0*/  LDL.64 R112, [R1+0x128] ;  /* 0x0001280001707983 */ /* 0x000ee80000100a00 */
        /* <DEDUP_REMOVED lines=13> */
[----:B--2---:R-:W-:Y:S04]  /*8da0*/  LDGSTS.E [R4+0x30000], desc[UR60][R10.64], P2 ;  /* 0x300000000a047fae */ /* 0x004fe8000912187c */
[----:B----4-:R-:W-:Y:S01]  /*8db0*/  LDGSTS.E [R4+0x30400], desc[UR60][R156.64], P2 ;  /* 0x304000009c047fae */ /* 0x010fe2000912187c */
[----:B------:R-:W-:-:S03]  /*8dc0*/  IADD3 R5, R5, UR8, RZ ;  /* 0x0000000805057c10 */ /* 0x000fc6000fffe0ff */
[----:B------:R-:W-:Y:S04]  /*8dd0*/  LDGSTS.E [R4+0x30800], desc[UR60][R12.64], P2 ;  /* 0x308000000c047fae */ /* 0x000fe8000912187c */
[----:B------:R-:W2:Y:S04]  /*8de0*/  LDL.64 R10, [R1+0x160] ;  /* 0x00016000010a7983 */ /* 0x000ea80000100a00 */
[----:B------:R-:W4:Y:S04]  /*8df0*/  LDL.64 R156, [R1+0x158] ;  /* 0x00015800019c7983 */ /* 0x000f280000100a00 */
[----:B------:R1:W-:Y:S04]  /*8e00*/  STL.64 [R1+0x270], R14 ;  /* 0x0002700e01007387 */ /* 0x0003e80000100a00 */
[----:B------:R-:W4:Y:S04]  /*8e10*/  LDL.64 R108, [R1+0x118] ;  /* 0x00011800016c7983 */ /* 0x000f280000100a00 */
[----:B---3--:R-:W-:Y:S04]  /*8e20*/  LDGSTS.E [R4+0x30c00], desc[UR60][R220.64], P2 ;  /* 0x30c00000dc047fae */ /* 0x008fe8000912187c */
[----:B------:R-:W3:Y:S04]  /*8e30*/  LDL.64 R110, [R1+0xd8] ;  /* 0x0000d800016e7983 */ /* 0x000ee80000100a00 */
[----:B------:R-:W-:Y:S04]  /*8e40*/  LDGSTS.E [R4+0x31000], desc[UR60][R136.64], P2 ;  /* 0x3100000088047fae */ /* 0x000fe8000912187c */
        /* <DEDUP_REMOVED lines=14> */
[----:B------:R-:W3:Y:S01]  /*8f30*/  LDL.64 R12, [R1+0xd0] ;  /* 0x0000d000010c7983 */ /* 0x000ee20000100a00 */
[----:B------:R-:W-:-:S02]  /*8f40*/  VIADD R6, R6, UR8 ;  /* 0x0000000806067c36 */ /* 0x000fc40008000000 */
[----:B------:R-:W-:Y:S01]  /*8f50*/  VIADD R7, R7, UR8 ;  /* 0x0000000807077c36 */ /* 0x000fe20008000000 */
[----:B------:R-:W3:Y:S04]  /*8f60*/  LDL.64 R136, [R1+0x1c8] ;  /* 0x0001c80001887983 */ /* 0x000ee80000100a00 */
[----:B------:R-:W3:Y:S04]  /*8f70*/  LDL.64 R112, [R1+0x188] ;  /* 0x0001880001707983 */ /* 0x000ee80000100a00 */
[----:B------:R-:W3:Y:S04]  /*8f80*/  LDL.64 R118, [R1+0x148] ;  /* 0x0001480001767983 */ /* 0x000ee80000100a00 */
[----:B------:R-:W3:Y:S04]  /*8f90*/  LDL.64 R140, [R1+0x108] ;  /* 0x00010800018c7983 */ /* 0x000ee80000100a00 */
[----:B------:R-:W3:Y:S04]  /*8fa0*/  LDL.64 R114, [R1+0xc8] ;  /* 0x0000c80001727983 */ /* 0x000ee80000100a00 */
[----:B------:R-:W3:Y:S04]  /*8fb0*/  LDL.64 R104, [R1+0x88] ;  /* 0x0000880001687983 */ /* 0x000ee80000100a00 */
[----:B------:R-:W3:Y:S04]  /*8fc0*/  LDL.64 R102, [R1+0x240] ;  /* 0x0002400001667983 */ /* 0x000ee80000100a00 */
[----:B------:R-:W3:Y:S01]  /*8fd0*/  LDL.64 R100, [R1+0x200] ;  /* 0x0002000001647983 */ /* 0x000ee20000100a00 */
[----:B------:R-:W-:-:S02]  /*8fe0*/  VIADD R8, R8, UR8 ;  /* 0x0000000808087c36 */ /* 0x000fc40008000000 */
[----:B------:R-:W-:Y:S01]  /*8ff0*/  VIADD R9, R9, UR8 ;  /* 0x0000000809097c36 */ /* 0x000fe20008000000 */
[----:B------:R-:W3:Y:S04]  /*9000*/  LDL.64 R220, [R1+0xf0] ;  /* 0x0000f00001dc7983 */ /* 0x000ee80000100a00 */
[----:B--2---:R-:W-:Y:S04]  /*9010*/  LDGSTS.E [R5+0x31080], desc[UR60][R10.64], P2 ;  /* 0x310800000a057fae */ /* 0x004fe8000912187c */
[----:B------:R-:W-:Y:S04]  /*9020*/  LDGSTS.E [R5+0x31480], desc[UR60][R16.64], P2 ;  /* 0x3148000010057fae */ /* 0x000fe8000912187c */
[----:B------:R-:W-:Y:S04]  /*9030*/  LDGSTS.E [R5+0x31880], desc[UR60][R98.64], P2 ;  /* 0x3188000062057fae */ /* 0x000fe8000912187c */
[----:B------:R-:W2:Y:S04]  /*9040*/  LDL.64 R10, [R1+0x90] ;  /* 0x00009000010a7983 */ /* 0x000ea80000100a00 */
[----:B------:R-:W-:Y:S04]  /*9050*/  LDGSTS.E [R5+0x31c80], desc[UR60][R96.64], P2 ;  /* 0x31c8000060057fae */ /* 0x000fe8000912187c */
[----:B------:R-:W-:Y:S04]  /*9060*/  LDGSTS.E [R6+0x30100], desc[UR60][R94.64], P2 ;  /* 0x301000005e067fae */ /* 0x000fe8000912187c */
[----:B------:R-:W-:Y:S04]  /*9070*/  LDGSTS.E [R6+0x30500], desc[UR60][R122.64], P2 ;  /* 0x305000007a067fae */ /* 0x000fe8000912187c */
[----:B------:R-:W-:Y:S04]  /*9080*/  LDGSTS.E [R6+0x30900], desc[UR60][R90.64], P2 ;  /* 0x309000005a067fae */ /* 0x000fe8000912187c */
[----:B------:R-:W-:Y:S04]  /*9090*/  LDGSTS.E [R6+0x30d00], desc[UR60][R234.64], P2 ;  /* 0x30d00000ea067fae */ /* 0x000fe8000912187c */
[----:B------:R-:W2:Y:S04]  /*90a0*/  LDL.64 R16, [R1+0x248] ;  /* 0x0002480001107983 */ /* 0x000ea80000100a00 */
[----:B----4-:R-:W-:Y:S04]  /*90b0*/  LDGSTS.E [R6+0x31100], desc[UR60][R156.64], P2 ;  /* 0x311000009c067fae */ /* 0x010fe8000912187c */
[----:B------:R-:W-:Y:S04]  /*90c0*/  LDGSTS.E [R6+0x31500], desc[UR60][R108.64], P2 ;  /* 0x315000006c067fae */ /* 0x000fe8000912187c */
[----:B---3--:R-:W-:Y:S04]  /*90d0*/  LDGSTS.E [R6+0x31900], desc[UR60][R110.64], P2 ;  /* 0x319000006e067fae */ /* 0x008fe8000912187c */
[----:B------:R-:W3:Y:S04]  /*90e0*/  LDL.64 R156, [R1+0x208] ;  /* 0x00020800019c7983 */ /* 0x000ee80000100a00 */
[----:B------:R-:W-:Y:S04]  /*90f0*/  LDGSTS.E [R6+0x31d00], desc[UR60][R244.64], P2 ;  /* 0x31d00000f4067fae */ /* 0x000fe8000912187c */
[----:B------:R-:W-:Y:S04]  /*9100*/  LDGSTS.E [R7+0x30180], desc[UR60][R92.64], P2 ;  /* 0x301800005c077fae */ /* 0x000fe8000912187c */
[----:B------:R-:W-:Y:S04]  /*9110*/  LDGSTS.E [R7+0x30580], desc[UR60][R236.64], P2 ;  /* 0x30580000ec077fae */ /* 0x000fe8000912187c */
[----:B------:R-:W-:Y:S04]  /*9120*/  LDGSTS.E [R7+0x30980], desc[UR60][R250.64], P2 ;  /* 0x30980000fa077fae */ /* 0x000fe8000912187c */
[----:B------:R-:W-:Y:S04]  /*9130*/  LDGSTS.E [R7+0x30d80], desc[UR60][R238.64], P2 ;  /* 0x30d80000ee077fae */ /* 0x000fe8000912187c */
[----:B------:R-:W-:Y:S04]  /*9140*/  LDGSTS.E [R7+0x31180], desc[UR60][R22.64], P2 ;  /* 0x3118000016077fae */ /* 0x000fe8000912187c */
[----:B------:R-:W-:Y:S04]  /*9150*/  LDGSTS.E [R7+0x31580], desc[UR60][R18.64], P2 ;  /* 0x3158000012077fae */ /* 0x000fe8000912187c */
[----:B------:R-:W-:Y:S04]  /*9160*/  LDGSTS.E [R7+0x31980], desc[UR60][R12.64], P2 ;  /* 0x319800000c077fae */ /* 0x000fe8000912187c */
[----:B------:R-:W4:Y:S04]  /*9170*/  LDL.64 R98, [R1+0x1c0] ;  /* 0x0001c00001627983 */ /* 0x000f280000100a00 */
        /* <DEDUP_REMOVED lines=15> */
[----:B--2---:R-:W-:Y:S04]  /*9270*/  LDGSTS.E [R7+0x31d80], desc[UR60][R10.64], P2 ;  /* 0x31d800000a077fae */ /* 0x004fe8000912187c */
[----:B------:R-:W2:Y:S04]  /*9280*/  LDL.64 R10, [R1+0x140] ;  /* 0x00014000010a7983 */ /* 0x000ea80000100a00 */
[----:B------:R-:W-:Y:S04]  /*9290*/  LDGSTS.E [R8+0x30200], desc[UR60][R16.64], P2 ;  /* 0x3020000010087fae */ /* 0x000fe8000912187c */
[----:B------:R-:W2:Y:S04]  /*92a0*/  LDL.64 R16, [R1+0x170] ;  /* 0x0001700001107983 */ /* 0x000ea80000100a00 */
[----:B---3--:R-:W-:Y:S04]  /*92b0*/  LDGSTS.E [R8+0x30600], desc[UR60][R156.64], P2 ;  /* 0x306000009c087fae */ /* 0x008fe8000912187c */
[----:B------:R-:W-:Y:S04]  /*92c0*/  LDGSTS.E [R8+0x30a00], desc[UR60][R136.64], P2 ;  /* 0x30a0000088087fae */ /* 0x000fe8000912187c */
[----:B------:R-:W-:Y:S04]  /*92d0*/  LDGSTS.E [R8+0x30e00], desc[UR60][R112.64], P2 ;  /* 0x30e0000070087fae */ /* 0x000fe8000912187c */
[----:B------:R-:W3:Y:S04]  /*92e0*/  LDL.64 R156, [R1+0x130] ;  /* 0x00013000019c7983 */ /* 0x000ee80000100a00 */
[----:B------:R-:W3:Y:S04]  /*92f0*/  LDL.LU.64 R136, [R1+0x860] ;  /* 0x0008600001887983 */ /* 0x000ee80000300a00 */
[----:B------:R-:W3:Y:S04]  /*9300*/  LDL.LU.64 R112, [R1+0x858] ;  /* 0x0008580001707983 */ /* 0x000ee80000300a00 */
[----:B------:R-:W-:Y:S04]  /*9310*/  LDGSTS.E [R8+0x31200], desc[UR60][R118.64], P2 ;  /* 0x3120000076087fae */ /* 0x000fe8000912187c */
[----:B------:R-:W-:Y:S04]  /*9320*/  LDGSTS.E [R8+0x31600], desc[UR60][R140.64], P2 ;  /* 0x316000008c087fae */ /* 0x000fe8000912187c */
[----:B------:R-:W-:Y:S04]  /*9330*/  LDGSTS.E [R8+0x31a00], desc[UR60][R114.64], P2 ;  /* 0x31a0000072087fae */ /* 0x000fe8000912187c */
[----:B------:R-:W3:Y:S04]  /*9340*/  LDL.LU.64 R118, [R1+0x850] ;  /* 0x0008500001767983 */ /* 0x000ee80000300a00 */
        /* <DEDUP_REMOVED lines=8> */
[----:B----4-:R-:W-:Y:S04]  /*93d0*/  LDGSTS.E [R9+0x30a80], desc[UR60][R98.64], P2 ;  /* 0x30a8000062097fae */ /* 0x010fe8000912187c */
[----:B------:R4:W-:Y:S04]  /*93e0*/  LDGSTS.E [R9+0x30e80], desc[UR60][R12.64], P2 ;  /* 0x30e800000c097fae */ /* 0x0009e8000912187c */
[----:B------:R-:W4:Y:S04]  /*93f0*/  LDL.LU.64 R98, [R1+0x820] ;  /* 0x0008200001627983 */ /* 0x000f280000300a00 */
[----:B------:R-:W4:Y:S04]  /*9400*/  LDL.LU.64 R12, [R1+0x38] ;  /* 0x00003800010c7983 */ /* 0x000f280000300a00 */
[----:B--2---:R2:W-:Y:S04]  /*9410*/  LDGSTS.E [R9+0x31280], desc[UR60][R10.64], P2 ;  /* 0x312800000a097fae */ /* 0x0045e8000912187c */
[----:B------:R-:W-:Y:S04]  /*9420*/  LDGSTS.E [R9+0x31680], desc[UR60][R96.64], P2 ;  /* 0x3168000060097fae */ /* 0x000fe8000912187c */
[----:B------:R-:W-:Y:S04]  /*9430*/  LDGSTS.E [R9+0x31a80], desc[UR60][R94.64], P2 ;  /* 0x31a800005e097fae */ /* 0x000fe8000912187c */
[----:B------:R-:W2:Y:S04]  /*9440*/  LDL.LU.64 R10, [R1+0x30] ;  /* 0x00003000010a7983 */ /* 0x000ea80000300a00 */
[----:B------:R-:W2:Y:S04]  /*9450*/  LDL.LU.64 R96, [R1+0x818] ;  /* 0x0008180001607983 */ /* 0x000ea80000300a00 */
[----:B------:R-:W2:Y:S04]  /*9460*/  LDL.LU.64 R94, [R1+0x810] ;  /* 0x00081000015e7983 */ /* 0x000ea80000300a00 */
[----:B------:R-:W-:Y:S04]  /*9470*/  LDGSTS.E [R9+0x31e80], desc[UR60][R122.64], P2 ;  /* 0x31e800007a097fae */ /* 0x000fe8000912187c */
        /* <DEDUP_REMOVED lines=24> */
[----:B---3--:R-:W-:Y:S04]  /*9600*/  LDGSTS.E [R241+0x31380], desc[UR60][R156.64], P2 ;  /* 0x313800009cf17fae */ /* 0x008fe8000912187c */
[----:B------:R3:W-:Y:S04]  /*9610*/  LDGSTS.E [R241+0x31780], desc[UR60][R220.64], P2 ;  /* 0x31780000dcf17fae */ /* 0x0007e8000912187c */
[----:B------:R-:W3:Y:S04]  /*9620*/  LDL.LU.64 R16, [R1+0x7b0] ;  /* 0x0007b00001107983 */ /* 0x000ee80000300a00 */
[----:B------:R-:W3:Y:S04]  /*9630*/  LDL.LU.64 R156, [R1+0x7a8] ;  /* 0x0007a800019c7983 */ /* 0x000ee80000300a00 */
[----:B------:R-:W-:Y:S01]  /*9640*/  LDGSTS.E [R241+0x31b80], desc[UR60][R2.64], P2 ;  /* 0x31b8000002f17fae */ /* 0x000fe2000912187c */
[----:B----4-:R-:W-:-:S04]  /*9650*/  IMAD.WIDE R12, R152, 0x4, R12 ;  /* 0x00000004980c7825 */ /* 0x010fc800078e020c */
[----:B--2---:R-:W-:Y:S01]  /*9660*/  IMAD.WIDE R10, R152, 0x4, R10 ;  /* 0x00000004980a7825 */ /* 0x004fe200078e020a */
[----:B---3--:R-:W-:Y:S04]  /*9670*/  LDGSTS.E [R241+0x31f80], desc[UR60][R156.64], P2 ;  /* 0x31f800009cf17fae */ /* 0x008fe8000912187c */
[----:B------:R-:W0:Y:S01]  /*9680*/  LDGDEPBAR ;  /* 0x00000000000079af */ /* 0x000e220000000000 */
[----:B------:R-:W-:Y:S06]  /*9690*/  BAR.SYNC.DEFER_BLOCKING 0x0 ;  /* 0x0000000000007b1d */ /* 0x000fec0000010000 */
[----:B------:R-:W-:Y:S01]  /*96a0*/  @!PT LDS RZ, [RZ] ;  /* 0x00000000fffff984 */ /* 0x000fe20000000800 */
[----:B------:R-:W-:Y:S01]  /*96b0*/  @!PT LDS RZ, [RZ] ;  /* 0x00000000fffff984 */ /* 0x000fe20000000800 */
[----:B------:R-:W-:Y:S01]  /*96c0*/  @!PT LDS RZ, [RZ] ;  /* 0x00000000fffff984 */ /* 0x000fe20000000800 */
[----:B------:R2:W-:Y:S04]  /*96d0*/  LDGSTS.E [R243+0x10000], desc[UR60][R14.64], !P5 ;  /* 0x100000000ef37fae */ /* 0x0005e8000e92187c */
[----:B------:R3:W-:Y:S04]  /*96e0*/  LDGSTS.E [R243+0x10004], desc[UR60][R12.64], !P6 ;  /* 0x100040000cf37fae */ /* 0x0007e8000f12187c */
[----:B------:R4:W-:Y:S04]  /*96f0*/  LDGSTS.E [R243+0x10008], desc[UR60][R10.64], !P4 ;  /* 0x100080000af37fae */ /* 0x0009e8000e12187c */
[----:B-1----:R-:W2:Y:S04]  /*9700*/  LDL.LU.64 R14, [R1+0x7a0] ;  /* 0x0007a000010e7983 */ /* 0x002ea80000300a00 */
[----:B------:R1:W-:Y:S04]  /*9710*/  STL.64 [R1+0x38], R12 ;  /* 0x0000380c01007387 */ /* 0x0003e80000100a00 */
[----:B-1----:R-:W3:Y:S04]  /*9720*/  LDL.LU.64 R12, [R1+0x798] ;  /* 0x00079800010c7983 */ /* 0x002ee80000300a00 */
[----:B------:R1:W-:Y:S04]  /*9730*/  STL.64 [R1+0x30], R10 ;  /* 0x0000300a01007387 */ /* 0x0003e80000100a00 */
[----:B-1----:R-:W4:Y:S01]  /*9740*/  LDL.LU.64 R10, [R1+0x790] ;  /* 0x00079000010a7983 */ /* 0x002f220000300a00 */
[----:B------:R-:W-:-:S02]  /*9750*/  VIADD R252, R252, 0xffffff7a ;  /* 0xffffff7afcfc7836 */ /* 0x000fc40000000000 */
[----:B------:R-:W-:Y:S02]  /*9760*/  VIADD R220, R21, 0xffffff5f ;  /* 0xffffff5f15dc7836 */ /* 0x000fe40000000000 */
[----:B------:R-:W1:Y:S01]  /*9770*/  LDC R21, c[0x0][0x230] ;  /* 0x00008c00ff157b82 */ /* 0x000e620000000800 */
[----:B------:R-:W-:Y:S01]  /*9780*/  ISETP.GE.U32.AND P2, PT, R252, 0x7ffffefb, PT ;  /* 0x7ffffefbfc00780c */ /* 0x000fe20003f46070 */
[----:B------:R-:W-:Y:S01]  /*9790*/  VIADD R221, R20, 0xffffff5e ;  /* 0xffffff5e14dd7836 */ /* 0x000fe20000000000 */
[----:B------:R-:W-:-:S05]  /*97a0*/  ISETP.GE.U32.AND P5, PT, R220, 0x7ffffee0, PT ;  /* 0x7ffffee0dc00780c */ /* 0x000fca0003fa6070 */
[----:B------:R-:W1:Y:S01]  /*97b0*/  LDC R252, c[0x0][0x230] ;  /* 0x00008c00fffc7b82 */ /* 0x000e620000000800 */
[----:B------:R-:W-:Y:S02]  /*97c0*/  VIADD R220, R89, 0xffffff5d ;  /* 0xffffff5d59dc7836 */ /* 0x000fe40000000000 */
[----:B------:R-:W-:-:S05]  /*97d0*/  IMAD.WIDE R110, R152, 0x4, R110 ;  /* 0x00000004986e7825 */ /* 0x000fca00078e026e */
[----:B------:R-:W1:Y:S01]  /*97e0*/  LDC R20, c[0x0][0x230] ;  /* 0x00008c00ff147b82 */ /* 0x000e620000000800 */
[----:B------:R-:W-:Y:S01]  /*97f0*/  ISETP.GE.U32.AND P4, PT, R220, 0x7ffffede, PT ;  /* 0x7ffffededc00780c */ /* 0x000fe20003f86070 */
[----:B------:R-:W-:Y:S01]  /*9800*/  VIADD R220, R106, 0xffffff5c ;  /* 0xffffff5c6adc7836 */ /* 0x000fe20000000000 */
[----:B------:R-:W-:Y:S01]  /*9810*/  ISETP.GE.U32.AND P6, PT, R221, 0x7ffffedf, PT ;  /* 0x7ffffedfdd00780c */ /* 0x000fe20003fc6070 */
[----:B------:R-:W-:Y:S04]  /*9820*/  LDGSTS.E [R243+0x1000c], desc[UR60][R110.64], !P3 ;  /* 0x1000c0006ef37fae */ /* 0x000fe8000d92187c */
[----:B------:R-:W1:Y:S01]  /*9830*/  LDC R89, c[0x0][0x230] ;  /* 0x00008c00ff597b82 */ /* 0x000e620000000800 */
[----:B------:R-:W-:Y:S01]  /*9840*/  ISETP.GE.U32.AND P3, PT, R220, 0x7ffffedd, PT ;  /* 0x7ffffedddc00780c */ /* 0x000fe20003f66070 */
[----:B------:R-:W-:Y:S06]  /*9850*/  STL.64 [R1+0x28], R110 ;  /* 0x0000286e01007387 */ /* 0x000fec0000100a00 */
[----:B------:R-:W1:Y:S08]  /*9860*/  LDC R221, c[0x0][0x230] ;  /* 0x00008c00ffdd7b82 */ /* 0x000e700000000800 */
[----:B------:R-:W1:Y:S01]  /*9870*/  LDC R220, c[0x0][0x230] ;  /* 0x00008c00ffdc7b82 */ /* 0x000e620000000800 */
[----:B------:R-:W-:-:S04]  /*9880*/  IMAD.WIDE R16, R152, 0x4, R16 ;  /* 0x0000000498107825 */ /* 0x000fc800078e0210 */
[----:B------:R-:W-:-:S04]  /*9890*/  IMAD.WIDE R18, R152, 0x4, R18 ;  /* 0x0000000498127825 */ /* 0x000fc800078e0212 */
[----:B--2---:R-:W-:-:S04]  /*98a0*/  IMAD.WIDE R14, R152, 0x4, R14 ;  /* 0x00000004980e7825 */ /* 0x004fc800078e020e */
[----:B---3--:R-:W-:-:S04]  /*98b0*/  IMAD.WIDE R12, R152, 0x4, R12 ;  /* 0x00000004980c7825 */ /* 0x008fc800078e020c */
[----:B----4-:R-:W-:-:S04]  /*98c0*/  IMAD.WIDE R106, R152, 0x4, R10 ;  /* 0x00000004986a7825 */ /* 0x010fc800078e020a */
[----:B------:R-:W-:Y:S01]  /*98d0*/  VIADD R10, R88, 0xffffff3f ;  /* 0xffffff3f580a7836 */ /* 0x000fe20000000000 */
[----:B------:R2:W-:Y:S01]  /*98e0*/  STL.64 [R1+0x2e8], R106 ;  /* 0x0002e86a01007387 */ /* 0x0005e20000100a00 */
[----:B------:R-:W3:Y:S03]  /*98f0*/  LDC R88, c[0x0][0x230] ;  /* 0x00008c00ff587b82 */ /* 0x000ee60000000800 */
[----:B------:R2:W-:Y:S01]  /*9900*/  LDGSTS.E [R243+0x14000], desc[UR60][R106.64], !P5 ;  /* 0x140000006af37fae */ /* 0x0005e2000e92187c */
[----:B------:R-:W-:Y:S01]  /*9910*/  ISETP.GE.U32.AND P5, PT, R10, 0x7ffffec0, PT ;  /* 0x7ffffec00a00780c */ /* 0x000fe20003fa6070 */
[----:B-1----:R-:W-:Y:S02]  /*9920*/  VIADD R10, R252, 0xffffff3e ;  /* 0xffffff3efc0a7836 */ /* 0x002fe40000000000 */
[----:B------:R-:W-:Y:S02]  /*9930*/  VIADD R11, R21, 0xffffff3d ;  /* 0xffffff3d150b7836 */ /* 0x000fe40000000000 */
[----:B--2---:R-:W-:-:S02]  /*9940*/  IMAD.WIDE R106, R152, 0x4, R24 ;  /* 0x00000004986a7825 */ /* 0x004fc400078e0218 */
[----:B------:R-:W1:Y:S03]  /*9950*/  LDC R24, c[0x0][0x230] ;  /* 0x00008c00ff187b82 */ /* 0x000e660000000800 */
[----:B------:R-:W-:Y:S01]  /*9960*/  LDGSTS.E [R243+0x14004], desc[UR60][R106.64], !P6 ;  /* 0x140040006af37fae */ /* 0x000fe2000f12187c */
[----:B------:R-:W-:Y:S01]  /*9970*/  ISETP.GE.U32.AND P6, PT, R10, 0x7ffffebf, PT ;  /* 0x7ffffebf0a00780c */ /* 0x000fe20003fc6070 */
[----:B------:R-:W-:Y:S02]  /*9980*/  VIADD R10, R20, 0xffffff3c ;  /* 0xffffff3c140a7836 */ /* 0x000fe40000000000 */
[----:B------:R2:W-:Y:S01]  /*9990*/  LDGSTS.E [R243+0x14008], desc[UR60][R12.64], !P4 ;  /* 0x140080000cf37fae */ /* 0x0005e2000e12187c */
[----:B------:R-:W-:Y:S01]  /*99a0*/  ISETP.GE.U32.AND P4, PT, R11, 0x7ffffebe, PT ;  /* 0x7ffffebe0b00780c */ /* 0x000fe20003f86070 */
[----:B------:R-:W-:Y:S01]  /*99b0*/  IMAD.WIDE R20, R152, 0x4, R28 ;  /* 0x0000000498147825 */ /* 0x000fe200078e021c */
[----:B------:R-:W4:Y:S01]  /*99c0*/  LDC R25, c[0x0][0x230] ;  /* 0x00008c00ff197b82 */ /* 0x000f220000000800 */
[----:B------:R-:W-:Y:S02]  /*99d0*/  STL.64 [R1+0x2f0], R106 ;  /* 0x0002f06a01007387 */ /* 0x000fe40000100a00 */
[----:B------:R-:W-:-:S02]  /*99e0*/  VIADD R11, R89, 0xffffff1f ;  /* 0xffffff1f590b7836 */ /* 0x000fc40000000000 */
[----:B------:R3:W-:Y:S01]  /*99f0*/  LDGSTS.E [R243+0x1400c], desc[UR60][R14.64], !P3 ;  /* 0x1400c0000ef37fae */ /* 0x0007e2000d92187c */
[----:B------:R-:W-:Y:S01]  /*9a00*/  ISETP.GE.U32.AND P3, PT, R10, 0x7ffffebd, PT ;  /* 0x7ffffebd0a00780c */ /* 0x000fe20003f66070 */
[C---:B------:R-:W-:Y:S01]  /*9a10*/  IMAD.WIDE R22, R152.reuse, 0x4, R22 ;  /* 0x0000000498167825 */ /* 0x040fe200078e0216 */
[----:B------:R-:W4:Y:S01]  /*9a20*/  LDC R28, c[0x0][0x230] ;  /* 0x00008c00ff1c7b82 */ /* 0x000f220000000800 */
[----:B------:R2:W-:Y:S04]  /*9a30*/  STL.64 [R1+0x2f8], R12 ;  /* 0x0002f80c01007387 */ /* 0x0005e80000100a00 */
[----:B------:R3:W-:Y:S01]  /*9a40*/  LDGSTS.E [R243+0x18000], desc[UR60][R20.64], !P5 ;  /* 0x1800000014f37fae */ /* 0x0007e2000e92187c */
[----:B------:R-:W-:Y:S01]  /*9a50*/  ISETP.GE.U32.AND P5, PT, R11, 0x7ffffea0, PT ;  /* 0x7ffffea00b00780c */ /* 0x000fe20003fa6070 */
[----:B------:R-:W-:Y:S01]  /*9a60*/  IMAD.WIDE R250, R152, 0x4, R250 ;  /* 0x0000000498fa7825 */ /* 0x000fe200078e02fa */
[----:B------:R-:W4:Y:S01]  /*9a70*/  LDC R29, c[0x0][0x230] ;  /* 0x00008c00ff1d7b82 */ /* 0x000f220000000800 */
[----:B------:R3:W-:Y:S04]  /*9a80*/  STL.64 [R1+0x300], R14 ;  /* 0x0003000e01007387 */ /* 0x0007e80000100a00 */
[----:B------:R3:W-:Y:S01]  /*9a90*/  STL.64 [R1+0x3f0], R20 ;  /* 0x0003f01401007387 */ /* 0x0007e20000100a00 */
[----:B------:R-:W-:Y:S01]  /*9aa0*/  IADD3 R10, R221, -0xe2, RZ ;  /* 0xffffff1edd0a7810 */ /* 0x000fe20007ffe0ff */
[----:B------:R-:W-:Y:S01]  /*9ab0*/  VIADD R11, R220, 0xffffff1d ;  /* 0xffffff1ddc0b7836 */ /* 0x000fe20000000000 */
[----:B--2---:R-:W2:Y:S01]  /*9ac0*/  LDC R12, c[0x0][0x230] ;  /* 0x00008c00ff0c7b82 */ /* 0x004ea20000000800 */
[----:B------:R1:W-:Y:S04]  /*9ad0*/  STL.64 [R1+0x3f8], R16 ;  /* 0x0003f81001007387 */ /* 0x0003e80000100a00 */
[----:B------:R1:W-:Y:S03]  /*9ae0*/  LDGSTS.E [R243+0x18004], desc[UR60][R16.64], !P6 ;  /* 0x1800400010f37fae */ /* 0x0003e6000f12187c */
[----:B---3--:R-:W3:Y:S01]  /*9af0*/  LDC R14, c[0x0][0x230] ;  /* 0x00008c00ff0e7b82 */ /* 0x008ee20000000800 */
[----:B------:R-:W-:Y:S01]  /*9b00*/  IMAD.WIDE R20, R152, 0x4, R38 ;  /* 0x0000000498147825 */ /* 0x000fe200078e0226 */
[----:B------:R-:W4:Y:S01]  /*9b10*/  LDL.LU.64 R220, [R1+0x20] ;  /* 0x0000200001dc7983 */ /* 0x000f220000300a00 */
[----:B------:R-:W-:-:S03]  /*9b20*/  ISETP.GE.U32.AND P6, PT, R10, 0x7ffffe9f, PT ;  /* 0x7ffffe9f0a00780c */ /* 0x000fc60003fc6070 */
[----:B------:R1:W-:Y:S01]  /*9b30*/  STL.64 [R1+0x400], R20 ;  /* 0x0004001401007387 */ /* 0x0003e20000100a00 */
[----:B------:R-:W-:Y:S01]  /*9b40*/  VIADD R10, R88, 0xffffff1c ;  /* 0xffffff1c580a7836 */ /* 0x000fe20000000000 */
[----:B------:R-:W2:Y:S02]  /*9b50*/  LDC R13, c[0x0][0x230] ;  /* 0x00008c00ff0d7b82 */ /* 0x000ea40000000800 */
[----:B------:R1:W-:Y:S04]  /*9b60*/  LDGSTS.E [R243+0x18008], desc[UR60][R20.64], !P4 ;  /* 0x1800800014f37fae */ /* 0x0003e8000e12187c */
[----:B------:R3:W-:Y:S02]  /*9b70*/  STL.64 [R1+0x408], R18 ;  /* 0x0004081201007387 */ /* 0x0007e40000100a00 */
[----:B-1----:R-:W1:Y:S02]  /*9b80*/  LDC R16, c[0x0][0x230] ;  /* 0x00008c00ff107b82 */ /* 0x002e640000000800 */
[----:B------:R-:W4:Y:S01]  /*9b90*/  LDL.LU.64 R106, [R1+0x18] ;  /* 0x00001800016a7983 */ /* 0x000f220000300a00 */
[----:B------:R-:W-:-:S03]  /*9ba0*/  IMAD.WIDE R20, R152, 0x4, R42 ;  /* 0x0000000498147825 */ /* 0x000fc600078e022a */
[----:B------:R-:W4:Y:S02]  /*9bb0*/  LDL.LU.64 R88, [R1+0x10] ;  /* 0x0000100001587983 */ /* 0x000f240000300a00 */
[----:B------:R-:W4:Y:S02]  /*9bc0*/  LDC R15, c[0x0][0x230] ;  /* 0x00008c00ff0f7b82 */ /* 0x000f240000000800 */
[----:B------:R3:W-:Y:S04]  /*9bd0*/  LDGSTS.E [R243+0x1800c], desc[UR60][R18.64], !P3 ;  /* 0x1800c00012f37fae */ /* 0x0007e8000d92187c */
[----:B------:R-:W4:Y:S02]  /*9be0*/  LDL.LU.64 R110, [R1+0x8] ;  /* 0x00000800016e7983 */ /* 0x000f240000300a00 */
[----:B------:R-:W4:Y:S02]  /*9bf0*/  LDC R17, c[0x0][0x230] ;  /* 0x00008c00ff117b82 */ /* 0x000f240000000800 */
[----:B------:R2:W-:Y:S04]  /*9c00*/  STL.64 [R1+0x590], R20 ;  /* 0x0005901401007387 */ /* 0x0005e80000100a00 */
[----:B------:R-:W-:Y:S02]  /*9c10*/  LDGSTS.E [R243+0x1c000], desc[UR60][R20.64], !P5 ;  /* 0x1c00000014f37fae */ /* 0x000fe4000e92187c */
[----:B---3--:R-:W3:Y:S01]  /*9c20*/  LDC R18, c[0x0][0x230] ;  /* 0x00008c00ff127b82 */ /* 0x008ee20000000800 */
[----:B------:R-:W-:-:S02]  /*9c30*/  ISETP.GE.U32.AND P4, PT, R11, 0x7ffffe9e, PT ;  /* 0x7ffffe9e0b00780c */ /* 0x000fc40003f86070 */
[----:B------:R-:W-:Y:S01]  /*9c40*/  ISETP.GE.U32.AND P3, PT, R10, 0x7ffffe9d, PT ;  /* 0x7ffffe9d0a00780c */ /* 0x000fe20003f66070 */
[----:B--2---:R-:W2:Y:S01]  /*9c50*/  LDL.LU.64 R20, [R1+0x788] ;  /* 0x0007880001147983 */ /* 0x004ea20000300a00 */
[----:B------:R-:W-:-:S03]  /*9c60*/  VIADD R10, R14, 0xffffff78 ;  /* 0xffffff780e0a7836 */ /* 0x000fc60000000000 */
[----:B------:R1:W-:Y:S04]  /*9c70*/  STL.64 [R1+0x5a0], R22 ;  /* 0x0005a01601007387 */ /* 0x0003e80000100a00 */
[----:B------:R1:W-:Y:S01]  /*9c80*/  LDGSTS.E [R243+0x1c004], desc[UR60][R22.64], !P6 ;  /* 0x1c00400016f37fae */ /* 0x0003e2000f12187c */
[----:B------:R-:W-:Y:S01]  /*9c90*/  ISETP.GE.U32.AND P6, PT, R10, 0x7ffffef9, PT ;  /* 0x7ffffef90a00780c */ /* 0x000fe20003fc6070 */
[----:B------:R-:W-:Y:S02]  /*9ca0*/  VIADD R11, R12, 0xffffff79 ;  /* 0xffffff790c0b7836 */ /* 0x000fe40000000000 */
[----:B------:R-:W-:Y:S01]  /*9cb0*/  VIADD R10, R13, 0xffffff77 ;  /* 0xffffff770d0a7836 */ /* 0x000fe20000000000 */
[----:B-1----:R-:W1:Y:S02]  /*9cc0*/  LDC R23, c[0x0][0x230] ;  /* 0x00008c00ff177b82 */ /* 0x002e640000000800 */
[----:B------:R-:W-:Y:S01]  /*9cd0*/  ISETP.GE.U32.AND P5, PT, R11, 0x7ffffefa, PT ;  /* 0x7ffffefa0b00780c */ /* 0x000fe20003fa6070 */
[----:B------:R-:W-:-:S05]  /*9ce0*/  VIADD R11, R16, 0xffffff76 ;  /* 0xffffff76100b7836 */ /* 0x000fca0000000000 */
[----:B------:R-:W1:Y:S01]  /*9cf0*/  LDC R22, c[0x0][0x230] ;  /* 0x00008c00ff167b82 */ /* 0x000e620000000800 */
[----:B--2---:R-:W-:-:S04]  /*9d00*/  IMAD.WIDE R20, R152, 0x4, R20 ;  /* 0x0000000498147825 */ /* 0x004fc800078e0214 */
[----:B------:R-:W-:Y:S02]  /*9d10*/  IMAD.MOV.U32 R12, RZ, RZ, R20 ;  /* 0x000000ffff0c7224 */ /* 0x000fe400078e0014 */
[----:B------:R-:W-:Y:S01]  /*9d20*/  IMAD.MOV.U32 R13, RZ, RZ, R21 ;  /* 0x000000ffff0d7224 */ /* 0x000fe200078e0015 */
[----:B------:R2:W-:Y:S04]  /*9d30*/  STL.64 [R1+0x5b0], R20 ;  /* 0x0005b01401007387 */ /* 0x0005e80000100a00 */
[----:B------:R3:W-:Y:S01]  /*9d40*/  LDGSTS.E [R243+0x1c008], desc[UR60][R12.64], !P4 ;  /* 0x1c0080000cf37fae */ /* 0x0007e2000e12187c */
[----:B------:R-:W-:Y:S01]  /*9d50*/  ISETP.GE.U32.AND P4, PT, R10, 0x7ffffef8, PT ;  /* 0x7ffffef80a00780c */ /* 0x000fe20003f86070 */
[----:B----4-:R-:W-:Y:S02]  /*9d60*/  VIADD R10, R15, 0xffffff5b ;  /* 0xffffff5b0f0a7836 */ /* 0x010fe40000000000 */
[----:B--2---:R-:W-:-:S02]  /*9d70*/  IMAD.WIDE R20, R152, 0x4, R30 ;  /* 0x0000000498147825 */ /* 0x004fc400078e021e */
[----:B------:R-:W2:Y:S02]  /*9d80*/  LDC R30, c[0x0][0x230] ;  /* 0x00008c00ff1e7b82 */ /* 0x000ea40000000800 */
[C---:B---3--:R-:W-:Y:S01]  /*9d90*/  IMAD.WIDE R12, R152.reuse, 0x4, R220 ;  /* 0x00000004980c7825 */ /* 0x048fe200078e02dc */
[----:B------:R3:W-:Y:S01]  /*9da0*/  LDGSTS.E [R243+0x1c00c], desc[UR60][R20.64], !P3 ;  /* 0x1c00c00014f37fae */ /* 0x0007e2000d92187c */
[----:B------:R-:W-:Y:S02]  /*9db0*/  ISETP.GE.U32.AND P3, PT, R11, 0x7ffffef7, PT ;  /* 0x7ffffef70b00780c */ /* 0x000fe40003f66070 */
[----:B------:R-:W-:Y:S01]  /*9dc0*/  IMAD.WIDE R14, R152, 0x4, R106 ;  /* 0x00000004980e7825 */ /* 0x000fe200078e026a */
[----:B------:R-:W-:Y:S01]  /*9dd0*/  LDGSTS.E [R244+0x10000], desc[UR60][R12.64], !P1 ;  /* 0x100000000cf47fae */ /* 0x000fe2000c92187c */
[----:B------:R-:W-:Y:S01]  /*9de0*/  ISETP.GE.U32.AND P1, PT, R10, 0x7ffffedc, PT ;  /* 0x7ffffedc0a00780c */ /* 0x000fe20003f26070 */
[----:B------:R-:W4:Y:S01]  /*9df0*/  LDC R31, c[0x0][0x230] ;  /* 0x00008c00ff1f7b82 */ /* 0x000f220000000800 */
[----:B------:R-:W-:Y:S01]  /*9e00*/  VIADD R11, R17, 0xffffff5a ;  /* 0xffffff5a110b7836 */ /* 0x000fe20000000000 */
[----:B------:R-:W-:Y:S01]  /*9e10*/  LDGSTS.E [R244+0x10004], desc[UR60][R14.64], !P2 ;  /* 0x100040000ef47fae */ /* 0x000fe2000d12187c */
[----:B------:R-:W-:-:S04]  /*9e20*/  IMAD.WIDE R16, R152, 0x4, R88 ;  /* 0x0000000498107825 */ /* 0x000fc800078e0258 */
[----:B------:R-:W-:Y:S01]  /*9e30*/  VIADD R10, R18, 0xffffff59 ;  /* 0xffffff59120a7836 */ /* 0x000fe20000000000 */
[----:B------:R-:W-:Y:S01]  /*9e40*/  ISETP.GE.U32.AND P2, PT, R11, 0x7ffffedb, PT ;  /* 0x7ffffedb0b00780c */ /* 0x000fe20003f46070 */
[----:B------:R-:W-:Y:S01]  /*9e50*/  LDGSTS.E [R244+0x10008], desc[UR60][R16.64], !P5 ;  /* 0x1000800010f47fae */ /* 0x000fe2000e92187c */
[----:B------:R-:W-:Y:S02]  /*9e60*/  IMAD.WIDE R18, R152, 0x4, R110 ;  /* 0x0000000498127825 */ /* 0x000fe400078e026e */
[----:B------:R-:W-:Y:S02]  /*9e70*/  ISETP.GE.U32.AND P5, PT, R10, 0x7ffffeda, PT ;  /* 0x7ffffeda0a00780c */ /* 0x000fe40003fa6070 */
[----:B-1----:R-:W-:Y:S01]  /*9e80*/  VIADD R11, R23, 0xffffff58 ;  /* 0xffffff58170b7836 */ /* 0x002fe20000000000 */
[----:B------:R-:W-:Y:S01]  /*9e90*/  LDGSTS.E [R244+0x1000c], desc[UR60][R18.64], !P6 ;  /* 0x1000c00012f47fae */ /* 0x000fe2000f12187c */
[C---:B------:R-:W-:Y:S01]  /*9ea0*/  IMAD.WIDE R88, R152.reuse, 0x4, R32 ;  /* 0x0000000498587825 */ /* 0x040fe200078e0220 */
[----:B------:R-:W1:Y:S02]  /*9eb0*/  LDC R23, c[0x0][0x230] ;  /* 0x00008c00ff177b82 */ /* 0x000e640000000800 */
[----:B------:R3:W-:Y:S01]  /*9ec0*/  STL.64 [R1+0x5b8], R20 ;  /* 0x0005b81401007387 */ /* 0x0007e20000100a00 */
[----:B------:R-:W-:Y:S01]  /*9ed0*/  ISETP.GE.U32.AND P6, PT, R11, 0x7ffffed9, PT ;  /* 0x7ffffed90b00780c */ /* 0x000fe20003fc6070 */
[----:B------:R-:W-:-:S02]  /*9ee0*/  IMAD.WIDE R106, R152, 0x4, R62 ;  /* 0x00000004986a7825 */ /* 0x000fc400078e023e */
[----:B------:R2:W-:Y:S02]  /*9ef0*/  STL.64 [R1+0x2b8], R88 ;  /* 0x0002b85801007387 */ /* 0x0005e40000100a00 */
[----:B------:R-:W-:Y:S01]  /*9f00*/  VIADD R10, R24, 0xffffff3b ;  /* 0xffffff3b180a7836 */ /* 0x000fe20000000000 */
[----:B------:R-:W4:Y:S01]  /*9f10*/  LDC R32, c[0x0][0x230] ;  /* 0x00008c00ff207b82 */ /* 0x000f220000000800 */
[----:B------:R2:W-:Y:S04]  /*9f20*/  LDGSTS.E [R244+0x14000], desc[UR60][R88.64], !P1 ;  /* 0x1400000058f47fae */ /* 0x0005e8000c92187c */
[----:B------:R2:W-:Y:S03]  /*9f30*/  STL.64 [R1+0x2c0], R106 ;  /* 0x0002c06a01007387 */ /* 0x0005e60000100a00 */
[----:B---3--:R-:W3:Y:S01]  /*9f40*/  LDC R21, c[0x0][0x230] ;  /* 0x00008c00ff157b82 */ /* 0x008ee20000000800 */
[----:B------:R2:W-:Y:S02]  /*9f50*/  LDGSTS.E [R244+0x14004], desc[UR60][R106.64], !P2 ;  /* 0x140040006af47fae */ /* 0x0005e4000d12187c */
[----:B--2---:R-:W-:-:S05]  /*9f60*/  IMAD.WIDE R88, R152, 0x4, R34 ;  /* 0x0000000498587825 */ /* 0x004fca00078e0222 */
[----:B------:R-:W2:Y:S01]  /*9f70*/  LDC R20, c[0x0][0x230] ;  /* 0x00008c00ff147b82 */ /* 0x000ea20000000800 */
[----:B------:R1:W-:Y:S04]  /*9f80*/  STL.64 [R1+0x2c8], R88 ;  /* 0x0002c85801007387 */ /* 0x0003e80000100a00 */
[----:B------:R1:W-:Y:S01]  /*9f90*/  LDGSTS.E [R244+0x14008], desc[UR60][R88.64], !P5 ;  /* 0x1400800058f47fae */ /* 0x0003e2000e92187c */
[C---:B------:R-:W-:Y:S02]  /*9fa0*/  IMAD.WIDE R106, R152.reuse, 0x4, R44 ;  /* 0x00000004986a7825 */ /* 0x040fe400078e022c */
[----:B------:R-:W4:Y:S02]  /*9fb0*/  LDC R24, c[0x0][0x230] ;  /* 0x00008c00ff187b82 */ /* 0x000f240000000800 */
[----:B-1----:R-:W-:-:S04]  /*9fc0*/  IMAD.WIDE R88, R152, 0x4, R26 ;  /* 0x0000000498587825 */ /* 0x002fc800078e021a */
[----:B------:R-:W-:Y:S01]  /*9fd0*/  VIADD R11, R22, 0xffffff3a ;  /* 0xffffff3a160b7836 */ /* 0x000fe20000000000 */
[----:B------:R1:W-:Y:S01]  /*9fe0*/  STL.64 [R1+0x2d0], R88 ;  /* 0x0002d05801007387 */ /* 0x0003e20000100a00 */
[----:B------:R-:W4:Y:S03]  /*9ff0*/  LDC R22, c[0x0][0x230] ;  /* 0x00008c00ff167b82 */ /* 0x000f260000000800 */
[----:B------:R1:W-:Y:S04]  /*a000*/  LDGSTS.E [R244+0x1400c], desc[UR60][R88.64], !P6 ;  /* 0x1400c00058f47fae */ /* 0x0003e8000f12187c */
[----:B------:R4:W-:Y:S01]  /*a010*/  STL.64 [R1+0x3b0], R106 ;  /* 0x0003b06a01007387 */ /* 0x0009e20000100a00 */
[----:B------:R-:W-:Y:S01]  /*a020*/  ISETP.GE.U32.AND P1, PT, R10, 0x7ffffebc, PT ;  /* 0x7ffffebc0a00780c */ /* 0x000fe20003f26070 */
[----:B------:R-:W4:Y:S01]  /*a030*/  LDC R26, c[0x0][0x230] ;  /* 0x00008c00ff1a7b82 */ /* 0x000f220000000800 */
[----:B-1----:R-:W-:-:S07]  /*a040*/  IMAD.WIDE R88, R152, 0x4, R46 ;  /* 0x0000000498587825 */ /* 0x002fce00078e022e */
[----:B------:R-:W1:Y:S01]  /*a050*/  LDC R27, c[0x0][0x230] ;  /* 0x00008c00ff1b7b82 */ /* 0x000e620000000800 */
[----:B------:R4:W-:Y:S04]  /*a060*/  STL.64 [R1+0x3b8], R88 ;  /* 0x0003b85801007387 */ /* 0x0009e80000100a00 */
[----:B------:R-:W4:Y:S01]  /*a070*/  LDL.LU.64 R110, [R1] ;  /* 0x00000000016e7983 */ /* 0x000f220000300a00 */
[----:B---3--:R-:W-:Y:S01]  /*a080*/  VIADD R10, R21, 0xffffff39 ;  /* 0xffffff39150a7836 */ /* 0x008fe20000000000 */
[----:B------:R-:W-:Y:S01]  /*a090*/  ISETP.GE.U32.AND P2, PT, R11, 0x7ffffebb, PT ;  /* 0x7ffffebb0b00780c */ /* 0x000fe20003f46070 */
[----:B------:R-:W3:Y:S01]  /*a0a0*/  LDC R21, c[0x0][0x230] ;  /* 0x00008c00ff157b82 */ /* 0x000ee20000000800 */
[----:B------:R4:W-:Y:S02]  /*a0b0*/  LDGSTS.E [R244+0x18000], desc[UR60][R106.64], !P1 ;  /* 0x180000006af47fae */ /* 0x0009e4000c92187c */
[----:B------:R-:W-:-:S02]  /*a0c0*/  ISETP.GE.U32.AND P5, PT, R10, 0x7ffffeba, PT ;  /* 0x7ffffeba0a00780c */ /* 0x000fc40003fa6070 */
[----:B--2---:R-:W-:-:S03]  /*a0d0*/  IADD3 R10, R20, -0xc8, RZ ;  /* 0xffffff38140a7810 */ /* 0x004fc60007ffe0ff */
[----:B------:R-:W2:Y:S01]  /*a0e0*/  LDC R20, c[0x0][0x230] ;  /* 0x00008c00ff147b82 */ /* 0x000ea20000000800 */
[----:B------:R-:W-:Y:S01]  /*a0f0*/  ISETP.GE.U32.AND P6, PT, R10, 0x7ffffeb9, PT ;  /* 0x7ffffeb90a00780c */ /* 0x000fe20003fc6070 */
[----:B------:R-:W-:Y:S02]  /*a100*/  VIADD R10, R23, 0xffffff1a ;  /* 0xffffff1a170a7836 */ /* 0x000fe40000000000 */
[----:B------:R-:W-:Y:S01]  /*a110*/  VIADD R11, R28, 0xffffff1b ;  /* 0xffffff1b1c0b7836 */ /* 0x000fe20000000000 */
[----:B------:R4:W-:Y:S02]  /*a120*/  LDGSTS.E [R244+0x18004], desc[UR60][R88.64], !P2 ;  /* 0x1800400058f47fae */ /* 0x0009e4000d12187c */
[----:B------:R-:W-:Y:S01]  /*a130*/  ISETP.GE.U32.AND P2, PT, R10, 0x7ffffe9b, PT ;  /* 0x7ffffe9b0a00780c */ /* 0x000fe20003f46070 */
[----:B----4-:R-:W-:Y:S01]  /*a140*/  VIADD R10, R22, 0xffffff18 ;  /* 0xffffff18160a7836 */ /* 0x010fe20000000000 */
[----:B------:R-:W4:Y:S01]  /*a150*/  LDC R23, c[0x0][0x230] ;  /* 0x00008c00ff177b82 */ /* 0x000f220000000800 */
[----:B------:R-:W-:Y:S01]  /*a160*/  ISETP.GE.U32.AND P1, PT, R11, 0x7ffffe9c, PT ;  /* 0x7ffffe9c0b00780c */ /* 0x000fe20003f26070 */
[----:B------:R-:W-:-:S06]  /*a170*/  IMAD.WIDE R106, R152, 0x4, R36 ;  /* 0x00000004986a7825 */ /* 0x000fcc00078e0224 */
[----:B------:R-:W1:Y:S01]  /*a180*/  LDC R22, c[0x0][0x230] ;  /* 0x00008c00ff167b82 */ /* 0x000e620000000800 */
[----:B------:R-:W-:Y:S01]  /*a190*/  VIADD R11, R25, 0xffffff19 ;  /* 0xffffff19190b7836 */ /* 0x000fe20000000000 */
[----:B------:R3:W-:Y:S01]  /*a1a0*/  LDGSTS.E [R244+0x18008], desc[UR60][R106.64], !P5 ;  /* 0x180080006af47fae */ /* 0x0007e2000e92187c */
[----:B------:R-:W-:-:S03]  /*a1b0*/  IMAD.WIDE R88, R152, 0x4, R238 ;  /* 0x0000000498587825 */ /* 0x000fc600078e02ee */
[----:B------:R-:W-:Y:S01]  /*a1c0*/  ISETP.GE.U32.AND P5, PT, R11, 0x7ffffe9a, PT ;  /* 0x7ffffe9a0b00780c */ /* 0x000fe20003fa6070 */
[----:B------:R3:W-:Y:S01]  /*a1d0*/  STL.64 [R1+0x3c0], R106 ;  /* 0x0003c06a01007387 */ /* 0x0007e20000100a00 */
[----:B------:R-:W4:Y:S03]  /*a1e0*/  LDC R28, c[0x0][0x230] ;  /* 0x00008c00ff1c7b82 */ /* 0x000f260000000800 */
[----:B------:R2:W-:Y:S01]  /*a1f0*/  LDGSTS.E [R244+0x1800c], desc[UR60][R88.64], !P6 ;  /* 0x1800c00058f47fae */ /* 0x0005e2000f12187c */
[----:B------:R-:W-:Y:S01]  /*a200*/  ISETP.GE.U32.AND P6, PT, R10, 0x7ffffe99, PT ;  /* 0x7ffffe990a00780c */ /* 0x000fe20003fc6070 */
[----:B------:R-:W-:Y:S02]  /*a210*/  VIADD R10, R26, 0xffffff74 ;  /* 0xffffff741a0a7836 */ /* 0x000fe40000000000 */
[----:B------:R2:W-:Y:S01]  /*a220*/  STL.64 [R1+0x3c8], R88 ;  /* 0x0003c85801007387 */ /* 0x0005e20000100a00 */
[----:B------:R-:W-:Y:S01]  /*a230*/  VIADD R11, R24, 0xffffff75 ;  /* 0xffffff75180b7836 */ /* 0x000fe20000000000 */
[----:B------:R-:W1:Y:S01]  /*a240*/  LDC R26, c[0x0][0x230] ;  /* 0x00008c00ff1a7b82 */ /* 0x000e620000000800 */
[----:B---3--:R-:W-:-:S07]  /*a250*/  IMAD.WIDE R106, R152, 0x4, R40 ;  /* 0x00000004986a7825 */ /* 0x008fce00078e0228 */
[----:B------:R-:W3:Y:S01]  /*a260*/  LDC R25, c[0x0][0x230] ;  /* 0x00008c00ff197b82 */ /* 0x000ee20000000800 */
[----:B--2---:R-:W-:Y:S01]  /*a270*/  IMAD.WIDE R88, R152, 0x4, R50 ;  /* 0x0000000498587825 */ /* 0x004fe200078e0232 */
[----:B------:R2:W-:Y:S04]  /*a280*/  STL.64 [R1+0x540], R106 ;  /* 0x0005406a01007387 */ /* 0x0005e80000100a00 */
[----:B------:R2:W-:Y:S02]  /*a290*/  LDGSTS.E [R244+0x1c000], desc[UR60][R106.64], !P1 ;  /* 0x1c0000006af47fae */ /* 0x0005e4000c92187c */
[----:B------:R-:W3:Y:S02]  /*a2a0*/  LDC R24, c[0x0][0x230] ;  /* 0x00008c00ff187b82 */ /* 0x000ee40000000800 */
[----:B------:R2:W-:Y:S04]  /*a2b0*/  STL.64 [R1+0x550], R88 ;  /* 0x0005505801007387 */ /* 0x0005e80000100a00 */
[----:B------:R1:W-:Y:S01]  /*a2c0*/  LDGSTS.E [R244+0x1c004], desc[UR60][R88.64], !P2 ;  /* 0x1c00400058f47fae */ /* 0x0003e2000d12187c */
[----:B------:R-:W-:Y:S01]  /*a2d0*/  ISETP.GE.U32.AND P2, PT, R10, 0x7ffffef5, PT ;  /* 0x7ffffef50a00780c */ /* 0x000fe20003f46070 */
[----:B------:R-:W-:-:S02]  /*a2e0*/  VIADD R10, R20, 0xffffff56 ;  /* 0xffffff56140a7836 */ /* 0x000fc40000000000 */
[----:B--2---:R-:W-:Y:S01]  /*a2f0*/  IMAD.WIDE R106, R152, 0x4, R52 ;  /* 0x00000004986a7825 */ /* 0x004fe200078e0234 */
[----:B------:R-:W-:-:S04]  /*a300*/  ISETP.GE.U32.AND P1, PT, R11, 0x7ffffef6, PT ;  /* 0x7ffffef60b00780c */ /* 0x000fc80003f26070 */
[----:B------:R2:W-:Y:S01]  /*a310*/  LDGSTS.E [R244+0x1c008], desc[UR60][R106.64], !P5 ;  /* 0x1c0080006af47fae */ /* 0x0005e2000e92187c */
[----:B-1----:R-:W-:-:S05]  /*a320*/  IMAD.WIDE R88, R152, 0x4, R48 ;  /* 0x0000000498587825 */ /* 0x002fca00078e0230 */
[----:B------:R1:W-:Y:S01]  /*a330*/  LDGSTS.E [R244+0x1c00c], desc[UR60][R88.64], !P6 ;  /* 0x1c00c00058f47fae */ /* 0x0003e2000f12187c */
[----:B------:R-:W-:Y:S01]  /*a340*/  ISETP.GE.U32.AND P6, PT, R10, 0x7ffffed7, PT ;  /* 0x7ffffed70a00780c */ /* 0x000fe20003fc6070 */
[----:B------:R-:W-:Y:S02]  /*a350*/  VIADD R10, R22, 0xffffff55 ;  /* 0xffffff55160a7836 */ /* 0x000fe40000000000 */
[----:B------:R-:W-:Y:S01]  /*a360*/  VIADD R11, R21, 0xffffff57 ;  /* 0xffffff57150b7836 */ /* 0x000fe20000000000 */
[----:B------:R-:W3:Y:S04]  /*a370*/  LDC R22, c[0x0][0x230] ;  /* 0x00008c00ff167b82 */ /* 0x000ee80000000800 */
[----:B------:R-:W-:Y:S01]  /*a380*/  ISETP.GE.U32.AND P5, PT, R11, 0x7ffffed8, PT ;  /* 0x7ffffed80b00780c */ /* 0x000fe20003fa6070 */
[----:B------:R2:W-:Y:S01]  /*a390*/  STL.64 [R1+0x560], R106 ;  /* 0x0005606a01007387 */ /* 0x0005e20000100a00 */
[----:B------:R-:W-:-:S03]  /*a3a0*/  IMAD.WIDE R238, R152, 0x4, R80 ;  /* 0x0000000498ee7825 */ /* 0x000fc600078e0250 */
[----:B------:R1:W-:Y:S01]  /*a3b0*/  STL.64 [R1+0x570], R88 ;  /* 0x0005705801007387 */ /* 0x0003e20000100a00 */
[----:B------:R-:W-:Y:S02]  /*a3c0*/  VIADD R11, R26, 0xffffff36 ;  /* 0xffffff361a0b7836 */ /* 0x000fe40000000000 */
[----:B------:R-:W3:Y:S01]  /*a3d0*/  LDC R26, c[0x0][0x230] ;  /* 0x00008c00ff1a7b82 */ /* 0x000ee20000000800 */
[----:B--2---:R-:W-:-:S04]  /*a3e0*/  IMAD.WIDE R106, R152, 0x4, R58 ;  /* 0x00000004986a7825 */ /* 0x004fc800078e023a */
[C---:B-1----:R-:W-:Y:S01]  /*a3f0*/  IMAD.WIDE R88, R152.reuse, 0x4, R54 ;  /* 0x0000000498587825 */ /* 0x042fe200078e0236 */
[----:B------:R1:W-:Y:S04]  /*a400*/  STL.64 [R1], R106 ;  /* 0x0000006a01007387 */ /* 0x0003e80000100a00 */
[----:B------:R2:W-:Y:S01]  /*a410*/  STL.64 [R1+0x298], R88 ;  /* 0x0002985801007387 */ /* 0x0005e20000100a00 */
[----:B------:R-:W-:-:S05]  /*a420*/  IMAD.WIDE R20, R152, 0x4, R110 ;  /* 0x0000000498147825 */ /* 0x000fca00078e026e */
[----:B------:R-:W-:Y:S01]  /*a430*/  LDGSTS.E [R245+0x10000], desc[UR60][R20.64], !P4 ;  /* 0x1000000014f57fae */ /* 0x000fe2000e12187c */
[----:B------:R-:W-:Y:S01]  /*a440*/  ISETP.GE.U32.AND P4, PT, R10, 0x7ffffed6, PT ;  /* 0x7ffffed60a00780c */ /* 0x000fe20003f86070 */
[----:B----4-:R-:W-:Y:S02]  /*a450*/  VIADD R10, R23, 0xffffff54 ;  /* 0xffffff54170a7836 */ /* 0x010fe40000000000 */
[----:B------:R-:W-:Y:S01]  /*a460*/  LDGSTS.E [R245+0x10004], desc[UR60][R250.64], !P3 ;  /* 0x10004000faf57fae */ /* 0x000fe2000d92187c */
[----:B------:R-:W-:Y:S01]  /*a470*/  IMAD.WIDE R110, R152, 0x4, R78 ;  /* 0x00000004986e7825 */ /* 0x000fe200078e024e */
[----:B------:R-:W4:Y:S01]  /*a480*/  LDC R23, c[0x0][0x230] ;  /* 0x00008c00ff177b82 */ /* 0x000f220000000800 */
[----:B------:R-:W-:Y:S01]  /*a490*/  ISETP.GE.U32.AND P3, PT, R10, 0x7ffffed5, PT ;  /* 0x7ffffed50a00780c */ /* 0x000fe20003f66070 */
[----:B------:R-:W-:Y:S01]  /*a4a0*/  LDGSTS.E [R245+0x10008], desc[UR60][R238.64], !P1 ;  /* 0x10008000eef57fae */ /* 0x000fe2000c92187c */
[----:B---3--:R-:W-:-:S03]  /*a4b0*/  VIADD R10, R24, 0xffffff37 ;  /* 0xffffff37180a7836 */ /* 0x008fc60000000000 */
[----:B------:R1:W-:Y:S01]  /*a4c0*/  LDGSTS.E [R245+0x1000c], desc[UR60][R106.64], !P2 ;  /* 0x1000c0006af57fae */ /* 0x0003e2000d12187c */
[----:B------:R-:W-:Y:S01]  /*a4d0*/  ISETP.GE.U32.AND P2, PT, R11, 0x7ffffeb7, PT ;  /* 0x7ffffeb70b00780c */ /* 0x000fe20003f46070 */
[----:B------:R-:W3:Y:S01]  /*a4e0*/  LDC R24, c[0x0][0x230] ;  /* 0x00008c00ff187b82 */ /* 0x000ee20000000800 */
[----:B------:R-:W-:Y:S01]  /*a4f0*/  ISETP.GE.U32.AND P1, PT, R10, 0x7ffffeb8, PT ;  /* 0x7ffffeb80a00780c */ /* 0x000fe20003f26070 */
[----:B------:R-:W-:Y:S01]  /*a500*/  VIADD R10, R28, 0xffffff35 ;  /* 0xffffff351c0a7836 */ /* 0x000fe20000000000 */
[----:B------:R2:W-:Y:S01]  /*a510*/  LDGSTS.E [R245+0x14000], desc[UR60][R88.64], !P5 ;  /* 0x1400000058f57fae */ /* 0x0005e2000e92187c */
[----:B------:R-:W-:Y:S02]  /*a520*/  VIADD R11, R22, 0xffffff34 ;  /* 0xffffff34160b7836 */ /* 0x000fe40000000000 */
[----:B-1----:R-:W-:Y:S01]  /*a530*/  IMAD.WIDE R106, R152, 0x4, R76 ;  /* 0x00000004986a7825 */ /* 0x002fe200078e024c */
[----:B------:R-:W-:Y:S01]  /*a540*/  ISETP.GE.U32.AND P5, PT, R10, 0x7ffffeb6, PT ;  /* 0x7ffffeb60a00780c */ /* 0x000fe20003fa6070 */
[----:B------:R-:W1:Y:S02]  /*a550*/  LDC R28, c[0x0][0x230] ;  /* 0x00008c00ff1c7b82 */ /* 0x000e640000000800 */
[C---:B--2---:R-:W-:Y:S01]  /*a560*/  IMAD.WIDE R88, R152.reuse, 0x4, R56 ;  /* 0x0000000498587825 */ /* 0x044fe200078e0238 */
[----:B------:R2:W-:Y:S03]  /*a570*/  STL.64 [R1+0x2a0], R106 ;  /* 0x0002a06a01007387 */ /* 0x0005e60000100a00 */
[----:B------:R-:W-:Y:S01]  /*a580*/  VIADD R10, R25, 0xffffff17 ;  /* 0xffffff17190a7836 */ /* 0x000fe20000000000 */
[----:B------:R2:W-:Y:S01]  /*a590*/  LDGSTS.E [R245+0x14004], desc[UR60][R106.64], !P6 ;  /* 0x140040006af57fae */ /* 0x0005e2000f12187c */
[----:B------:R-:W-:Y:S01]  /*a5a0*/  ISETP.GE.U32.AND P6, PT, R11, 0x7ffffeb5, PT ;  /* 0x7ffffeb50b00780c */ /* 0x000fe20003fc6070 */
[----:B------:R-:W4:Y:S02]  /*a5b0*/  LDC R25, c[0x0][0x230] ;  /* 0x00008c00ff197b82 */ /* 0x000f240000000800 */
[----:B------:R2:W-:Y:S04]  /*a5c0*/  STL.64 [R1+0x2a8], R88 ;  /* 0x0002a85801007387 */ /* 0x0005e80000100a00 */
[----:B------:R2:W-:Y:S02]  /*a5d0*/  LDGSTS.E [R245+0x14008], desc[UR60][R88.64], !P4 ;  /* 0x1400800058f57fae */ /* 0x0005e4000e12187c */
[----:B--2---:R-:W-:Y:S01]  /*a5e0*/  IMAD.WIDE R106, R152, 0x4, R236 ;  /* 0x00000004986a7825 */ /* 0x004fe200078e02ec */
[----:B------:R-:W-:Y:S01]  /*a5f0*/  ISETP.GE.U32.AND P4, PT, R10, 0x7ffffe98, PT ;  /* 0x7ffffe980a00780c */ /* 0x000fe20003f86070 */
[----:B------:R2:W-:Y:S04]  /*a600*/  STL.64 [R1+0x2b0], R110 ;  /* 0x0002b06e01007387 */ /* 0x0005e80000100a00 */
[----:B------:R2:W-:Y:S01]  /*a610*/  LDGSTS.E [R245+0x1400c], desc[UR60][R110.64], !P3 ;  /* 0x1400c0006ef57fae */ /* 0x0005e2000d92187c */
[----:B------:R-:W-:-:S03]  /*a620*/  IMAD.WIDE R88, R152, 0x4, R60 ;  /* 0x0000000498587825 */ /* 0x000fc600078e023c */
[----:B------:R3:W-:Y:S04]  /*a630*/  STL.64 [R1+0x390], R106 ;  /* 0x0003906a01007387 */ /* 0x0007e80000100a00 */
[----:B------:R3:W-:Y:S04]  /*a640*/  LDGSTS.E [R245+0x18000], desc[UR60][R106.64], !P1 ;  /* 0x180000006af57fae */ /* 0x0007e8000c92187c */
[----:B------:R1:W-:Y:S01]  /*a650*/  STL.64 [R1+0x398], R88 ;  /* 0x0003985801007387 */ /* 0x0003e20000100a00 */
[----:B--2---:R-:W-:-:S03]  /*a660*/  IMAD.WIDE R110, R152, 0x4, R66 ;  /* 0x00000004986e7825 */ /* 0x004fc600078e0242 */
[----:B------:R1:W-:Y:S01]  /*a670*/  LDGSTS.E [R245+0x18004], desc[UR60][R88.64], !P2 ;  /* 0x1800400058f57fae */ /* 0x0003e2000d12187c */
[----:B---3--:R-:W-:-:S04]  /*a680*/  IMAD.WIDE R106, R152, 0x4, R92 ;  /* 0x00000004986a7825 */ /* 0x008fc800078e025c */
[----:B------:R-:W-:-:S04]  /*a690*/  IMAD.WIDE R92, R152, 0x4, R68 ;  /* 0x00000004985c7825 */ /* 0x000fc800078e0244 */
[C---:B-1----:R-:W-:Y:S01]  /*a6a0*/  IMAD.WIDE R88, R152.reuse, 0x4, R64 ;  /* 0x0000000498587825 */ /* 0x042fe200078e0240 */
[----:B------:R1:W-:Y:S03]  /*a6b0*/  STL.64 [R1+0x3a0], R106 ;  /* 0x0003a06a01007387 */ /* 0x0003e60000100a00 */
[----:B------:R-:W-:Y:S01]  /*a6c0*/  IMAD.WIDE R236, R152, 0x4, R70 ;  /* 0x0000000498ec7825 */ /* 0x000fe200078e0246 */
[----:B------:R2:W-:Y:S04]  /*a6d0*/  STL.64 [R1+0x3a8], R88 ;  /* 0x0003a85801007387 */ /* 0x0005e80000100a00 */
[----:B------:R3:W-:Y:S04]  /*a6e0*/  STL.64 [R1+0x500], R110 ;  /* 0x0005006e01007387 */ /* 0x0007e80000100a00 */
[----:B------:R-:W-:Y:S04]  /*a6f0*/  LDGSTS.E [R245+0x18008], desc[UR60][R106.64], !P5 ;  /* 0x180080006af57fae */ /* 0x000fe8000e92187c */
[----:B------:R-:W-:Y:S04]  /*a700*/  LDGSTS.E [R245+0x1800c], desc[UR60][R88.64], !P6 ;  /* 0x1800c00058f57fae */ /* 0x000fe8000f12187c */
[----:B------:R-:W-:Y:S04]  /*a710*/  LDGSTS.E [R245+0x1c000], desc[UR60][R110.64], !P4 ;  /* 0x1c0000006ef57fae */ /* 0x000fe8000e12187c */
[----:B-1----:R-:W4:Y:S04]  /*a720*/  LDL.LU.64 R106, [R1+0x780] ;  /* 0x00078000016a7983 */ /* 0x002f280000300a00 */
[----:B------:R1:W-:Y:S04]  /*a730*/  STL.64 [R1+0x508], R92 ;  /* 0x0005085c01007387 */ /* 0x0003e80000100a00 */
[----:B--2---:R-:W2:Y:S04]  /*a740*/  LDL.LU.64 R88, [R1+0x778] ;  /* 0x0007780001587983 */ /* 0x004ea80000300a00 */
[----:B------:R-:W-:Y:S04]  /*a750*/  STL.64 [R1+0x518], R236 ;  /* 0x000518ec01007387 */ /* 0x000fe80000100a00 */
[----:B---3--:R-:W3:Y:S01]  /*a760*/  LDL.LU.64 R110, [R1+0x770] ;  /* 0x00077000016e7983 */ /* 0x008ee20000300a00 */
[----:B------:R-:W-:Y:S01]  /*a770*/  IADD3 R10, R24, -0xea, RZ ;  /* 0xffffff16180a7810 */ /* 0x000fe20007ffe0ff */
[----:B------:R-:W-:Y:S01]  /*a780*/  VIADD R11, R27, 0xffffff15 ;  /* 0xffffff151b0b7836 */ /* 0x000fe20000000000 */
[----:B------:R-:W1:Y:S02]  /*a790*/  LDC R24, c[0x0][0x230] ;  /* 0x00008c00ff187b82 */ /* 0x000e640000000800 */
[----:B------:R-:W-:Y:S01]  /*a7a0*/  ISETP.GE.U32.AND P3, PT, R10, 0x7ffffe97, PT ;  /* 0x7ffffe970a00780c */ /* 0x000fe20003f66070 */
[----:B------:R-:W-:Y:S01]  /*a7b0*/  VIADD R10, R26, 0xffffff14 ;  /* 0xffffff141a0a7836 */ /* 0x000fe20000000000 */
[----:B------:R-:W-:-:S04]  /*a7c0*/  ISETP.GE.U32.AND P1, PT, R11, 0x7ffffe96, PT ;  /* 0x7ffffe960b00780c */ /* 0x000fc80003f26070 */
[----:B------:R-:W1:Y:S01]  /*a7d0*/  LDC R26, c[0x0][0x230] ;  /* 0x00008c00ff1a7b82 */ /* 0x000e620000000800 */
[----:B------:R-:W-:-:S07]  /*a7e0*/  ISETP.GE.U32.AND P2, PT, R10, 0x7ffffe95, PT ;  /* 0x7ffffe950a00780c */ /* 0x000fce0003f46070 */
[----:B------:R-:W1:Y:S01]  /*a7f0*/  LDC R27, c[0x0][0x230] ;  /* 0x00008c00ff1b7b82 */ /* 0x000e620000000800 */
[----:B------:R-:W-:Y:S01]  /*a800*/  IMAD.WIDE R220, R152, 0x4, R72 ;  /* 0x0000000498dc7825 */ /* 0x000fe200078e0248 */
[----:B------:R1:W-:Y:S03]  /*a810*/  LDGSTS.E [R245+0x1c004], desc[UR60][R92.64], !P3 ;  /* 0x1c0040005cf57fae */ /* 0x0003e6000d92187c */
[----:B------:R-:W-:Y:S01]  /*a820*/  VIADD R22, R28, 0xffffff73 ;  /* 0xffffff731c167836 */ /* 0x000fe20000000000 */
[----:B------:R-:W-:Y:S01]  /*a830*/  LDGSTS.E [R245+0x1c008], desc[UR60][R236.64], !P1 ;  /* 0x1c008000ecf57fae */ /* 0x000fe2000c92187c */
[----:B----4-:R-:W-:Y:S01]  /*a840*/  VIADD R10, R23, 0xffffff71 ;  /* 0xffffff71170a7836 */ /* 0x010fe20000000000 */
[----:B------:R-:W4:Y:S02]  /*a850*/  LDC R28, c[0x0][0x230] ;  /* 0x00008c00ff1c7b82 */ /* 0x000f240000000800 */
[----:B------:R1:W-:Y:S01]  /*a860*/  LDGSTS.E [R245+0x1c00c], desc[UR60][R220.64], !P2 ;  /* 0x1c00c000dcf57fae */ /* 0x0003e2000d12187c */
[----:B------:R-:W-:Y:S01]  /*a870*/  ISETP.GE.U32.AND P2, PT, R22, 0x7ffffef4, PT ;  /* 0x7ffffef41600780c */ /* 0x000fe20003f46070 */
[----:B------:R-:W-:Y:S01]  /*a880*/  VIADD R11, R29, 0xffffff72 ;  /* 0xffffff721d0b7836 */ /* 0x000fe20000000000 */
[----:B------:R-:W-:Y:S01]  /*a890*/  ISETP.GE.U32.AND P4, PT, R10, 0x7ffffef2, PT ;  /* 0x7ffffef20a00780c */ /* 0x000fe20003f86070 */
[----:B------:R-:W-:-:S02]  /*a8a0*/  VIADD R10, R25, 0xffffff53 ;  /* 0xffffff53190a7836 */ /* 0x000fc40000000000 */
[----:B------:R-:W1:Y:S01]  /*a8b0*/  LDC R23, c[0x0][0x230] ;  /* 0x00008c00ff177b82 */ /* 0x000e620000000800 */
[----:B------:R-:W-:Y:S01]  /*a8c0*/  ISETP.GE.U32.AND P3, PT, R11, 0x7ffffef3, PT ;  /* 0x7ffffef30b00780c */ /* 0x000fe20003f66070 */
[----:B-1----:R-:W-:Y:S01]  /*a8d0*/  VIADD R22, R26, 0xffffff52 ;  /* 0xffffff521a167836 */ /* 0x002fe20000000000 */
[----:B------:R-:W-:Y:S01]  /*a8e0*/  ISETP.GE.U32.AND P6, PT, R10, 0x7ffffed4, PT ;  /* 0x7ffffed40a00780c */ /* 0x000fe20003fc6070 */
[----:B------:R-:W-:-:S04]  /*a8f0*/  IMAD.WIDE R92, R152, 0x4, R74 ;  /* 0x00000004985c7825 */ /* 0x000fc800078e024a */
[----:B------:R-:W-:Y:S01]  /*a900*/  VIADD R10, R27, 0xffffff51 ;  /* 0xffffff511b0a7836 */ /* 0x000fe20000000000 */
[----:B------:R-:W1:Y:S01]  /*a910*/  LDC R26, c[0x0][0x230] ;  /* 0x00008c00ff1a7b82 */ /* 0x000e620000000800 */
[----:B------:R-:W-:Y:S01]  /*a920*/  VIADD R11, R24, 0xffffff70 ;  /* 0xffffff70180b7836 */ /* 0x000fe20000000000 */
[----:B------:R1:W-:Y:S01]  /*a930*/  STL.64 [R1+0x528], R220 ;  /* 0x000528dc01007387 */ /* 0x0003e20000100a00 */
[----:B------:R-:W-:-:S03]  /*a940*/  ISETP.GE.U32.AND P1, PT, R22, 0x7ffffed3, PT ;  /* 0x7ffffed31600780c */ /* 0x000fc60003f26070 */
[----:B------:R-:W-:Y:S01]  /*a950*/  LDGSTS.E [R246+0x10000], desc[UR60][R92.64], !P2 ;  /* 0x100000005cf67fae */ /* 0x000fe2000d12187c */
[----:B------:R-:W-:Y:S01]  /*a960*/  ISETP.GE.U32.AND P2, PT, R10, 0x7ffffed2, PT ;  /* 0x7ffffed20a00780c */ /* 0x000fe20003f46070 */
[----:B------:R-:W4:Y:S01]  /*a970*/  LDC R22, c[0x0][0x230] ;  /* 0x00008c00ff167b82 */ /* 0x000f220000000800 */
[----:B------:R-:W-:Y:S01]  /*a980*/  VIADD R10, R30, 0xffffff50 ;  /* 0xffffff501e0a7836 */ /* 0x000fe20000000000 */
[----:B------:R-:W-:Y:S01]  /*a990*/  ISETP.GE.U32.AND P5, PT, R11, 0x7ffffef1, PT ;  /* 0x7ffffef10b00780c */ /* 0x000fe20003fa6070 */
[----:B-1----:R-:W-:-:S05]  /*a9a0*/  IMAD.WIDE R220, R152, 0x4, R84 ;  /* 0x0000000498dc7825 */ /* 0x002fca00078e0254 */
[----:B------:R-:W1:Y:S01]  /*a9b0*/  LDC R25, c[0x0][0x230] ;  /* 0x00008c00ff197b82 */ /* 0x000e620000000800 */
[----:B------:R-:W-:Y:S01]  /*a9c0*/  LDGSTS.E [R246+0x10004], desc[UR60][R220.64], !P3 ;  /* 0x10004000dcf67fae */ /* 0x000fe2000d92187c */
[----:B------:R-:W-:Y:S01]  /*a9d0*/  ISETP.GE.U32.AND P3, PT, R10, 0x7ffffed1, PT ;  /* 0x7ffffed10a00780c */ /* 0x000fe20003f66070 */
[----:B------:R-:W-:-:S05]  /*a9e0*/  VIADD R10, R31, 0xffffff33 ;  /* 0xffffff331f0a7836 */ /* 0x000fca0000000000 */
[----:B------:R-:W1:Y:S01]  /*a9f0*/  LDC R27, c[0x0][0x230] ;  /* 0x00008c00ff1b7b82 */ /* 0x000e620000000800 */
[----:B------:R-:W-:-:S07]  /*aa00*/  IMAD.WIDE R244, R152, 0x4, R82 ;  /* 0x0000000498f47825 */ /* 0x000fce00078e0252 */
[----:B------:R-:W1:Y:S01]  /*aa10*/  LDC R24, c[0x0][0x230] ;  /* 0x00008c00ff187b82 */ /* 0x000e620000000800 */
[----:B------:R-:W-:-:S07]  /*aa20*/  VIADD R11, R23, 0xffffff32 ;  /* 0xffffff32170b7836 */ /* 0x000fce0000000000 */
[----:B------:R-:W1:Y:S01]  /*aa30*/  LDC R23, c[0x0][0x230] ;  /* 0x00008c00ff177b82 */ /* 0x000e620000000800 */
[----:B------:R-:W-:Y:S01]  /*aa40*/  STL.64 [R1+0x278], R244 ;  /* 0x000278f401007387 */ /* 0x000fe20000100a00 */
[----:B------:R-:W-:-:S06]  /*aa50*/  IMAD.WIDE R108, R152, 0x4, R108 ;  /* 0x00000004986c7825 */ /* 0x000fcc00078e026c */
[----:B------:R-:W1:Y:S01]  /*aa60*/  LDC R29, c[0x0][0x230] ;  /* 0x00008c00ff1d7b82 */ /* 0x000e620000000800 */
[----:B------:R-:W-:-:S04]  /*aa70*/  IMAD.WIDE R94, R152, 0x4, R94 ;  /* 0x00000004985e7825 */ /* 0x000fc800078e025e */
[----:B------:R-:W-:-:S03]  /*aa80*/  IMAD.WIDE R96, R152, 0x4, R96 ;  /* 0x0000000498607825 */ /* 0x000fc600078e0260 */
[----:B------:R-:W1:Y:S01]  /*aa90*/  LDC R30, c[0x0][0x230] ;  /* 0x00008c00ff1e7b82 */ /* 0x000e620000000800 */
[----:B------:R-:W-:-:S07]  /*aaa0*/  IMAD.WIDE R98, R152, 0x4, R98 ;  /* 0x0000000498627825 */ /* 0x000fce00078e0262 */
[----:B------:R-:W1:Y:S01]  /*aab0*/  LDC R31, c[0x0][0x230] ;  /* 0x00008c00ff1f7b82 */ /* 0x000e620000000800 */
[----:B------:R-:W-:-:S04]  /*aac0*/  IMAD.WIDE R104, R152, 0x4, R104 ;  /* 0x0000000498687825 */ /* 0x000fc800078e0268 */
[----:B------:R-:W-:-:S04]  /*aad0*/  IMAD.WIDE R114, R152, 0x4, R114 ;  /* 0x0000000498727825 */ /* 0x000fc800078e0272 */
[----:B------:R-:W-:-:S04]  /*aae0*/  IMAD.WIDE R140, R152, 0x4, R140 ;  /* 0x00000004988c7825 */ /* 0x000fc800078e028c */
[----:B------:R-:W-:-:S04]  /*aaf0*/  IMAD.WIDE R118, R152, 0x4, R118 ;  /* 0x0000000498767825 */ /* 0x000fc800078e0276 */
[----:B------:R-:W-:-:S04]  /*ab00*/  IMAD.WIDE R134, R152, 0x4, R134 ;  /* 0x0000000498867825 */ /* 0x000fc800078e0286 */
[----:B------:R-:W-:-:S04]  /*ab10*/  IMAD.WIDE R180, R152, 0x4, R180 ;  /* 0x0000000498b47825 */ /* 0x000fc800078e02b4 */
[----:B------:R-:W-:-:S04]  /*ab20*/  IMAD.WIDE R148, R152, 0x4, R148 ;  /* 0x0000000498947825 */ /* 0x000fc800078e0294 */
[----:B------:R-:W-:-:S04]  /*ab30*/  IMAD.WIDE R106, R152, 0x4, R106 ;  /* 0x00000004986a7825 */ /* 0x000fc800078e026a */
[----:B--2---:R-:W-:-:S04]  /*ab40*/  IMAD.WIDE R236, R152, 0x4, R88 ;  /* 0x0000000498ec7825 */ /* 0x004fc800078e0258 */
[----:B---3--:R-:W-:-:S05]  /*ab50*/  IMAD.WIDE R110, R152, 0x4, R110 ;  /* 0x00000004986e7825 */ /* 0x008fca00078e026e */
[----:B------:R-:W-:Y:S01]  /*ab60*/  LDGSTS.E [R246+0x10008], desc[UR60][R110.64], !P4 ;  /* 0x100080006ef67fae */ /* 0x000fe2000e12187c */
[----:B------:R-:W-:Y:S01]  /*ab70*/  ISETP.GE.U32.AND P4, PT, R10, 0x7ffffeb4, PT ;  /* 0x7ffffeb40a00780c */ /* 0x000fe20003f86070 */
[----:B----4-:R-:W-:Y:S02]  /*ab80*/  VIADD R10, R28, 0xffffff31 ;  /* 0xffffff311c0a7836 */ /* 0x010fe40000000000 */
[----:B------:R-:W-:Y:S01]  /*ab90*/  LDGSTS.E [R246+0x1000c], desc[UR60][R236.64], !P5 ;  /* 0x1000c000ecf67fae */ /* 0x000fe2000e92187c */
[----:B------:R-:W2:Y:S01]  /*aba0*/  LDC R28, c[0x0][0x230] ;  /* 0x00008c00ff1c7b82 */ /* 0x000ea20000000800 */
[----:B------:R-:W-:Y:S02]  /*abb0*/  IMAD.WIDE R88, R152, 0x4, R86 ;  /* 0x0000000498587825 */ /* 0x000fe400078e0256 */
[----:B------:R-:W-:Y:S01]  /*abc0*/  LDGSTS.E [R246+0x14000], desc[UR60][R244.64], !P6 ;  /* 0x14000000f4f67fae */ /* 0x000fe2000f12187c */
[----:B------:R-:W-:Y:S01]  /*abd0*/  ISETP.GE.U32.AND P6, PT, R10, 0x7ffffeb2, PT ;  /* 0x7ffffeb20a00780c */ /* 0x000fe20003fc6070 */
[----:B------:R-:W-:Y:S01]  /*abe0*/  VIADD R10, R26, 0xffffff13 ;  /* 0xffffff131a0a7836 */ /* 0x000fe20000000000 */
[----:B------:R-:W-:Y:S01]  /*abf0*/  ISETP.GE.U32.AND P5, PT, R11, 0x7ffffeb3, PT ;  /* 0x7ffffeb30b00780c */ /* 0x000fe20003fa6070 */
[----:B------:R3:W-:Y:S01]  /*ac00*/  LDGSTS.E [R246+0x14004], desc[UR60][R106.64], !P1 ;  /* 0x140040006af67fae */ /* 0x0007e2000c92187c */
[----:B------:R-:W-:Y:S01]  /*ac10*/  VIADD R11, R22, 0xffffff30 ;  /* 0xffffff30160b7836 */ /* 0x000fe20000000000 */
[----:B------:R-:W4:Y:S02]  /*ac20*/  LDC R26, c[0x0][0x230] ;  /* 0x00008c00ff1a7b82 */ /* 0x000f240000000800 */
[----:B------:R3:W-:Y:S01]  /*ac30*/  LDGSTS.E [R246+0x14008], desc[UR60][R88.64], !P2 ;  /* 0x1400800058f67fae */ /* 0x0007e2000d12187c */
[----:B------:R-:W-:-:S02]  /*ac40*/  ISETP.GE.U32.AND P2, PT, R10, 0x7ffffe94, PT ;  /* 0x7ffffe940a00780c */ /* 0x000fc40003f46070 */
[----:B-1----:R-:W-:Y:S01]  /*ac50*/  IADD3 R10, R25, -0xee, RZ ;  /* 0xffffff12190a7810 */ /* 0x002fe20007ffe0ff */
[----:B------:R3:W-:Y:S02]  /*ac60*/  STL.64 [R1+0x280], R106 ;  /* 0x0002806a01007387 */ /* 0x0007e40000100a00 */
[----:B------:R-:W1:Y:S01]  /*ac70*/  LDC R25, c[0x0][0x230] ;  /* 0x00008c00ff197b82 */ /* 0x000e620000000800 */
[----:B------:R-:W-:Y:S01]  /*ac80*/  ISETP.GE.U32.AND P1, PT, R11, 0x7ffffeb1, PT ;  /* 0x7ffffeb10b00780c */ /* 0x000fe20003f26070 */
[----:B------:R-:W-:Y:S01]  /*ac90*/  VIADD R11, R27, 0xffffff11 ;  /* 0xffffff111b0b7836 */ /* 0x000fe20000000000 */
[----:B------:R-:W-:Y:S01]  /*aca0*/  LDGSTS.E [R246+0x1400c], desc[UR60][R108.64], !P3 ;  /* 0x1400c0006cf67fae */ /* 0x000fe2000d92187c */
[----:B------:R-:W-:Y:S01]  /*acb0*/  ISETP.GE.U32.AND P3, PT, R10, 0x7ffffe93, PT ;  /* 0x7ffffe930a00780c */ /* 0x000fe20003f66070 */
[----:B------:R-:W-:-:S03]  /*acc0*/  VIADD R10, R24, 0xffffff10 ;  /* 0xffffff10180a7836 */ /* 0x000fc60000000000 */
[----:B------:R-:W4:Y:S01]  /*acd0*/  LDC R27, c[0x0][0x230] ;  /* 0x00008c00ff1b7b82 */ /* 0x000f220000000800 */
[C---:B---3--:R-:W-:Y:S01]  /*ace0*/  IMAD.WIDE R106, R152.reuse, 0x4, R234 ;  /* 0x00000004986a7825 */ /* 0x048fe200078e02ea */
[----:B------:R3:W-:Y:S04]  /*acf0*/  STL.64 [R1+0x288], R88 ;  /* 0x0002885801007387 */ /* 0x0007e80000100a00 */
[----:B------:R2:W-:Y:S01]  /*ad00*/  LDGSTS.E [R246+0x18000], desc[UR60][R106.64], !P4 ;  /* 0x180000006af67fae */ /* 0x0005e2000e12187c */
[----:B------:R-:W-:Y:S01]  /*ad10*/  ISETP.GE.U32.AND P4, PT, R11, 0x7ffffe92, PT ;  /* 0x7ffffe920b00780c */ /* 0x000fe20003f86070 */
[----:B------:R-:W4:Y:S02]  /*ad20*/  LDC R24, c[0x0][0x230] ;  /* 0x00008c00ff187b82 */ /* 0x000f240000000800 */
[----:B------:R-:W-:Y:S01]  /*ad30*/  STL.64 [R1+0x290], R108 ;  /* 0x0002906c01007387 */ /* 0x000fe20000100a00 */
[----:B---3--:R-:W-:-:S03]  /*ad40*/  IMAD.WIDE R88, R152, 0x4, R90 ;  /* 0x0000000498587825 */ /* 0x008fc600078e025a */
[----:B------:R3:W-:Y:S01]  /*ad50*/  STL.64 [R1+0x370], R106 ;  /* 0x0003706a01007387 */ /* 0x0007e20000100a00 */
[----:B--2---:R-:W-:-:S03]  /*ad60*/  VIADD R22, R28, 0xffffff6f ;  /* 0xffffff6f1c167836 */ /* 0x004fc60000000000 */
[----:B------:R2:W-:Y:S01]  /*ad70*/  LDGSTS.E [R246+0x18004], desc[UR60][R88.64], !P5 ;  /* 0x1800400058f67fae */ /* 0x0005e2000e92187c */
[----:B------:R-:W-:Y:S01]  /*ad80*/  ISETP.GE.U32.AND P5, PT, R10, 0x7ffffe91, PT ;  /* 0x7ffffe910a00780c */ /* 0x000fe20003fa6070 */
[C---:B------:R-:W-:Y:S01]  /*ad90*/  IMAD.WIDE R90, R152.reuse, 0x4, R100 ;  /* 0x00000004985a7825 */ /* 0x040fe200078e0264 */
[----:B------:R-:W2:Y:S03]  /*ada0*/  LDC R28, c[0x0][0x230] ;  /* 0x00008c00ff1c7b82 */ /* 0x000ea60000000800 */
[----:B---3--:R-:W-:-:S04]  /*adb0*/  IMAD.WIDE R106, R152, 0x4, R122 ;  /* 0x00000004986a7825 */ /* 0x008fc800078e027a */
[----:B------:R-:W-:Y:S01]  /*adc0*/  VIADD R10, R23, 0xffffff6d ;  /* 0xffffff6d170a7836 */ /* 0x000fe20000000000 */
[----:B------:R-:W-:Y:S01]  /*add0*/  LDGSTS.E [R246+0x18008], desc[UR60][R106.64], !P6 ;  /* 0x180080006af67fae */ /* 0x000fe2000f12187c */
[----:B------:R-:W-:Y:S01]  /*ade0*/  VIADD R11, R29, 0xffffff6e ;  /* 0xffffff6e1d0b7836 */ /* 0x000fe20000000000 */
[----:B------:R-:W3:Y:S02]  /*adf0*/  LDC R23, c[0x0][0x230] ;  /* 0x00008c00ff177b82 */ /* 0x000ee40000000800 */
[----:B------:R-:W-:Y:S04]  /*ae00*/  LDGSTS.E [R246+0x1800c], desc[UR60][R94.64], !P1 ;  /* 0x1800c0005ef67fae */ /* 0x000fe8000c92187c */
[----:B------:R-:W-:Y:S01]  /*ae10*/  LDGSTS.E [R246+0x1c000], desc[UR60][R96.64], !P2 ;  /* 0x1c00000060f67fae */ /* 0x000fe2000d12187c */
[----:B------:R-:W-:Y:S01]  /*ae20*/  ISETP.GE.U32.AND P2, PT, R22, 0x7ffffef0, PT ;  /* 0x7ffffef01600780c */ /* 0x000fe20003f46070 */
[----:B------:R-:W3:Y:S02]  /*ae30*/  LDC R29, c[0x0][0x230] ;  /* 0x00008c00ff1d7b82 */ /* 0x000ee40000000800 */
[----:B------:R-:W-:Y:S04]  /*ae40*/  LDGSTS.E [R246+0x1c004], desc[UR60][R98.64], !P3 ;  /* 0x1c00400062f67fae */ /* 0x000fe8000d92187c */
[----:B------:R3:W-:Y:S01]  /*ae50*/  LDGSTS.E [R246+0x1c008], desc[UR60][R90.64], !P4 ;  /* 0x1c0080005af67fae */ /* 0x0007e2000e12187c */
[----:B------:R-:W-:Y:S01]  /*ae60*/  ISETP.GE.U32.AND P4, PT, R10, 0x7ffffeee, PT ;  /* 0x7ffffeee0a00780c */ /* 0x000fe20003f86070 */
[----:B-1----:R-:W-:Y:S01]  /*ae70*/  VIADD R10, R25, 0xffffff4f ;  /* 0xffffff4f190a7836 */ /* 0x002fe20000000000 */
[----:B------:R-:W-:Y:S01]  /*ae80*/  ISETP.GE.U32.AND P3, PT, R11, 0x7ffffeef, PT ;  /* 0x7ffffeef0b00780c */ /* 0x000fe20003f66070 */
[----:B------:R2:W-:Y:S01]  /*ae90*/  STL.64 [R1+0x378], R88 ;  /* 0x0003785801007387 */ /* 0x0005e20000100a00 */
[----:B----4-:R-:W-:Y:S01]  /*aea0*/  VIADD R22, R26, 0xffffff4e ;  /* 0xffffff4e1a167836 */ /* 0x010fe20000000000 */
[----:B------:R-:W1:Y:S01]  /*aeb0*/  LDC R25, c[0x0][0x230] ;  /* 0x00008c00ff197b82 */ /* 0x000e620000000800 */
[----:B------:R-:W-:Y:S01]  /*aec0*/  ISETP.GE.U32.AND P6, PT, R10, 0x7ffffed0, PT ;  /* 0x7ffffed00a00780c */ /* 0x000fe20003fc6070 */
[----:B------:R-:W-:-:S02]  /*aed0*/  VIADD R10, R27, 0xffffff4d ;  /* 0xffffff4d1b0a7836 */ /* 0x000fc40000000000 */
[----:B------:R-:W-:-:S04]  /*aee0*/  VIADD R11, R24, 0xffffff6c ;  /* 0xffffff6c180b7836 */ /* 0x000fc80000000000 */
[----:B------:R-:W4:Y:S01]  /*aef0*/  LDC R26, c[0x0][0x230] ;  /* 0x00008c00ff1a7b82 */ /* 0x000f220000000800 */
[----:B--2---:R-:W-:Y:S01]  /*af00*/  IMAD.WIDE R88, R152, 0x4, R102 ;  /* 0x0000000498587825 */ /* 0x004fe200078e0266 */
[----:B------:R-:W-:-:S04]  /*af10*/  ISETP.GE.U32.AND P1, PT, R22, 0x7ffffecf, PT ;  /* 0x7ffffecf1600780c */ /* 0x000fc80003f26070 */
[----:B------:R2:W-:Y:S02]  /*af20*/  LDGSTS.E [R246+0x1c00c], desc[UR60][R88.64], !P5 ;  /* 0x1c00c00058f67fae */ /* 0x0005e4000e92187c */
[----:B------:R-:W1:Y:S02]  /*af30*/  LDC R22, c[0x0][0x230] ;  /* 0x00008c00ff167b82 */ /* 0x000e640000000800 */
[----:B------:R-:W-:Y:S01]  /*af40*/  LDGSTS.E [R247+0x10000], desc[UR60][R104.64], !P2 ;  /* 0x1000000068f77fae */ /* 0x000fe2000d12187c */
[----:B------:R-:W-:Y:S01]  /*af50*/  ISETP.GE.U32.AND P2, PT, R10, 0x7ffffece, PT ;  /* 0x7ffffece0a00780c */ /* 0x000fe20003f46070 */
[----:B------:R-:W-:Y:S01]  /*af60*/  VIADD R10, R30, 0xffffff4c ;  /* 0xffffff4c1e0a7836 */ /* 0x000fe20000000000 */
[----:B------:R-:W-:Y:S01]  /*af70*/  ISETP.GE.U32.AND P5, PT, R11, 0x7ffffeed, PT ;  /* 0x7ffffeed0b00780c */ /* 0x000fe20003fa6070 */
[----:B------:R-:W-:Y:S02]  /*af80*/  LDGSTS.E [R247+0x10004], desc[UR60][R114.64], !P3 ;  /* 0x1000400072f77fae */ /* 0x000fe4000d92187c */
[----:B------:R-:W1:Y:S01]  /*af90*/  LDC R27, c[0x0][0x230] ;  /* 0x00008c00ff1b7b82 */ /* 0x000e620000000800 */
[----:B------:R-:W-:Y:S01]  /*afa0*/  ISETP.GE.U32.AND P3, PT, R10, 0x7ffffecd, PT ;  /* 0x7ffffecd0a00780c */ /* 0x000fe20003f66070 */
[----:B------:R-:W-:Y:S01]  /*afb0*/  STL.64 [R1+0x380], R106 ;  /* 0x0003806a01007387 */ /* 0x000fe20000100a00 */
[----:B------:R-:W-:-:S03]  /*afc0*/  VIADD R10, R31, 0xffffff2f ;  /* 0xffffff2f1f0a7836 */ /* 0x000fc60000000000 */
[----:B------:R-:W-:Y:S02]  /*afd0*/  STL.64 [R1+0x388], R94 ;  /* 0x0003885e01007387 */ /* 0x000fe40000100a00 */
[----:B------:R-:W1:Y:S02]  /*afe0*/  LDC R24, c[0x0][0x230] ;  /* 0x00008c00ff187b82 */ /* 0x000e640000000800 */
[----:B------:R-:W-:Y:S04]  /*aff0*/  STL.64 [R1+0x4c0], R96 ;  /* 0x0004c06001007387 */ /* 0x000fe80000100a00 */
[----:B------:R-:W-:Y:S01]  /*b000*/  STL.64 [R1+0x4c8], R98 ;  /* 0x0004c86201007387 */ /* 0x000fe20000100a00 */
[----:B---3--:R-:W-:Y:S01]  /*b010*/  VIADD R11, R23, 0xffffff2e ;  /* 0xffffff2e170b7836 */ /* 0x008fe20000000000 */
[----:B------:R-:W3:Y:S02]  /*b020*/  LDC R30, c[0x0][0x230] ;  /* 0x00008c00ff1e7b82 */ /* 0x000ee40000000800 */
[----:B------:R2:W-:Y:S04]  /*b030*/  STL.64 [R1+0x4d0], R90 ;  /* 0x0004d05a01007387 */ /* 0x0005e80000100a00 */
[----:B------:R4:W-:Y:S02]  /*b040*/  STL.64 [R1+0x4d8], R88 ;  /* 0x0004d85801007387 */ /* 0x0009e40000100a00 */
[----:B------:R-:W3:Y:S02]  /*b050*/  LDC R23, c[0x0][0x230] ;  /* 0x00008c00ff177b82 */ /* 0x000ee40000000800 */
[----:B------:R-:W-:Y:S01]  /*b060*/  LDGSTS.E [R247+0x10008], desc[UR60][R140.64], !P4 ;  /* 0x100080008cf77fae */ /* 0x000fe2000e12187c */
[----:B------:R-:W-:Y:S01]  /*b070*/  ISETP.GE.U32.AND P4, PT, R10, 0x7ffffeb0, PT ;  /* 0x7ffffeb00a00780c */ /* 0x000fe20003f86070 */
[----:B------:R-:W-:-:S02]  /*b080*/  VIADD R10, R28, 0xffffff2d ;  /* 0xffffff2d1c0a7836 */ /* 0x000fc40000000000 */
[----:B------:R-:W-:Y:S01]  /*b090*/  LDGSTS.E [R247+0x1000c], desc[UR60][R118.64], !P5 ;  /* 0x1000c00076f77fae */ /* 0x000fe2000e92187c */
[C---:B--2---:R-:W-:Y:S01]  /*b0a0*/  IMAD.WIDE R90, R152.reuse, 0x4, R136 ;  /* 0x00000004985a7825 */ /* 0x044fe200078e0288 */
[----:B------:R-:W2:Y:S03]  /*b0b0*/  LDC R28, c[0x0][0x230] ;  /* 0x00008c00ff1c7b82 */ /* 0x000ea60000000800 */
[----:B----4-:R-:W-:-:S05]  /*b0c0*/  IMAD.WIDE R88, R152, 0x4, R112 ;  /* 0x0000000498587825 */ /* 0x010fca00078e0270 */
[----:B------:R4:W-:Y:S01]  /*b0d0*/  STL.64 [R1+0x8], R88 ;  /* 0x0000085801007387 */ /* 0x0009e20000100a00 */
[----:B------:R-:W-:Y:S01]  /*b0e0*/  IMAD.WIDE R100, R152, 0x4, R154 ;  /* 0x0000000498647825 */ /* 0x000fe200078e029a */
[----:B------:R-:W3:Y:S02]  /*b0f0*/  LDC R31, c[0x0][0x230] ;  /* 0x00008c00ff1f7b82 */ /* 0x000ee40000000800 */
[----:B------:R4:W-:Y:S01]  /*b100*/  LDGSTS.E [R247+0x14000], desc[UR60][R88.64], !P6 ;  /* 0x1400000058f77fae */ /* 0x0009e2000f12187c */
[----:B------:R-:W-:Y:S01]  /*b110*/  ISETP.GE.U32.AND P6, PT, R10, 0x7ffffeae, PT ;  /* 0x7ffffeae0a00780c */ /* 0x000fe20003fc6070 */
[----:B------:R-:W-:Y:S01]  /*b120*/  VIADD R10, R26, 0xffffff0f ;  /* 0xffffff0f1a0a7836 */ /* 0x000fe20000000000 */
[----:B------:R-:W-:Y:S01]  /*b130*/  ISETP.GE.U32.AND P5, PT, R11, 0x7ffffeaf, PT ;  /* 0x7ffffeaf0b00780c */ /* 0x000fe20003fa6070 */
[----:B------:R2:W-:Y:S01]  /*b140*/  LDGSTS.E [R247+0x14004], desc[UR60][R90.64], !P1 ;  /* 0x140040005af77fae */ /* 0x0005e2000c92187c */
[----:B-1----:R-:W-:Y:S01]  /*b150*/  VIADD R11, R22, 0xffffff2c ;  /* 0xffffff2c160b7836 */ /* 0x002fe20000000000 */
[----:B------:R-:W1:Y:S01]  /*b160*/  LDC R26, c[0x0][0x230] ;  /* 0x00008c00ff1a7b82 */ /* 0x000e620000000800 */
[----:B----4-:R-:W-:-:S05]  /*b170*/  IMAD.WIDE R88, R152, 0x4, R116 ;  /* 0x0000000498587825 */ /* 0x010fca00078e0274 */
[----:B------:R4:W-:Y:S01]  /*b180*/  LDGSTS.E [R247+0x14008], desc[UR60][R88.64], !P2 ;  /* 0x1400800058f77fae */ /* 0x0009e2000d12187c */
[----:B------:R-:W-:Y:S02]  /*b190*/  ISETP.GE.U32.AND P2, PT, R10, 0x7ffffe90, PT ;  /* 0x7ffffe900a00780c */ /* 0x000fe40003f46070 */
[----:B------:R-:W-:Y:S01]  /*b1a0*/  IADD3 R10, R25, -0xf2, RZ ;  /* 0xffffff0e190a7810 */ /* 0x000fe20007ffe0ff */
[----:B------:R-:W-:Y:S01]  /*b1b0*/  IMAD.WIDE R94, R152, 0x4, R138 ;  /* 0x00000004985e7825 */ /* 0x000fe200078e028a */
[----:B------:R-:W1:Y:S01]  /*b1c0*/  LDC R25, c[0x0][0x230] ;  /* 0x00008c00ff197b82 */ /* 0x000e620000000800 */
[----:B------:R2:W-:Y:S01]  /*b1d0*/  STL.64 [R1+0x10], R90 ;  /* 0x0000105a01007387 */ /* 0x0005e20000100a00 */
[----:B------:R-:W-:Y:S01]  /*b1e0*/  ISETP.GE.U32.AND P1, PT, R11, 0x7ffffead, PT ;  /* 0x7ffffead0b00780c */ /* 0x000fe20003f26070 */
[----:B------:R-:W-:Y:S02]  /*b1f0*/  VIADD R11, R27, 0xffffff0d ;  /* 0xffffff0d1b0b7836 */ /* 0x000fe40000000000 */
[----:B------:R3:W-:Y:S01]  /*b200*/  LDGSTS.E [R247+0x1400c], desc[UR60][R94.64], !P3 ;  /* 0x1400c0005ef77fae */ /* 0x0007e2000d92187c */
[----:B------:R-:W-:-:S02]  /*b210*/  ISETP.GE.U32.AND P3, PT, R10, 0x7ffffe8f, PT ;  /* 0x7ffffe8f0a00780c */ /* 0x000fc40003f66070 */
[----:B------:R-:W1:Y:S01]  /*b220*/  LDC R27, c[0x0][0x230] ;  /* 0x00008c00ff1b7b82 */ /* 0x000e620000000800 */
[----:B--2---:R-:W-:Y:S01]  /*b230*/  IMAD.WIDE R90, R152, 0x4, R232 ;  /* 0x00000004985a7825 */ /* 0x004fe200078e02e8 */
[----:B------:R4:W-:Y:S03]  /*b240*/  STL.64 [R1+0x18], R88 ;  /* 0x0000185801007387 */ /* 0x0009e60000100a00 */
[----:B------:R-:W-:Y:S01]  /*b250*/  VIADD R10, R24, 0xffffff0c ;  /* 0xffffff0c180a7836 */ /* 0x000fe20000000000 */
[----:B------:R2:W-:Y:S01]  /*b260*/  LDGSTS.E [R247+0x18000], desc[UR60][R90.64], !P4 ;  /* 0x180000005af77fae */ /* 0x0005e2000e12187c */
[----:B------:R-:W-:Y:S01]  /*b270*/  ISETP.GE.U32.AND P4, PT, R11, 0x7ffffe8e, PT ;  /* 0x7ffffe8e0b00780c */ /* 0x000fe20003f86070 */
[----:B------:R-:W1:Y:S01]  /*b280*/  LDC R24, c[0x0][0x230] ;  /* 0x00008c00ff187b82 */ /* 0x000e620000000800 */
[C---:B------:R-:W-:Y:S01]  /*b290*/  IMAD.WIDE R98, R152.reuse, 0x4, R124 ;  /* 0x0000000498627825 */ /* 0x040fe200078e027c */
[----:B------:R3:W-:Y:S03]  /*b2a0*/  STL.64 [R1+0x20], R94 ;  /* 0x0000205e01007387 */ /* 0x0007e60000100a00 */
[C---:B----4-:R-:W-:Y:S01]  /*b2b0*/  IMAD.WIDE R88, R152.reuse, 0x4, R120 ;  /* 0x0000000498587825 */ /* 0x050fe200078e0278 */
[----:B------:R2:W-:Y:S03]  /*b2c0*/  STL.64 [R1+0x348], R90 ;  /* 0x0003485a01007387 */ /* 0x0005e60000100a00 */
[----:B------:R-:W-:Y:S01]  /*b2d0*/  IMAD.WIDE R96, R152, 0x4, R126 ;  /* 0x0000000498607825 */ /* 0x000fe200078e027e */
[----:B------:R4:W-:Y:S01]  /*b2e0*/  LDGSTS.E [R247+0x18004], desc[UR60][R88.64], !P5 ;  /* 0x1800400058f77fae */ /* 0x0009e2000e92187c */
[----:B------:R-:W-:-:S02]  /*b2f0*/  ISETP.GE.U32.AND P5, PT, R10, 0x7ffffe8d, PT ;  /* 0x7ffffe8d0a00780c */ /* 0x000fc40003fa6070 */
[----:B------:R-:W-:Y:S01]  /*b300*/  VIADD R22, R28, 0xffffff6b ;  /* 0xffffff6b1c167836 */ /* 0x000fe20000000000 */
[----:B------:R-:W-:Y:S01]  /*b310*/  LDGSTS.E [R247+0x18008], desc[UR60][R100.64], !P6 ;  /* 0x1800800064f77fae */ /* 0x000fe2000f12187c */
[C---:B---3--:R-:W-:Y:S01]  /*b320*/  IMAD.WIDE R94, R152.reuse, 0x4, R128 ;  /* 0x00000004985e7825 */ /* 0x048fe200078e0280 */
[----:B------:R-:W3:Y:S02]  /*b330*/  LDC R28, c[0x0][0x230] ;  /* 0x00008c00ff1c7b82 */ /* 0x000ee40000000800 */
[----:B------:R-:W-:Y:S01]  /*b340*/  LDGSTS.E [R247+0x1800c], desc[UR60][R98.64], !P1 ;  /* 0x1800c00062f77fae */ /* 0x000fe2000c92187c */
[----:B--2---:R-:W-:-:S03]  /*b350*/  IMAD.WIDE R90, R152, 0x4, R130 ;  /* 0x00000004985a7825 */ /* 0x004fc600078e0282 */
[----:B------:R-:W-:Y:S01]  /*b360*/  LDGSTS.E [R247+0x1c000], desc[UR60][R96.64], !P2 ;  /* 0x1c00000060f77fae */ /* 0x000fe2000d12187c */
[----:B------:R-:W-:Y:S01]  /*b370*/  VIADD R10, R23, 0xffffff69 ;  /* 0xffffff69170a7836 */ /* 0x000fe20000000000 */
[----:B------:R-:W-:Y:S01]  /*b380*/  ISETP.GE.U32.AND P2, PT, R22, 0x7ffffeec, PT ;  /* 0x7ffffeec1600780c */ /* 0x000fe20003f46070 */
[----:B------:R-:W-:Y:S01]  /*b390*/  VIADD R11, R29, 0xffffff6a ;  /* 0xffffff6a1d0b7836 */ /* 0x000fe20000000000 */
[----:B------:R-:W-:Y:S01]  /*b3a0*/  LDGSTS.E [R247+0x1c004], desc[UR60][R94.64], !P3 ;  /* 0x1c0040005ef77fae */ /* 0x000fe2000d92187c */
[----:B-1----:R-:W-:Y:S01]  /*b3b0*/  VIADD R22, R26, 0xffffff4a ;  /* 0xffffff4a1a167836 */ /* 0x002fe20000000000 */
[----:B------:R-:W1:Y:S02]  /*b3c0*/  LDC R23, c[0x0][0x230] ;  /* 0x00008c00ff177b82 */ /* 0x000e640000000800 */
[----:B------:R-:W-:Y:S01]  /*b3d0*/  LDGSTS.E [R247+0x1c008], desc[UR60][R90.64], !P4 ;  /* 0x1c0080005af77fae */ /* 0x000fe2000e12187c */
[----:B------:R-:W-:Y:S01]  /*b3e0*/  ISETP.GE.U32.AND P4, PT, R10, 0x7ffffeea, PT ;  /* 0x7ffffeea0a00780c */ /* 0x000fe20003f86070 */
[----:B------:R-:W-:Y:S01]  /*b3f0*/  VIADD R10, R25, 0xffffff4b ;  /* 0xffffff4b190a7836 */ /* 0x000fe20000000000 */
[----:B------:R-:W-:Y:S01]  /*b400*/  ISETP.GE.U32.AND P3, PT, R11, 0x7ffffeeb, PT ;  /* 0x7ffffeeb0b00780c */ /* 0x000fe20003f66070 */
[----:B------:R4:W-:Y:S02]  /*b410*/  STL.64 [R1+0x358], R88 ;  /* 0x0003585801007387 */ /* 0x0009e40000100a00 */
[----:B------:R-:W2:Y:S01]  /*b420*/  LDC R26, c[0x0][0x230] ;  /* 0x00008c00ff1a7b82 */ /* 0x000ea20000000800 */
[----:B------:R-:W-:Y:S01]  /*b430*/  ISETP.GE.U32.AND P6, PT, R10, 0x7ffffecc, PT ;  /* 0x7ffffecc0a00780c */ /* 0x000fe20003fc6070 */
[----:B------:R-:W-:-:S02]  /*b440*/  VIADD R10, R27, 0xffffff49 ;  /* 0xffffff491b0a7836 */ /* 0x000fc40000000000 */
[----:B------:R-:W-:Y:S02]  /*b450*/  VIADD R11, R24, 0xffffff68 ;  /* 0xffffff68180b7836 */ /* 0x000fe40000000000 */
[C---:B------:R-:W-:Y:S02]  /*b460*/  IMAD.WIDE R106, R152.reuse, 0x4, R144 ;  /* 0x00000004986a7825 */ /* 0x040fe400078e0290 */
[----:B------:R-:W2:Y:S02]  /*b470*/  LDC R25, c[0x0][0x230] ;  /* 0x00008c00ff197b82 */ /* 0x000ea40000000800 */
[----:B----4-:R-:W-:-:S05]  /*b480*/  IMAD.WIDE R88, R152, 0x4, R132 ;  /* 0x0000000498587825 */ /* 0x010fca00078e0284 */
[----:B------:R4:W-:Y:S01]  /*b490*/  LDGSTS.E [R247+0x1c00c], desc[UR60][R88.64], !P5 ;  /* 0x1c00c00058f77fae */ /* 0x0009e2000e92187c */
[----:B------:R-:W-:Y:S01]  /*b4a0*/  ISETP.GE.U32.AND P1, PT, R22, 0x7ffffecb, PT ;  /* 0x7ffffecb1600780c */ /* 0x000fe20003f26070 */
[----:B------:R-:W4:Y:S02]  /*b4b0*/  LDC R24, c[0x0][0x230] ;  /* 0x00008c00ff187b82 */ /* 0x000f240000000800 */
[----:B------:R-:W-:Y:S01]  /*b4c0*/  LDGSTS.E [R248+0x10000], desc[UR60][R134.64], !P2 ;  /* 0x1000000086f87fae */ /* 0x000fe2000d12187c */
[----:B------:R-:W-:Y:S01]  /*b4d0*/  ISETP.GE.U32.AND P2, PT, R10, 0x7ffffeca, PT ;  /* 0x7ffffeca0a00780c */ /* 0x000fe20003f46070 */
[----:B------:R-:W-:Y:S01]  /*b4e0*/  VIADD R10, R30, 0xffffff48 ;  /* 0xffffff481e0a7836 */ /* 0x000fe20000000000 */
[----:B------:R-:W-:Y:S01]  /*b4f0*/  ISETP.GE.U32.AND P5, PT, R11, 0x7ffffee9, PT ;  /* 0x7ffffee90b00780c */ /* 0x000fe20003fa6070 */
[----:B------:R-:W-:Y:S02]  /*b500*/  LDGSTS.E [R248+0x10004], desc[UR60][R106.64], !P3 ;  /* 0x100040006af87fae */ /* 0x000fe4000d92187c */
[----:B------:R-:W4:Y:S01]  /*b510*/  LDC R22, c[0x0][0x230] ;  /* 0x00008c00ff167b82 */ /* 0x000f220000000800 */
[----:B------:R-:W-:Y:S01]  /*b520*/  ISETP.GE.U32.AND P3, PT, R10, 0x7ffffec9, PT ;  /* 0x7ffffec90a00780c */ /* 0x000fe20003f66070 */
[----:B------:R-:W-:Y:S01]  /*b530*/  VIADD R10, R31, 0xffffff2b ;  /* 0xffffff2b1f0a7836 */ /* 0x000fe20000000000 */
[----:B------:R-:W-:Y:S01]  /*b540*/  LDGSTS.E [R248+0x10008], desc[UR60][R180.64], !P4 ;  /* 0x10008000b4f87fae */ /* 0x000fe2000e12187c */
[----:B------:R-:W-:-:S03]  /*b550*/  IMAD.WIDE R232, R152, 0x4, R142 ;  /* 0x0000000498e87825 */ /* 0x000fc600078e028e */
[----:B------:R-:W-:Y:S01]  /*b560*/  ISETP.GE.U32.AND P4, PT, R10, 0x7ffffeac, PT ;  /* 0x7ffffeac0a00780c */ /* 0x000fe20003f86070 */
[----:B------:R-:W4:Y:S01]  /*b570*/  LDC R27, c[0x0][0x230] ;  /* 0x00008c00ff1b7b82 */ /* 0x000f220000000800 */
[----:B---3--:R-:W-:Y:S01]  /*b580*/  VIADD R10, R28, 0xffffff29 ;  /* 0xffffff291c0a7836 */ /* 0x008fe20000000000 */
[----:B------:R-:W-:Y:S01]  /*b590*/  LDGSTS.E [R248+0x1000c], desc[UR60][R148.64], !P5 ;  /* 0x1000c00094f87fae */ /* 0x000fe2000e92187c */
[----:B------:R-:W-:-:S03]  /*b5a0*/  IMAD.WIDE R234, R152, 0x4, R170 ;  /* 0x0000000498ea7825 */ /* 0x000fc600078e02aa */
[----:B------:R-:W-:Y:S01]  /*b5b0*/  LDGSTS.E [R248+0x14000], desc[UR60][R232.64], !P6 ;  /* 0x14000000e8f87fae */ /* 0x000fe2000f12187c */
[----:B------:R-:W-:Y:S01]  /*b5c0*/  ISETP.GE.U32.AND P6, PT, R10, 0x7ffffeaa, PT ;  /* 0x7ffffeaa0a00780c */ /* 0x000fe20003fc6070 */
[----:B------:R-:W-:Y:S01]  /*b5d0*/  IMAD.WIDE R244, R152, 0x4, R146 ;  /* 0x0000000498f47825 */ /* 0x000fe200078e0292 */
[----:B------:R-:W3:Y:S01]  /*b5e0*/  LDC R28, c[0x0][0x230] ;  /* 0x00008c00ff1c7b82 */ /* 0x000ee20000000800 */
[----:B------:R-:W-:Y:S02]  /*b5f0*/  LDGSTS.E [R248+0x14004], desc[UR60][R234.64], !P1 ;  /* 0x14004000eaf87fae */ /* 0x000fe4000c92187c */
[----:B-1----:R-:W-:Y:S02]  /*b600*/  VIADD R11, R23, 0xffffff2a ;  /* 0xffffff2a170b7836 */ /* 0x002fe40000000000 */
[----:B--2---:R-:W-:Y:S01]  /*b610*/  VIADD R10, R26, 0xffffff0b ;  /* 0xffffff0b1a0a7836 */ /* 0x004fe20000000000 */
[----:B------:R-:W-:Y:S02]  /*b620*/  LDGSTS.E [R248+0x14008], desc[UR60][R244.64], !P2 ;  /* 0x14008000f4f87fae */ /* 0x000fe4000d12187c */
[----:B------:R-:W1:Y:S01]  /*b630*/  LDC R23, c[0x0][0x230] ;  /* 0x00008c00ff177b82 */ /* 0x000e620000000800 */
[----:B----4-:R-:W-:Y:S01]  /*b640*/  IMAD.WIDE R246, R152, 0x4, R174 ;  /* 0x0000000498f67825 */ /* 0x010fe200078e02ae */
[----:B------:R-:W-:-:S02]  /*b650*/  ISETP.GE.U32.AND P2, PT, R10, 0x7ffffe8c, PT ;  /* 0x7ffffe8c0a00780c */ /* 0x000fc40003f46070 */
[----:B------:R-:W-:Y:S02]  /*b660*/  IADD3 R10, R25, -0xf6, RZ ;  /* 0xffffff0a190a7810 */ /* 0x000fe40007ffe0ff */
[----:B------:R-:W-:Y:S02]  /*b670*/  LDGSTS.E [R248+0x1400c], desc[UR60][R246.64], !P3 ;  /* 0x1400c000f6f87fae */ /* 0x000fe4000d92187c */
[----:B------:R-:W2:Y:S01]  /*b680*/  LDC R29, c[0x0][0x230] ;  /* 0x00008c00ff1d7b82 */ /* 0x000ea20000000800 */
[----:B------:R-:W-:Y:S01]  /*b690*/  ISETP.GE.U32.AND P5, PT, R11, 0x7ffffeab, PT ;  /* 0x7ffffeab0b00780c */ /* 0x000fe20003fa6070 */
[----:B------:R-:W-:Y:S01]  /*b6a0*/  STL.64 [R1+0x360], R100 ;  /* 0x0003606401007387 */ /* 0x000fe20000100a00 */
[----:B------:R-:W-:Y:S01]  /*b6b0*/  ISETP.GE.U32.AND P3, PT, R10, 0x7ffffe8b, PT ;  /* 0x7ffffe8b0a00780c */ /* 0x000fe20003f66070 */
[----:B------:R-:W-:Y:S02]  /*b6c0*/  VIADD R11, R22, 0xffffff28 ;  /* 0xffffff28160b7836 */ /* 0x000fe40000000000 */
[----:B------:R-:W-:Y:S01]  /*b6d0*/  VIADD R10, R24, 0xffffff08 ;  /* 0xffffff08180a7836 */ /* 0x000fe20000000000 */
[----:B------:R-:W-:Y:S01]  /*b6e0*/  STL.64 [R1+0x368], R98 ;  /* 0x0003686201007387 */ /* 0x000fe20000100a00 */
[----:B------:R-:W4:Y:S03]  /*b6f0*/  LDC R24, c[0x0][0x230] ;  /* 0x00008c00ff187b82 */ /* 0x000f260000000800 */
[----:B------:R-:W-:Y:S01]  /*b700*/  STL.64 [R1+0x478], R96 ;  /* 0x0004786001007387 */ /* 0x000fe20000100a00 */
[----:B------:R-:W-:-:S03]  /*b710*/  ISETP.GE.U32.AND P1, PT, R11, 0x7ffffea9, PT ;  /* 0x7ffffea90b00780c */ /* 0x000fc60003f26070 */
[----:B------:R-:W-:Y:S01]  /*b720*/  STL.64 [R1+0x488], R94 ;  /* 0x0004885e01007387 */ /* 0x000fe20000100a00 */
[----:B------:R-:W4:Y:S01]  /*b730*/  LDC R26, c[0x0][0x230] ;  /* 0x00008c00ff1a7b82 */ /* 0x000f220000000800 */
[----:B------:R-:W-:Y:S02]  /*b740*/  VIADD R11, R27, 0xffffff09 ;  /* 0xffffff091b0b7836 */ /* 0x000fe40000000000 */
[----:B------:R3:W-:Y:S05]  /*b750*/  STL.64 [R1+0x490], R90 ;  /* 0x0004905a01007387 */ /* 0x0007ea0000100a00 */
[----:B------:R-:W4:Y:S01]  /*b760*/  LDC R25, c[0x0][0x230] ;  /* 0x00008c00ff197b82 */ /* 0x000f220000000800 */
[----:B------:R1:W-:Y:S01]  /*b770*/  STL.64 [R1+0x498], R88 ;  /* 0x0004985801007387 */ /* 0x0003e20000100a00 */
[----:B---3--:R-:W-:-:S06]  /*b780*/  IMAD.WIDE R90, R152, 0x4, R230 ;  /* 0x00000004985a7825 */ /* 0x008fcc00078e02e6 */
[----:B------:R-:W3:Y:S01]  /*b790*/  LDC R31, c[0x0][0x230] ;  /* 0x00008c00ff1f7b82 */ /* 0x000ee20000000800 */
[----:B------:R2:W-:Y:S01]  /*b7a0*/  LDGSTS.E [R248+0x18000], desc[UR60][R90.64], !P4 ;  /* 0x180000005af87fae */ /* 0x0005e2000e12187c */
[----:B-1----:R-:W-:Y:S01]  /*b7b0*/  IMAD.WIDE R88, R152, 0x4, R150 ;  /* 0x0000000498587825 */ /* 0x002fe200078e0296 */
[----:B------:R-:W-:-:S05]  /*b7c0*/  ISETP.GE.U32.AND P4, PT, R11, 0x7ffffe8a, PT ;  /* 0x7ffffe8a0b00780c */ /* 0x000fca0003f86070 */
[----:B------:R-:W1:Y:S01]  /*b7d0*/  LDC R30, c[0x0][0x230] ;  /* 0x00008c00ff1e7b82 */ /* 0x000e620000000800 */
[----:B------:R4:W-:Y:S01]  /*b7e0*/  LDGSTS.E [R248+0x18004], desc[UR60][R88.64], !P5 ;  /* 0x1800400058f87fae */ /* 0x0009e2000e92187c */
[----:B------:R-:W-:Y:S01]  /*b7f0*/  ISETP.GE.U32.AND P5, PT, R10, 0x7ffffe89, PT ;  /* 0x7ffffe890a00780c */ /* 0x000fe20003fa6070 */
[----:B------:R-:W-:Y:S02]  /*b800*/  VIADD R10, R23, 0xffffff65 ;  /* 0xffffff65170a7836 */ /* 0x000fe40000000000 */
[----:B------:R-:W-:-:S03]  /*b810*/  IMAD.WIDE R100, R152, 0x4, R226 ;  /* 0x0000000498647825 */ /* 0x000fc600078e02e2 */
[----:B------:R-:W1:Y:S01]  /*b820*/  LDC R23, c[0x0][0x230] ;  /* 0x00008c00ff177b82 */ /* 0x000e620000000800 */
[C---:B------:R-:W-:Y:S01]  /*b830*/  IMAD.WIDE R98, R152.reuse, 0x4, R158 ;  /* 0x0000000498627825 */ /* 0x040fe200078e029e */
[----:B------:R2:W-:Y:S03]  /*b840*/  STL.64 [R1+0x328], R90 ;  /* 0x0003285a01007387 */ /* 0x0005e60000100a00 */
[----:B------:R-:W-:Y:S01]  /*b850*/  IMAD.WIDE R96, R152, 0x4, R160 ;  /* 0x0000000498607825 */ /* 0x000fe200078e02a0 */
[----:B------:R1:W-:Y:S02]  /*b860*/  LDGSTS.E [R248+0x18008], desc[UR60][R100.64], !P6 ;  /* 0x1800800064f87fae */ /* 0x0003e4000f12187c */
[----:B------:R-:W1:Y:S01]  /*b870*/  LDC R27, c[0x0][0x230] ;  /* 0x00008c00ff1b7b82 */ /* 0x000e620000000800 */
[----:B------:R-:W-:Y:S01]  /*b880*/  VIADD R22, R28, 0xffffff67 ;  /* 0xffffff671c167836 */ /* 0x000fe20000000000 */
[----:B------:R1:W-:Y:S01]  /*b890*/  LDGSTS.E [R248+0x1800c], desc[UR60][R98.64], !P1 ;  /* 0x1800c00062f87fae */ /* 0x0003e2000c92187c */
[----:B------:R-:W-:-:S03]  /*b8a0*/  IMAD.WIDE R94, R152, 0x4, R162 ;  /* 0x00000004985e7825 */ /* 0x000fc600078e02a2 */
[----:B------:R1:W-:Y:S01]  /*b8b0*/  LDGSTS.E [R248+0x1c000], desc[UR60][R96.64], !P2 ;  /* 0x1c00000060f87fae */ /* 0x0003e2000d12187c */
[----:B--2---:R-:W-:Y:S02]  /*b8c0*/  VIADD R11, R29, 0xffffff66 ;  /* 0xffffff661d0b7836 */ /* 0x004fe40000000000 */
[----:B------:R-:W-:Y:S01]  /*b8d0*/  IMAD.WIDE R90, R152, 0x4, R164 ;  /* 0x00000004985a7825 */ /* 0x000fe200078e02a4 */
[----:B------:R-:W-:Y:S01]  /*b8e0*/  LDGSTS.E [R248+0x1c004], desc[UR60][R94.64], !P3 ;  /* 0x1c0040005ef87fae */ /* 0x000fe2000d92187c */
[----:B------:R-:W-:Y:S01]  /*b8f0*/  ISETP.GE.U32.AND P2, PT, R22, 0x7ffffee8, PT ;  /* 0x7ffffee81600780c */ /* 0x000fe20003f46070 */
[----:B------:R-:W2:Y:S01]  /*b900*/  LDC R29, c[0x0][0x230] ;  /* 0x00008c00ff1d7b82 */ /* 0x000ea20000000800 */
[----:B------:R-:W-:Y:S01]  /*b910*/  ISETP.GE.U32.AND P3, PT, R11, 0x7ffffee7, PT ;  /* 0x7ffffee70b00780c */ /* 0x000fe20003f66070 */
[----:B------:R3:W-:Y:S01]  /*b920*/  STL.64 [R1+0x330], R88 ;  /* 0x0003305801007387 */ /* 0x0007e20000100a00 */
[----:B----4-:R-:W-:-:S03]  /*b930*/  VIADD R22, R24, 0xffffff64 ;  /* 0xffffff6418167836 */ /* 0x010fc60000000000 */
[----:B------:R4:W-:Y:S01]  /*b940*/  LDGSTS.E [R248+0x1c008], desc[UR60][R90.64], !P4 ;  /* 0x1c0080005af87fae */ /* 0x0009e2000e12187c */
[----:B------:R-:W-:Y:S01]  /*b950*/  ISETP.GE.U32.AND P4, PT, R10, 0x7ffffee6, PT ;  /* 0x7ffffee60a00780c */ /* 0x000fe20003f86070 */
[----:B------:R-:W-:Y:S01]  /*b960*/  VIADD R10, R26, 0xffffff46 ;  /* 0xffffff461a0a7836 */ /* 0x000fe20000000000 */
[----:B------:R-:W2:Y:S01]  /*b970*/  LDC R24, c[0x0][0x230] ;  /* 0x00008c00ff187b82 */ /* 0x000ea20000000800 */
[----:B------:R-:W-:Y:S02]  /*b980*/  VIADD R11, R25, 0xffffff47 ;  /* 0xffffff47190b7836 */ /* 0x000fe40000000000 */
[----:B---3--:R-:W-:Y:S01]  /*b990*/  IMAD.WIDE R88, R152, 0x4, R166 ;  /* 0x0000000498587825 */ /* 0x008fe200078e02a6 */
[----:B------:R-:W-:-:S03]  /*b9a0*/  ISETP.GE.U32.AND P1, PT, R10, 0x7ffffec7, PT ;  /* 0x7ffffec70a00780c */ /* 0x000fc60003f26070 */
[----:B------:R-:W-:Y:S01]  /*b9b0*/  IMAD.WIDE R198, R152, 0x4, R198 ;  /* 0x0000000498c67825 */ /* 0x000fe200078e02c6 */
[----:B------:R3:W-:Y:S01]  /*b9c0*/  LDGSTS.E [R248+0x1c00c], desc[UR60][R88.64], !P5 ;  /* 0x1c00c00058f87fae */ /* 0x0007e2000e92187c */
[----:B------:R-:W-:Y:S01]  /*b9d0*/  ISETP.GE.U32.AND P5, PT, R22, 0x7ffffee5, PT ;  /* 0x7ffffee51600780c */ /* 0x000fe20003fa6070 */
[----:B------:R-:W2:Y:S01]  /*b9e0*/  LDC R25, c[0x0][0x230] ;  /* 0x00008c00ff197b82 */ /* 0x000ea20000000800 */
[----:B------:R-:W-:Y:S01]  /*b9f0*/  IMAD.WIDE R172, R152, 0x4, R172 ;  /* 0x0000000498ac7825 */ /* 0x000fe200078e02ac */
[----:B------:R-:W-:Y:S01]  /*ba00*/  ISETP.GE.U32.AND P6, PT, R11, 0x7ffffec8, PT ;  /* 0x7ffffec80b00780c */ /* 0x000fe20003fc6070 */
[----:B------:R-:W-:Y:S02]  /*ba10*/  LDGSTS.E [R249+0x10000], desc[UR60][R198.64], !P2 ;  /* 0x10000000c6f97fae */ /* 0x000fe4000d12187c */
[----:B------:R-:W-:Y:S02]  /*ba20*/  VIADD R10, R31, 0xffffff44 ;  /* 0xffffff441f0a7836 */ /* 0x000fe40000000000 */
[----:B-1----:R-:W-:Y:S01]  /*ba30*/  VIADD R11, R30, 0xffffff45 ;  /* 0xffffff451e0b7836 */ /* 0x002fe20000000000 */
[----:B------:R-:W-:Y:S01]  /*ba40*/  LDGSTS.E [R249+0x10004], desc[UR60][R172.64], !P3 ;  /* 0x10004000acf97fae */ /* 0x000fe2000d92187c */
[----:B------:R-:W-:Y:S01]  /*ba50*/  IMAD.WIDE R168, R152, 0x4, R168 ;  /* 0x0000000498a87825 */ /* 0x000fe200078e02a8 */
[----:B------:R-:W-:Y:S01]  /*ba60*/  ISETP.GE.U32.AND P3, PT, R10, 0x7ffffec5, PT ;  /* 0x7ffffec50a00780c */ /* 0x000fe20003f66070 */
[----:B------:R-:W1:Y:S01]  /*ba70*/  LDC R28, c[0x0][0x230] ;  /* 0x00008c00ff1c7b82 */ /* 0x000e620000000800 */
[----:B------:R-:W-:Y:S01]  /*ba80*/  ISETP.GE.U32.AND P2, PT, R11, 0x7ffffec6, PT ;  /* 0x7ffffec60b00780c */ /* 0x000fe20003f46070 */
[----:B------:R-:W-:Y:S01]  /*ba90*/  VIADD R10, R32, 0xffffff27 ;  /* 0xffffff27200a7836 */ /* 0x000fe20000000000 */
[----:B------:R-:W-:Y:S01]  /*baa0*/  LDGSTS.E [R249+0x10008], desc[UR60][R168.64], !P4 ;  /* 0x10008000a8f97fae */ /* 0x000fe2000e12187c */
[----:B------:R-:W-:-:S04]  /*bab0*/  IMAD.WIDE R184, R152, 0x4, R184 ;  /* 0x0000000498b87825 */ /* 0x000fc800078e02b8 */
[----:B------:R-:W-:Y:S01]  /*bac0*/  VIADD R11, R23, 0xffffff26 ;  /* 0xffffff26170b7836 */ /* 0x000fe20000000000 */
[----:B------:R-:W-:Y:S01]  /*bad0*/  ISETP.GE.U32.AND P4, PT, R10, 0x7ffffea8, PT ;  /* 0x7ffffea80a00780c */ /* 0x000fe20003f86070 */
[----:B------:R-:W-:Y:S01]  /*bae0*/  LDGSTS.E [R249+0x1000c], desc[UR60][R184.64], !P5 ;  /* 0x1000c000b8f97fae */ /* 0x000fe2000e92187c */
[C---:B------:R-:W-:Y:S01]  /*baf0*/  IMAD.WIDE R150, R152.reuse, 0x4, R176 ;  /* 0x0000000498967825 */ /* 0x040fe200078e02b0 */
[----:B------:R-:W1:Y:S01]  /*bb00*/  LDC R23, c[0x0][0x230] ;  /* 0x00008c00ff177b82 */ /* 0x000e620000000800 */
[----:B------:R-:W-:Y:S01]  /*bb10*/  ISETP.GE.U32.AND P5, PT, R11, 0x7ffffea7, PT ;  /* 0x7ffffea70b00780c */ /* 0x000fe20003fa6070 */
[----:B------:R4:W-:Y:S01]  /*bb20*/  STL.64 [R1+0x338], R100 ;  /* 0x0003386401007387 */ /* 0x0009e20000100a00 */
[----:B------:R-:W-:-:S03]  /*bb30*/  IMAD.WIDE R202, R152, 0x4, R202 ;  /* 0x0000000498ca7825 */ /* 0x000fc600078e02ca */
[----:B------:R3:W-:Y:S01]  /*bb40*/  STL.64 [R1+0x340], R98 ;  /* 0x0003406201007387 */ /* 0x0007e20000100a00 */
[C---:B------:R-:W-:Y:S01]  /*bb50*/  IMAD.WIDE R158, R152.reuse, 0x4, R182 ;  /* 0x00000004989e7825 */ /* 0x040fe200078e02b6 */
[----:B------:R-:W1:Y:S02]  /*bb60*/  LDC R26, c[0x0][0x230] ;  /* 0x00008c00ff1a7b82 */ /* 0x000e640000000800 */
[----:B------:R2:W-:Y:S01]  /*bb70*/  STL.64 [R1+0x438], R96 ;  /* 0x0004386001007387 */ /* 0x0005e20000100a00 */
[----:B------:R-:W-:-:S03]  /*bb80*/  IMAD.WIDE R226, R152, 0x4, R178 ;  /* 0x0000000498e27825 */ /* 0x000fc600078e02b2 */
[----:B------:R-:W-:Y:S01]  /*bb90*/  STL.64 [R1+0x440], R94 ;  /* 0x0004405e01007387 */ /* 0x000fe20000100a00 */
[C---:B----4-:R-:W-:Y:S01]  /*bba0*/  IMAD.WIDE R100, R152.reuse, 0x4, R222 ;  /* 0x0000000498647825 */ /* 0x050fe200078e02de */
[----:B------:R-:W4:Y:S02]  /*bbb0*/  LDC R22, c[0x0][0x230] ;  /* 0x00008c00ff167b82 */ /* 0x000f240000000800 */
[----:B------:R2:W-:Y:S01]  /*bbc0*/  STL.64 [R1+0x450], R90 ;  /* 0x0004505a01007387 */ /* 0x0005e20000100a00 */
[----:B---3--:R-:W-:-:S03]  /*bbd0*/  IMAD.WIDE R98, R152, 0x4, R188 ;  /* 0x0000000498627825 */ /* 0x008fc600078e02bc */
[----:B------:R3:W-:Y:S01]  /*bbe0*/  STL.64 [R1+0x458], R88 ;  /* 0x0004585801007387 */ /* 0x0007e20000100a00 */
[C---:B--2---:R-:W-:Y:S01]  /*bbf0*/  IMAD.WIDE R96, R152.reuse, 0x4, R190 ;  /* 0x0000000498607825 */ /* 0x044fe200078e02be */
[----:B------:R-:W2:Y:S02]  /*bc00*/  LDC R30, c[0x0][0x230] ;  /* 0x00008c00ff1e7b82 */ /* 0x000ea40000000800 */
[----:B------:R-:W-:Y:S01]  /*bc10*/  LDGSTS.E [R249+0x14000], desc[UR60][R150.64], !P6 ;  /* 0x1400000096f97fae */ /* 0x000fe2000f12187c */
[----:B------:R-:W-:-:S03]  /*bc20*/  IMAD.WIDE R90, R152, 0x4, R186 ;  /* 0x00000004985a7825 */ /* 0x000fc600078e02ba */
[----:B------:R-:W-:Y:S01]  /*bc30*/  LDGSTS.E [R249+0x14004], desc[UR60][R202.64], !P1 ;  /* 0x14004000caf97fae */ /* 0x000fe2000c92187c */
[----:B---3--:R-:W-:-:S03]  /*bc40*/  IMAD.WIDE R88, R152, 0x4, R228 ;  /* 0x0000000498587825 */ /* 0x008fc600078e02e4 */
[----:B------:R-:W-:Y:S01]  /*bc50*/  LDGSTS.E [R249+0x14008], desc[UR60][R158.64], !P2 ;  /* 0x140080009ef97fae */ /* 0x000fe2000d12187c */
[----:B------:R-:W-:-:S03]  /*bc60*/  IMAD.WIDE R94, R152, 0x4, R192 ;  /* 0x00000004985e7825 */ /* 0x000fc600078e02c0 */
[----:B------:R-:W-:Y:S04]  /*bc70*/  LDGSTS.E [R249+0x1400c], desc[UR60][R226.64], !P3 ;  /* 0x1400c000e2f97fae */ /* 0x000fe8000d92187c */
[----:B------:R3:W-:Y:S04]  /*bc80*/  STL.64 [R1+0x308], R90 ;  /* 0x0003085a01007387 */ /* 0x0007e80000100a00 */
[----:B------:R3:W-:Y:S04]  /*bc90*/  LDGSTS.E [R249+0x18000], desc[UR60][R90.64], !P4 ;  /* 0x180000005af97fae */ /* 0x0007e8000e12187c */
[----:B------:R1:W-:Y:S04]  /*bca0*/  STL.64 [R1+0x310], R88 ;  /* 0x0003105801007387 */ /* 0x0003e80000100a00 */
[----:B------:R1:W-:Y:S01]  /*bcb0*/  LDGSTS.E [R249+0x18004], desc[UR60][R88.64], !P5 ;  /* 0x1800400058f97fae */ /* 0x0003e2000e92187c */
[----:B---3--:R-:W-:-:S03]  /*bcc0*/  IMAD.WIDE R90, R152, 0x4, R194 ;  /* 0x00000004985a7825 */ /* 0x008fc600078e02c2 */
[----:B------:R3:W-:Y:S04]  /*bcd0*/  STL.64 [R1+0x318], R100 ;  /* 0x0003186401007387 */ /* 0x0007e80000100a00 */
[----:B------:R-:W-:Y:S01]  /*bce0*/  STL.64 [R1+0x320], R98 ;  /* 0x0003206201007387 */ /* 0x000fe20000100a00 */
[----:B-1----:R-:W-:-:S03]  /*bcf0*/  IMAD.WIDE R88, R152, 0x4, R196 ;  /* 0x0000000498587825 */ /* 0x002fc600078e02c4 */
[----:B------:R-:W-:Y:S04]  /*bd00*/  STL.64 [R1+0x410], R96 ;  /* 0x0004106001007387 */ /* 0x000fe80000100a00 */
[----:B------:R1:W-:Y:S04]  /*bd10*/  STL.64 [R1+0x418], R94 ;  /* 0x0004185e01007387 */ /* 0x0003e80000100a00 */
[----:B------:R1:W-:Y:S04]  /*bd20*/  STL.64 [R1+0x420], R90 ;  /* 0x0004205a01007387 */ /* 0x0003e80000100a00 */
[----:B------:R1:W-:Y:S04]  /*bd30*/  STL.64 [R1+0x428], R88 ;  /* 0x0004285801007387 */ /* 0x0003e80000100a00 */
[----:B------:R-:W2:Y:S01]  /*bd40*/  LDL.LU.64 R136, [R1+0x68] ;  /* 0x0000680001887983 */ /* 0x000ea20000300a00 */
[----:B------:R-:W-:-:S02]  /*bd50*/  VIADD R11, R27, 0xffffff24 ;  /* 0xffffff241b0b7836 */ /* 0x000fc40000000000 */
[----:B------:R-:W-:Y:S01]  /*bd60*/  VIADD R10, R25, 0xffffff25 ;  /* 0xffffff25190a7836 */ /* 0x000fe20000000000 */
[----:B------:R-:W1:Y:S01]  /*bd70*/  LDC R27, c[0x0][0x230] ;  /* 0x00008c00ff1b7b82 */ /* 0x000e620000000800 */
[----:B------:R-:W-:Y:S01]  /*bd80*/  IMAD.WIDE R206, R152, 0x4, R206 ;  /* 0x0000000498ce7825 */ /* 0x000fe200078e02ce */
[----:B------:R-:W-:Y:S01]  /*bd90*/  ISETP.GE.U32.AND P1, PT, R11, 0x7ffffea5, PT ;  /* 0x7ffffea50b00780c */ /* 0x000fe20003f26070 */
[----:B------:R-:W2:Y:S01]  /*bda0*/  LDL.LU.64 R108, [R1+0x60] ;  /* 0x00006000016c7983 */ /* 0x000ea20000300a00 */
[----:B------:R-:W-:Y:S02]  /*bdb0*/  IADD3 R11, R24, -0xfa, RZ ;  /* 0xffffff06180b7810 */ /* 0x000fe40007ffe0ff */
[----:B------:R-:W-:Y:S01]  /*bdc0*/  ISETP.GE.U32.AND P6, PT, R10, 0x7ffffea6, PT ;  /* 0x7ffffea60a00780c */ /* 0x000fe20003fc6070 */
[----:B------:R-:W-:Y:S01]  /*bdd0*/  IMAD.WIDE R200, R152, 0x4, R200 ;  /* 0x0000000498c87825 */ /* 0x000fe200078e02c8 */
[----:B------:R-:W4:Y:S01]  /*bde0*/  LDC R24, c[0x0][0x230] ;  /* 0x00008c00ff187b82 */ /* 0x000f220000000800 */
[----:B------:R-:W2:Y:S02]  /*bdf0*/  LDL.LU.64 R102, [R1+0x58] ;  /* 0x0000580001667983 */ /* 0x000ea40000300a00 */
[----:B------:R-:W-:-:S05]  /*be00*/  VIADD R10, R29, 0xffffff07 ;  /* 0xffffff071d0a7836 */ /* 0x000fca0000000000 */
[----:B------:R-:W-:Y:S01]  /*be10*/  ISETP.GE.U32.AND P2, PT, R10, 0x7ffffe88, PT ;  /* 0x7ffffe880a00780c */ /* 0x000fe20003f46070 */
[----:B------:R-:W1:Y:S01]  /*be20*/  LDC R25, c[0x0][0x230] ;  /* 0x00008c00ff197b82 */ /* 0x000e620000000800 */
[----:B------:R-:W-:Y:S01]  /*be30*/  VIADD R10, R28, 0xffffff05 ;  /* 0xffffff051c0a7836 */ /* 0x000fe20000000000 */
[----:B------:R-:W-:Y:S01]  /*be40*/  ISETP.GE.U32.AND P3, PT, R11, 0x7ffffe87, PT ;  /* 0x7ffffe870b00780c */ /* 0x000fe20003f66070 */
[----:B------:R-:W-:Y:S05]  /*be50*/  LDGSTS.E [R249+0x18008], desc[UR60][R100.64], !P6 ;  /* 0x1800800064f97fae */ /* 0x000fea000f12187c */
[----:B------:R-:W1:Y:S01]  /*be60*/  LDC R29, c[0x0][0x230] ;  /* 0x00008c00ff1d7b82 */ /* 0x000e620000000800 */
[----:B------:R-:W-:Y:S01]  /*be70*/  ISETP.GE.U32.AND P4, PT, R10, 0x7ffffe86, PT ;  /* 0x7ffffe860a00780c */ /* 0x000fe20003f86070 */
[----:B------:R-:W-:Y:S01]  /*be80*/  VIADD R10, R23, 0xffffff04 ;  /* 0xffffff04170a7836 */ /* 0x000fe20000000000 */
[----:B------:R-:W-:Y:S05]  /*be90*/  LDGSTS.E [R249+0x1800c], desc[UR60][R98.64], !P1 ;  /* 0x1800c00062f97fae */ /* 0x000fea000c92187c */
[----:B------:R-:W2:Y:S01]  /*bea0*/  LDC R28, c[0x0][0x230] ;  /* 0x00008c00ff1c7b82 */ /* 0x000ea20000000800 */
[----:B------:R-:W-:Y:S01]  /*beb0*/  VIADD R11, R26, 0xffffff63 ;  /* 0xffffff631a0b7836 */ /* 0x000fe20000000000 */
[----:B---3--:R-:W3:Y:S06]  /*bec0*/  LDL.LU.64 R100, [R1+0x50] ;  /* 0x0000500001647983 */ /* 0x008eec0000300a00 */
[----:B------:R-:W2:Y:S01]  /*bed0*/  LDC R23, c[0x0][0x230] ;  /* 0x00008c00ff177b82 */ /* 0x000ea20000000800 */
[----:B------:R-:W-:Y:S01]  /*bee0*/  ISETP.GE.U32.AND P5, PT, R10, 0x7ffffe85, PT ;  /* 0x7ffffe850a00780c */ /* 0x000fe20003fa6070 */
[----:B------:R-:W-:Y:S01]  /*bef0*/  LDGSTS.E [R249+0x1c000], desc[UR60][R96.64], !P2 ;  /* 0x1c00000060f97fae */ /* 0x000fe2000d12187c */
[----:B------:R-:W-:Y:S01]  /*bf00*/  ISETP.GE.U32.AND P2, PT, R11, 0x7ffffee4, PT ;  /* 0x7ffffee40b00780c */ /* 0x000fe20003f46070 */
[----:B----4-:R-:W-:-:S02]  /*bf10*/  VIADD R11, R24, 0xffffff61 ;  /* 0xffffff61180b7836 */ /* 0x010fc40000000000 */
[----:B------:R-:W-:Y:S01]  /*bf20*/  VIADD R10, R22, 0xffffff62 ;  /* 0xffffff62160a7836 */ /* 0x000fe20000000000 */
[----:B------:R4:W-:Y:S01]  /*bf30*/  LDGSTS.E [R249+0x1c004], desc[UR60][R94.64], !P3 ;  /* 0x1c0040005ef97fae */ /* 0x0009e2000d92187c */
[----:B------:R-:W4:Y:S03]  /*bf40*/  LDC R24, c[0x0][0x230] ;  /* 0x00008c00ff187b82 */ /* 0x000f260000000800 */
[----:B------:R-:W-:Y:S01]  /*bf50*/  ISETP.GE.U32.AND P3, PT, R10, 0x7ffffee3, PT ;  /* 0x7ffffee30a00780c */ /* 0x000fe20003f66070 */
[----:B------:R4:W-:Y:S01]  /*bf60*/  LDGSTS.E [R249+0x1c008], desc[UR60][R90.64], !P4 ;  /* 0x1c0080005af97fae */ /* 0x0009e2000e12187c */
[----:B-1----:R-:W-:Y:S01]  /*bf70*/  VIADD R10, R25, 0xffffff60 ;  /* 0xffffff60190a7836 */ /* 0x002fe20000000000 */
[----:B------:R-:W-:Y:S01]  /*bf80*/  ISETP.GE.U32.AND P4, PT, R11, 0x7ffffee2, PT ;  /* 0x7ffffee20b00780c */ /* 0x000fe20003f86070 */
[----:B------:R-:W-:Y:S01]  /*bf90*/  VIADD R11, R29, 0xffffff41 ;  /* 0xffffff411d0b7836 */ /* 0x000fe20000000000 */
[----:B------:R1:W-:Y:S01]  /*bfa0*/  LDGSTS.E [R249+0x1c00c], desc[UR60][R88.64], !P5 ;  /* 0x1c00c00058f97fae */ /* 0x0003e2000e92187c */
[----:B------:R-:W-:Y:S01]  /*bfb0*/  VIADD R22, R27, 0xffffff43 ;  /* 0xffffff431b167836 */ /* 0x000fe20000000000 */
[----:B------:R-:W-:Y:S01]  /*bfc0*/  ISETP.GE.U32.AND P5, PT, R10, 0x7ffffee1, PT ;  /* 0x7ffffee10a00780c */ /* 0x000fe20003fa6070 */
[----:B--2---:R-:W-:Y:S01]  /*bfd0*/  VIADD R10, R28, 0xffffff42 ;  /* 0xffffff421c0a7836 */ /* 0x004fe20000000000 */
[----:B------:R-:W-:Y:S01]  /*bfe0*/  LDGSTS.E [R242+0x10000], desc[UR60][R206.64], !P2 ;  /* 0x10000000cef27fae */ /* 0x000fe2000d12187c */
[----:B------:R-:W-:Y:S01]  /*bff0*/  ISETP.GE.U32.AND P2, PT, R11, 0x7ffffec2, PT ;  /* 0x7ffffec20b00780c */ /* 0x000fe20003f46070 */
[----:B------:R-:W-:Y:S01]  /*c000*/  IMAD.WIDE R216, R152, 0x4, R216 ;  /* 0x0000000498d87825 */ /* 0x000fe200078e02d8 */
[----:B------:R-:W-:Y:S01]  /*c010*/  ISETP.GE.U32.AND P6, PT, R22, 0x7ffffec4, PT ;  /* 0x7ffffec41600780c */ /* 0x000fe20003fc6070 */
[----:B------:R-:W-:Y:S01]  /*c020*/  LDGSTS.E [R242+0x10004], desc[UR60][R200.64], !P3 ;  /* 0x10004000c8f27fae */ /* 0x000fe2000d92187c */
[----:B------:R-:W-:Y:S01]  /*c030*/  ISETP.GE.U32.AND P1, PT, R10, 0x7ffffec3, PT ;  /* 0x7ffffec30a00780c */ /* 0x000fe20003f26070 */
[----:B------:R-:W-:Y:S01]  /*c040*/  VIADD R11, R23, 0xffffff23 ;  /* 0xffffff23170b7836 */ /* 0x000fe20000000000 */
[----:B------:R-:W2:Y:S01]  /*c050*/  LDC R22, c[0x0][0x230] ;  /* 0x00008c00ff167b82 */ /* 0x000ea20000000800 */
[----:B------:R-:W-:Y:S01]  /*c060*/  VIADD R10, R30, 0xffffff40 ;  /* 0xffffff401e0a7836 */ /* 0x000fe20000000000 */
[----:B------:R-:W-:Y:S01]  /*c070*/  LDGSTS.E [R242+0x10008], desc[UR60][R216.64], !P4 ;  /* 0x10008000d8f27fae */ /* 0x000fe2000e12187c */
[----:B------:R-:W-:-:S03]  /*c080*/  IMAD.WIDE R204, R152, 0x4, R204 ;  /* 0x0000000498cc7825 */ /* 0x000fc600078e02cc */
[----:B------:R-:W3:Y:S02]  /*c090*/  LDL.LU.64 R120, [R1+0x48] ;  /* 0x0000480001787983 */ /* 0x000ee40000300a00 */
[----:B------:R-:W1:Y:S01]  /*c0a0*/  LDC R23, c[0x0][0x230] ;  /* 0x00008c00ff177b82 */ /* 0x000e620000000800 */
[----:B------:R-:W-:Y:S01]  /*c0b0*/  ISETP.GE.U32.AND P3, PT, R10, 0x7ffffec1, PT ;  /* 0x7ffffec10a00780c */ /* 0x000fe20003f66070 */
[----:B----4-:R-:W-:Y:S01]  /*c0c0*/  VIADD R10, R24, 0xffffff22 ;  /* 0xffffff22180a7836 */ /* 0x010fe20000000000 */
[----:B------:R-:W-:Y:S01]  /*c0d0*/  ISETP.GE.U32.AND P4, PT, R11, 0x7ffffea4, PT ;  /* 0x7ffffea40b00780c */ /* 0x000fe20003f86070 */
[----:B------:R-:W-:Y:S03]  /*c0e0*/  LDGSTS.E [R242+0x1000c], desc[UR60][R204.64], !P5 ;  /* 0x1000c000ccf27fae */ /* 0x000fe6000e92187c */
[----:B------:R-:W-:Y:S01]  /*c0f0*/  ISETP.GE.U32.AND P5, PT, R10, 0x7ffffea3, PT ;  /* 0x7ffffea30a00780c */ /* 0x000fe20003fa6070 */
[----:B------:R-:W4:Y:S01]  /*c100*/  LDL.LU.64 R122, [R1+0x40] ;  /* 0x00004000017a7983 */ /* 0x000f220000300a00 */
[C---:B------:R-:W-:Y:S01]  /*c110*/  IMAD.WIDE R212, R152.reuse, 0x4, R212 ;  /* 0x0000000498d47825 */ /* 0x040fe200078e02d4 */
[----:B------:R-:W2:Y:S03]  /*c120*/  LDC R26, c[0x0][0x230] ;  /* 0x00008c00ff1a7b82 */ /* 0x000ea60000000800 */
[C---:B------:R-:W-:Y:S01]  /*c130*/  IMAD.WIDE R94, R152.reuse, 0x4, R218 ;  /* 0x00000004985e7825 */ /* 0x040fe200078e02da */
[----:B------:R-:W-:Y:S03]  /*c140*/  LDGSTS.E [R242+0x14000], desc[UR60][R212.64], !P6 ;  /* 0x14000000d4f27fae */ /* 0x000fe6000f12187c */
[----:B------:R-:W-:-:S04]  /*c150*/  IMAD.WIDE R210, R152, 0x4, R210 ;  /* 0x0000000498d27825 */ /* 0x000fc800078e02d2 */
[C---:B------:R-:W-:Y:S01]  /*c160*/  IMAD.WIDE R90, R152.reuse, 0x4, R214 ;  /* 0x00000004985a7825 */ /* 0x040fe200078e02d6 */
[----:B------:R1:W-:Y:S01]  /*c170*/  STL.64 [R1+0x2d8], R94 ;  /* 0x0002d85e01007387 */ /* 0x0003e20000100a00 */
[----:B------:R-:W2:Y:S02]  /*c180*/  LDC R25, c[0x0][0x230] ;  /* 0x00008c00ff197b82 */ /* 0x000ea40000000800 */
[C---:B------:R-:W-:Y:S01]  /*c190*/  IMAD.WIDE R208, R152.reuse, 0x4, R208 ;  /* 0x0000000498d07825 */ /* 0x040fe200078e02d0 */
[----:B------:R-:W-:Y:S03]  /*c1a0*/  LDGSTS.E [R242+0x14004], desc[UR60][R210.64], !P1 ;  /* 0x14004000d2f27fae */ /* 0x000fe6000c92187c */
[----:B------:R-:W-:Y:S01]  /*c1b0*/  IMAD.WIDE R224, R152, 0x4, R224 ;  /* 0x0000000498e07825 */ /* 0x000fe200078e02e0 */
[----:B------:R1:W-:Y:S01]  /*c1c0*/  STL.64 [R1+0x2e0], R90 ;  /* 0x0002e05a01007387 */ /* 0x0003e20000100a00 */
[----:B------:R-:W2:Y:S02]  /*c1d0*/  LDC R27, c[0x0][0x230] ;  /* 0x00008c00ff1b7b82 */ /* 0x000ea40000000800 */
[----:B-1----:R-:W-:Y:S01]  /*c1e0*/  VIADD R88, R23, 0xffffff00 ;  /* 0xffffff0017587836 */ /* 0x002fe20000000000 */
[----:B------:R-:W-:Y:S04]  /*c1f0*/  LDGSTS.E [R242+0x14008], desc[UR60][R208.64], !P2 ;  /* 0x14008000d0f27fae */ /* 0x000fe8000d12187c */
[----:B------:R-:W4:Y:S01]  /*c200*/  LDL.LU.64 R112, [R1+0x268] ;  /* 0x0002680001707983 */ /* 0x000f220000300a00 */
[----:B------:R-:W1:Y:S03]  /*c210*/  LDC R28, c[0x0][0x230] ;  /* 0x00008c00ff1c7b82 */ /* 0x000e660000000800 */
[----:B------:R-:W-:Y:S04]  /*c220*/  LDGSTS.E [R242+0x1400c], desc[UR60][R224.64], !P3 ;  /* 0x1400c000e0f27fae */ /* 0x000fe8000d92187c */
[----:B------:R-:W4:Y:S04]  /*c230*/  LDL.LU.64 R98, [R1+0x228] ;  /* 0x0002280001627983 */ /* 0x000f280000300a00 */
[----:B------:R4:W-:Y:S04]  /*c240*/  LDGSTS.E [R242+0x18000], desc[UR60][R94.64], !P4 ;  /* 0x180000005ef27fae */ /* 0x0009e8000e12187c */
[----:B------:R-:W4:Y:S04]  /*c250*/  LDL.LU.64 R96, [R1+0x1e8] ;  /* 0x0001e80001607983 */ /* 0x000f280000300a00 */
[----:B------:R4:W-:Y:S01]  /*c260*/  LDGSTS.E [R242+0x18004], desc[UR60][R90.64], !P5 ;  /* 0x180040005af27fae */ /* 0x0009e2000e92187c */
[----:B------:R-:W-:-:S03]  /*c270*/  ISETP.GE.U32.AND P5, PT, R88, 0x7ffffe81, PT ;  /* 0x7ffffe815800780c */ /* 0x000fc60003fa6070 */
[----:B------:R-:W4:Y:S04]  /*c280*/  LDL.LU.64 R94, [R1+0x1a8] ;  /* 0x0001a800015e7983 */ /* 0x000f280000300a00 */
[----:B------:R-:W4:Y:S04]  /*c290*/  LDL.LU.64 R90, [R1+0x168] ;  /* 0x00016800015a7983 */ /* 0x000f280000300a00 */
[----:B------:R-:W4:Y:S04]  /*c2a0*/  LDL.LU.64 R88, [R1+0x128] ;  /* 0x0001280001587983 */ /* 0x000f280000300a00 */
[----:B------:R-:W4:Y:S01]  /*c2b0*/  LDL.LU.64 R138, [R1+0xe8] ;  /* 0x0000e800018a7983 */ /* 0x000f220000300a00 */
[----:B------:R-:W-:-:S03]  /*c2c0*/  IMAD.WIDE R116, R152, 0x4, R136 ;  /* 0x0000000498747825 */ /* 0x000fc600078e0288 */
[----:B------:R-:W4:Y:S01]  /*c2d0*/  LDL.LU.64 R136, [R1+0xa8] ;  /* 0x0000a80001887983 */ /* 0x000f220000300a00 */
[----:B--2---:R-:W-:Y:S02]  /*c2e0*/  VIADD R10, R22, 0xffffff21 ;  /* 0xffffff21160a7836 */ /* 0x004fe40000000000 */
[----:B------:R-:W-:-:S03]  /*c2f0*/  VIADD R11, R26, 0xffffff20 ;  /* 0xffffff201a0b7836 */ /* 0x000fc60000000000 */
[----:B------:R-:W-:Y:S01]  /*c300*/  ISETP.GE.U32.AND P6, PT, R10, 0x7ffffea2, PT ;  /* 0x7ffffea20a00780c */ /* 0x000fe20003fc6070 */
[----:B------:R-:W-:Y:S01]  /*c310*/  VIADD R10, R25, 0xffffff03 ;  /* 0xffffff03190a7836 */ /* 0x000fe20000000000 */
[----:B------:R-:W-:Y:S01]  /*c320*/  ISETP.GE.U32.AND P1, PT, R11, 0x7ffffea1, PT ;  /* 0x7ffffea10b00780c */ /* 0x000fe20003f26070 */
[----:B-1----:R-:W-:-:S03]  /*c330*/  VIADD R11, R28, 0xffffff01 ;  /* 0xffffff011c0b7836 */ /* 0x002fc60000000000 */
[----:B------:R-:W-:Y:S02]  /*c340*/  ISETP.GE.U32.AND P2, PT, R10, 0x7ffffe84, PT ;  /* 0x7ffffe840a00780c */ /* 0x000fe40003f46070 */
[----:B------:R-:W-:Y:S01]  /*c350*/  IADD3 R10, R27, -0xfe, RZ ;  /* 0xffffff021b0a7810 */ /* 0x000fe20007ffe0ff */
[----:B------:R-:W-:Y:S01]  /*c360*/  IMAD.WIDE R108, R152, 0x4, R108 ;  /* 0x00000004986c7825 */ /* 0x000fe200078e026c */
[----:B------:R-:W-:Y:S02]  /*c370*/  ISETP.GE.U32.AND P4, PT, R11, 0x7ffffe82, PT ;  /* 0x7ffffe820b00780c */ /* 0x000fe40003f86070 */
[----:B------:R-:W-:Y:S01]  /*c380*/  ISETP.GE.U32.AND P3, PT, R10, 0x7ffffe83, PT ;  /* 0x7ffffe830a00780c */ /* 0x000fe20003f66070 */
[----:B------:R-:W-:Y:S01]  /*c390*/  IMAD.WIDE R102, R152, 0x4, R102 ;  /* 0x0000000498667825 */ /* 0x000fe200078e0266 */
[----:B------:R1:W-:Y:S04]  /*c3a0*/  STL.64 [R1+0x68], R116 ;  /* 0x0000687401007387 */ /* 0x0003e80000100a00 */
[----:B------:R2:W-:Y:S01]  /*c3b0*/  STL.64 [R1+0x60], R108 ;  /* 0x0000606c01007387 */ /* 0x0005e20000100a00 */
[----:B------:R-:W-:-:S03]  /*c3c0*/  IMAD.SHL.U32 R154, R153, 0x80, RZ ;  /* 0x00000080999a7824 */ /* 0x000fc600078e00ff */
[----:B------:R2:W-:Y:S04]  /*c3d0*/  STL.64 [R1+0x3d0], R102 ;  /* 0x0003d06601007387 */ /* 0x0005e80000100a00 */
[----:B------:R-:W-:Y:S01]  /*c3e0*/  LDGSTS.E [R242+0x18008], desc[UR60][R116.64], !P6 ;  /* 0x1800800074f27fae */ /* 0x000fe2000f12187c */
[----:B---3--:R-:W-:-:S03]  /*c3f0*/  IMAD.WIDE R100, R152, 0x4, R100 ;  /* 0x0000000498647825 */ /* 0x008fc600078e0264 */
[----:B------:R-:W-:Y:S04]  /*c400*/  LDGSTS.E [R242+0x1800c], desc[UR60][R108.64], !P1 ;  /* 0x1800c0006cf27fae */ /* 0x000fe8000c92187c */
[----:B------:R3:W-:Y:S04]  /*c410*/  STL.64 [R1+0x3d8], R100 ;  /* 0x0003d86401007387 */ /* 0x0007e80000100a00 */
[----:B------:R-:W-:Y:S04]  /*c420*/  LDGSTS.E [R242+0x1c000], desc[UR60][R102.64], !P2 ;  /* 0x1c00000066f27fae */ /* 0x000fe8000d12187c */
[----:B------:R-:W-:Y:S01]  /*c430*/  LDGSTS.E [R242+0x1c004], desc[UR60][R100.64], !P3 ;  /* 0x1c00400064f27fae */ /* 0x000fe2000d92187c */
[----:B------:R-:W-:-:S05]  /*c440*/  IMAD.WIDE R22, R152, 0x4, R120 ;  /* 0x0000000498167825 */ /* 0x000fca00078e0278 */
[----:B------:R3:W-:Y:S04]  /*c450*/  STL.64 [R1+0x3e0], R22 ;  /* 0x0003e01601007387 */ /* 0x0007e80000100a00 */
[----:B------:R3:W-:Y:S01]  /*c460*/  LDGSTS.E [R242+0x1c008], desc[UR60][R22.64], !P4 ;  /* 0x1c00800016f27fae */ /* 0x0007e2000e12187c */
[----:B----4-:R-:W-:-:S05]  /*c470*/  IMAD.WIDE R10, R152, 0x4, R122 ;  /* 0x00000004980a7825 */ /* 0x010fca00078e027a */
[----:B------:R4:W-:Y:S04]  /*c480*/  STL.64 [R1+0x3e8], R10 ;  /* 0x0003e80a01007387 */ /* 0x0009e80000100a00 */
[----:B------:R-:W4:Y:S04]  /*c490*/  LDL.LU.64 R122, [R1+0x260] ;  /* 0x00026000017a7983 */ /* 0x000f280000300a00 */
[----:B-1----:R-:W4:Y:S04]  /*c4a0*/  LDL.LU.64 R116, [R1+0x220] ;  /* 0x0002200001747983 */ /* 0x002f280000300a00 */
[----:B--2---:R-:W2:Y:S04]  /*c4b0*/  LDL.LU.64 R108, [R1+0x1e0] ;  /* 0x0001e000016c7983 */ /* 0x004ea80000300a00 */
[----:B------:R-:W2:Y:S04]  /*c4c0*/  LDL.LU.64 R102, [R1+0x1a0] ;  /* 0x0001a00001667983 */ /* 0x000ea80000300a00 */
[----:B---3--:R-:W3:Y:S04]  /*c4d0*/  LDL.LU.64 R100, [R1+0x160] ;  /* 0x0001600001647983 */ /* 0x008ee80000300a00 */
[----:B------:R4:W-:Y:S01]  /*c4e0*/  LDGSTS.E [R242+0x1c00c], desc[UR60][R10.64], !P5 ;  /* 0x1c00c0000af27fae */ /* 0x0009e2000e92187c */
[----:B------:R-:W-:-:S03]  /*c4f0*/  IMAD.WIDE R120, R154, 0x4, R112 ;  /* 0x000000049a787825 */ /* 0x000fc600078e0270 */
[----:B------:R-:W3:Y:S01]  /*c500*/  LDL.LU.64 R112, [R1+0x120] ;  /* 0x0001200001707983 */ /* 0x000ee20000300a00 */
[----:B------:R-:W-:-:S03]  /*c510*/  IMAD.WIDE R98, R154, 0x4, R98 ;  /* 0x000000049a627825 */ /* 0x000fc600078e0262 */
[----:B------:R-:W-:Y:S01]  /*c520*/  STL.64 [R1+0x268], R120 ;  /* 0x0002687801007387 */ /* 0x000fe20000100a00 */
[----:B------:R-:W-:-:S03]  /*c530*/  IMAD.WIDE R96, R154, 0x4, R96 ;  /* 0x000000049a607825 */ /* 0x000fc600078e0260 */
[----:B------:R1:W-:Y:S01]  /*c540*/  STL.64 [R1+0x228], R98 ;  /* 0x0002286201007387 */ /* 0x0003e20000100a00 */
[----:B------:R-:W-:-:S03]  /*c550*/  IMAD.WIDE R94, R154, 0x4, R94 ;  /* 0x000000049a5e7825 */ /* 0x000fc600078e025e */
[----:B------:R1:W-:Y:S01]  /*c560*/  STL.64 [R1+0x4a0], R96 ;  /* 0x0004a06001007387 */ /* 0x0003e20000100a00 */
[----:B------:R-:W-:-:S03]  /*c570*/  IMAD.WIDE R90, R154, 0x4, R90 ;  /* 0x000000049a5a7825 */ /* 0x000fc600078e025a */
[----:B------:R1:W-:Y:S01]  /*c580*/  STL.64 [R1+0x510], R94 ;  /* 0x0005105e01007387 */ /* 0x0003e20000100a00 */
[----:B------:R-:W-:-:S03]  /*c590*/  IMAD.WIDE R88, R154, 0x4, R88 ;  /* 0x000000049a587825 */ /* 0x000fc600078e0258 */
[----:B------:R1:W-:Y:S04]  /*c5a0*/  STL.64 [R1+0x580], R90 ;  /* 0x0005805a01007387 */ /* 0x0003e80000100a00 */
[----:B------:R-:W3:Y:S04]  /*c5b0*/  LDL.LU.64 R126, [R1+0xe0] ;  /* 0x0000e000017e7983 */ /* 0x000ee80000300a00 */
[----:B------:R1:W-:Y:S01]  /*c5c0*/  STL.64 [R1+0x5d8], R88 ;  /* 0x0005d85801007387 */ /* 0x0003e20000100a00 */
[----:B------:R-:W-:-:S03]  /*c5d0*/  IMAD.WIDE R22, R154, 0x4, R138 ;  /* 0x000000049a167825 */ /* 0x000fc600078e028a */
[----:B------:R-:W0:Y:S04]  /*c5e0*/  LDGDEPBAR ;  /* 0x00000000000079af */ /* 0x000e280000000000 */
[----:B------:R-:W-:Y:S04]  /*c5f0*/  LDGSTS.E [R4+0x38000], desc[UR60][R120.64], P0 ;  /* 0x3800000078047fae */ /* 0x000fe8000812187c */
[----:B------:R-:W-:Y:S04]  /*c600*/  LDGSTS.E [R4+0x38400], desc[UR60][R98.64], P0 ;  /* 0x3840000062047fae */ /* 0x000fe8000812187c */
[----:B------:R-:W-:Y:S04]  /*c610*/  LDGSTS.E [R4+0x38800], desc[UR60][R96.64], P0 ;  /* 0x3880000060047fae */ /* 0x000fe8000812187c */
[----:B------:R-:W-:Y:S04]  /*c620*/  LDGSTS.E [R4+0x38c00], desc[UR60][R94.64], P0 ;  /* 0x38c000005e047fae */ /* 0x000fe8000812187c */
[----:B------:R-:W-:Y:S04]  /*c630*/  LDGSTS.E [R4+0x39000], desc[UR60][R90.64], P0 ;  /* 0x390000005a047fae */ /* 0x000fe8000812187c */
[----:B------:R-:W-:Y:S04]  /*c640*/  LDGSTS.E [R4+0x39400], desc[UR60][R88.64], P0 ;  /* 0x3940000058047fae */ /* 0x000fe8000812187c */
[----:B------:R3:W-:Y:S01]  /*c650*/  LDGSTS.E [R4+0x39800], desc[UR60][R22.64], P0 ;  /* 0x3980000016047fae */ /* 0x0007e2000812187c */
[----:B----4-:R-:W-:-:S03]  /*c660*/  IMAD.WIDE R10, R154, 0x4, R136 ;  /* 0x000000049a0a7825 */ /* 0x010fc600078e0288 */
[----:B------:R-:W4:Y:S04]  /*c670*/  LDL.LU.64 R136, [R1+0xa0] ;  /* 0x0000a00001887983 */ /* 0x000f280000300a00 */
[----:B------:R3:W-:Y:S04]  /*c680*/  STL.64 [R1+0x600], R22 ;  /* 0x0006001601007387 */ /* 0x0007e80000100a00 */
[----:B------:R4:W-:Y:S04]  /*c690*/  STL.64 [R1+0x618], R10 ;  /* 0x0006180a01007387 */ /* 0x0009e80000100a00 */
[----:B-1----:R-:W4:Y:S04]  /*c6a0*/  LDL.LU.64 R98, [R1+0x258] ;  /* 0x0002580001627983 */ /* 0x002f280000300a00 */
[----:B------:R-:W4:Y:S04]  /*c6b0*/  LDL.LU.64 R96, [R1+0x218] ;  /* 0x0002180001607983 */ /* 0x000f280000300a00 */
[----:B------:R-:W4:Y:S04]  /*c6c0*/  LDL.LU.64 R94, [R1+0x1d8] ;  /* 0x0001d800015e7983 */ /* 0x000f280000300a00 */
[----:B------:R-:W4:Y:S04]  /*c6d0*/  LDL.LU.64 R90, [R1+0x198] ;  /* 0x00019800015a7983 */ /* 0x000f280000300a00 */
[----:B------:R-:W4:Y:S04]  /*c6e0*/  LDL.LU.64 R88, [R1+0x158] ;  /* 0x0001580001587983 */ /* 0x000f280000300a00 */
[----:B------:R4:W-:Y:S01]  /*c6f0*/  LDGSTS.E [R4+0x39c00], desc[UR60][R10.64], P0 ;  /* 0x39c000000a047fae */ /* 0x0009e2000812187c */
[----:B------:R-:W-:-:S04]  /*c700*/  IMAD.WIDE R122, R154, 0x4, R122 ;  /* 0x000000049a7a7825 */ /* 0x000fc800078e027a */
[C---:B------:R-:W-:Y:S01]  /*c710*/  IMAD.WIDE R116, R154.reuse, 0x4, R116 ;  /* 0x000000049a747825 */ /* 0x040fe200078e0274 */
[----:B------:R-:W-:Y:S03]  /*c720*/  STL.64 [R1+0x1a8], R122 ;  /* 0x0001a87a01007387 */ /* 0x000fe60000100a00 */
[C---:B--2---:R-:W-:Y:S01]  /*c730*/  IMAD.WIDE R108, R154.reuse, 0x4, R108 ;  /* 0x000000049a6c7825 */ /* 0x044fe200078e026c */
[----:B------:R-:W-:Y:S03]  /*c740*/  STL.64 [R1+0x1e8], R116 ;  /* 0x0001e87401007387 */ /* 0x000fe60000100a00 */
[C---:B------:R-:W-:Y:S01]  /*c750*/  IMAD.WIDE R102, R154.reuse, 0x4, R102 ;  /* 0x000000049a667825 */ /* 0x040fe200078e0266 */
[----:B------:R-:W-:Y:S03]  /*c760*/  STL.64 [R1+0x460], R108 ;  /* 0x0004606c01007387 */ /* 0x000fe60000100a00 */
[C---:B---3--:R-:W-:Y:S01]  /*c770*/  IMAD.WIDE R100, R154.reuse, 0x4, R100 ;  /* 0x000000049a647825 */ /* 0x048fe200078e0264 */
[----:B------:R-:W2:Y:S04]  /*c780*/  LDL.LU.64 R124, [R1+0x118] ;  /* 0x00011800017c7983 */ /* 0x000ea80000300a00 */
[----:B------:R1:W-:Y:S04]  /*c790*/  STL.64 [R1+0x4e0], R102 ;  /* 0x0004e06601007387 */ /* 0x0003e80000100a00 */
[----:B------:R-:W3:Y:S01]  /*c7a0*/  LDL.LU.64 R120, [R1+0xd8] ;  /* 0x0000d80001787983 */ /* 0x000ee20000300a00 */
[----:B------:R-:W-:-:S03]  /*c7b0*/  IMAD.WIDE R112, R154, 0x4, R112 ;  /* 0x000000049a707825 */ /* 0x000fc600078e0270 */
[----:B------:R1:W-:Y:S04]  /*c7c0*/  STL.64 [R1+0x548], R100 ;  /* 0x0005486401007387 */ /* 0x0003e80000100a00 */
[----:B------:R-:W3:Y:S04]  /*c7d0*/  LDL.LU.64 R138, [R1+0x98] ;  /* 0x00009800018a7983 */ /* 0x000ee80000300a00 */
[----:B------:R-:W-:Y:S04]  /*c7e0*/  LDGSTS.E [R5+0x38080], desc[UR60][R122.64], P0 ;  /* 0x380800007a057fae */ /* 0x000fe8000812187c */
[----:B------:R1:W-:Y:S04]  /*c7f0*/  STL.64 [R1+0x5c0], R112 ;  /* 0x0005c07001007387 */ /* 0x0003e80000100a00 */
[----:B------:R-:W-:Y:S04]  /*c800*/  LDGSTS.E [R5+0x38480], desc[UR60][R116.64], P0 ;  /* 0x3848000074057fae */ /* 0x000fe8000812187c */
[----:B------:R-:W-:Y:S04]  /*c810*/  LDGSTS.E [R5+0x38880], desc[UR60][R108.64], P0 ;  /* 0x388800006c057fae */ /* 0x000fe8000812187c */
[----:B------:R-:W-:Y:S04]  /*c820*/  LDGSTS.E [R5+0x38c80], desc[UR60][R102.64], P0 ;  /* 0x38c8000066057fae */ /* 0x000fe8000812187c */
[----:B------:R-:W-:Y:S04]  /*c830*/  LDGSTS.E [R5+0x39080], desc[UR60][R100.64], P0 ;  /* 0x3908000064057fae */ /* 0x000fe8000812187c */
[----:B------:R1:W-:Y:S01]  /*c840*/  LDGSTS.E [R5+0x39480], desc[UR60][R112.64], P0 ;  /* 0x3948000070057fae */ /* 0x0003e2000812187c */
[----:B------:R-:W-:-:S05]  /*c850*/  IMAD.WIDE R22, R154, 0x4, R126 ;  /* 0x000000049a167825 */ /* 0x000fca00078e027e */
[----:B------:R2:W-:Y:S04]  /*c860*/  STL.64 [R1+0x5f0], R22 ;  /* 0x0005f01601007387 */ /* 0x0005e80000100a00 */
[----:B------:R2:W-:Y:S01]  /*c870*/  LDGSTS.E [R5+0x39880], desc[UR60][R22.64], P0 ;  /* 0x3988000016057fae */ /* 0x0005e2000812187c */
[----:B----4-:R-:W-:-:S05]  /*c880*/  IMAD.WIDE R10, R154, 0x4, R136 ;  /* 0x000000049a0a7825 */ /* 0x010fca00078e0288 */
[----:B------:R3:W-:Y:S04]  /*c890*/  STL.64 [R1+0x610], R10 ;  /* 0x0006100a01007387 */ /* 0x0007e80000100a00 */
[----:B-1----:R-:W4:Y:S04]  /*c8a0*/  LDL.LU.64 R102, [R1+0x250] ;  /* 0x0002500001667983 */ /* 0x002f280000300a00 */
[----:B------:R-:W4:Y:S04]  /*c8b0*/  LDL.LU.64 R108, [R1+0x210] ;  /* 0x00021000016c7983 */ /* 0x000f280000300a00 */
[----:B------:R-:W4:Y:S04]  /*c8c0*/  LDL.LU.64 R100, [R1+0x1d0] ;  /* 0x0001d00001647983 */ /* 0x000f280000300a00 */
[----:B------:R-:W4:Y:S01]  /*c8d0*/  LDL.LU.64 R122, [R1+0x190] ;  /* 0x00019000017a7983 */ /* 0x000f220000300a00 */
[----:B------:R-:W-:-:S03]  /*c8e0*/  IMAD.WIDE R112, R154, 0x4, R98 ;  /* 0x000000049a707825 */ /* 0x000fc600078e0262 */
[----:B------:R3:W-:Y:S01]  /*c8f0*/  LDGSTS.E [R5+0x39c80], desc[UR60][R10.64], P0 ;  /* 0x39c800000a057fae */ /* 0x0007e2000812187c */
[----:B------:R-:W-:-:S04]  /*c900*/  IMAD.WIDE R96, R154, 0x4, R96 ;  /* 0x000000049a607825 */ /* 0x000fc800078e0260 */
[C---:B------:R-:W-:Y:S01]  /*c910*/  IMAD.WIDE R94, R154.reuse, 0x4, R94 ;  /* 0x000000049a5e7825 */ /* 0x040fe200078e025e */
[----:B------:R-:W-:Y:S03]  /*c920*/  STL.64 [R1+0x160], R112 ;  /* 0x0001607001007387 */ /* 0x000fe60000100a00 */
[C---:B------:R-:W-:Y:S01]  /*c930*/  IMAD.WIDE R90, R154.reuse, 0x4, R90 ;  /* 0x000000049a5a7825 */ /* 0x040fe200078e025a */
[----:B------:R1:W-:Y:S03]  /*c940*/  STL.64 [R1+0x1a0], R96 ;  /* 0x0001a06001007387 */ /* 0x0003e60000100a00 */
[C---:B------:R-:W-:Y:S01]  /*c950*/  IMAD.WIDE R88, R154.reuse, 0x4, R88 ;  /* 0x000000049a587825 */ /* 0x040fe200078e0258 */
[----:B------:R-:W4:Y:S04]  /*c960*/  LDL.LU.64 R98, [R1+0x150] ;  /* 0x0001500001627983 */ /* 0x000f280000300a00 */
[----:B------:R1:W-:Y:S04]  /*c970*/  STL.64 [R1+0x258], R94 ;  /* 0x0002585e01007387 */ /* 0x0003e80000100a00 */
[----:B------:R-:W4:Y:S04]  /*c980*/  LDL.LU.64 R126, [R1+0x110] ;  /* 0x00011000017e7983 */ /* 0x000f280000300a00 */
[----:B------:R1:W-:Y:S04]  /*c990*/  STL.64 [R1+0x4a8], R90 ;  /* 0x0004a85a01007387 */ /* 0x0003e80000100a00 */
[----:B------:R-:W4:Y:S04]  /*c9a0*/  LDL.LU.64 R116, [R1+0xd0] ;  /* 0x0000d00001747983 */ /* 0x000f280000300a00 */
[----:B------:R1:W-:Y:S04]  /*c9b0*/  STL.64 [R1+0x520], R88 ;  /* 0x0005205801007387 */ /* 0x0003e80000100a00 */
[----:B------:R-:W4:Y:S04]  /*c9c0*/  LDL.LU.64 R136, [R1+0x90] ;  /* 0x0000900001887983 */ /* 0x000f280000300a00 */
[----:B------:R4:W-:Y:S04]  /*c9d0*/  LDGSTS.E [R6+0x38100], desc[UR60][R112.64], P0 ;  /* 0x3810000070067fae */ /* 0x0009e8000812187c */
[----:B------:R-:W-:Y:S04]  /*c9e0*/  LDGSTS.E [R6+0x38500], desc[UR60][R96.64], P0 ;  /* 0x3850000060067fae */ /* 0x000fe8000812187c */
[----:B------:R-:W-:Y:S04]  /*c9f0*/  LDGSTS.E [R6+0x38900], desc[UR60][R94.64], P0 ;  /* 0x389000005e067fae */ /* 0x000fe8000812187c */
[----:B------:R-:W-:Y:S04]  /*ca00*/  LDGSTS.E [R6+0x38d00], desc[UR60][R90.64], P0 ;  /* 0x38d000005a067fae */ /* 0x000fe8000812187c */
[----:B------:R-:W-:Y:S01]  /*ca10*/  LDGSTS.E [R6+0x39100], desc[UR60][R88.64], P0 ;  /* 0x3910000058067fae */ /* 0x000fe2000812187c */
[----:B--2---:R-:W-:-:S04]  /*ca20*/  IMAD.WIDE R22, R154, 0x4, R124 ;  /* 0x000000049a167825 */ /* 0x004fc800078e027c */
[C---:B---3--:R-:W-:Y:S01]  /*ca30*/  IMAD.WIDE R10, R154.reuse, 0x4, R120 ;  /* 0x000000049a0a7825 */ /* 0x048fe200078e0278 */
[----:B------:R2:W-:Y:S03]  /*ca40*/  STL.64 [R1+0x588], R22 ;  /* 0x0005881601007387 */ /* 0x0005e60000100a00 */
[C---:B------:R-:W-:Y:S01]  /*ca50*/  IMAD.WIDE R4, R154.reuse, 0x4, R138 ;  /* 0x000000049a047825 */ /* 0x040fe200078e028a */
[----:B------:R3:W-:Y:S04]  /*ca60*/  STL.64 [R1+0x5e0], R10 ;  /* 0x0005e00a01007387 */ /* 0x0007e80000100a00 */
[----:B------:R3:W-:Y:S04]  /*ca70*/  STL.64 [R1+0x608], R4 ;  /* 0x0006080401007387 */ /* 0x0007e80000100a00 */
[----:B-1----:R-:W3:Y:S04]  /*ca80*/  LDL.LU.64 R96, [R1+0x248] ;  /* 0x0002480001607983 */ /* 0x002ee80000300a00 */
[----:B------:R-:W3:Y:S04]  /*ca90*/  LDL.LU.64 R94, [R1+0x208] ;  /* 0x00020800015e7983 */ /* 0x000ee80000300a00 */
[----:B------:R-:W3:Y:S04]  /*caa0*/  LDL.LU.64 R90, [R1+0x1c8] ;  /* 0x0001c800015a7983 */ /* 0x000ee80000300a00 */
[----:B------:R-:W3:Y:S04]  /*cab0*/  LDL.LU.64 R88, [R1+0x188] ;  /* 0x0001880001587983 */ /* 0x000ee80000300a00 */
[----:B------:R-:W3:Y:S04]  /*cac0*/  LDL.LU.64 R124, [R1+0x148] ;  /* 0x00014800017c7983 */ /* 0x000ee80000300a00 */
[----:B------:R2:W-:Y:S04]  /*cad0*/  LDGSTS.E [R6+0x39500], desc[UR60][R22.64], P0 ;  /* 0x3950000016067fae */ /* 0x0005e8000812187c */
[----:B------:R3:W-:Y:S04]  /*cae0*/  LDGSTS.E [R6+0x39900], desc[UR60][R10.64], P0 ;  /* 0x399000000a067fae */ /* 0x0007e8000812187c */
[----:B------:R1:W-:Y:S01]  /*caf0*/  LDGSTS.E [R6+0x39d00], desc[UR60][R4.64], P0 ;  /* 0x39d0000004067fae */ /* 0x0003e2000812187c */
[----:B----4-:R-:W-:-:S04]  /*cb00*/  IMAD.WIDE R112, R154, 0x4, R102 ;  /* 0x000000049a707825 */ /* 0x010fc800078e0266 */
[C---:B------:R-:W-:Y:S01]  /*cb10*/  IMAD.WIDE R108, R154.reuse, 0x4, R108 ;  /* 0x000000049a6c7825 */ /* 0x040fe200078e026c */
[----:B------:R-:W-:Y:S03]  /*cb20*/  STL.64 [R1+0x168], R112 ;  /* 0x0001687001007387 */ /* 0x000fe60000100a00 */
[C---:B------:R-:W-:Y:S01]  /*cb30*/  IMAD.WIDE R102, R154.reuse, 0x4, R100 ;  /* 0x000000049a667825 */ /* 0x040fe200078e0264 */
[----:B------:R4:W-:Y:S04]  /*cb40*/  STL.64 [R1+0x1e0], R108 ;  /* 0x0001e06c01007387 */ /* 0x0009e80000100a00 */
[----:B------:R-:W4:Y:S01]  /*cb50*/  LDL.LU.64 R120, [R1+0x108] ;  /* 0x0001080001787983 */ /* 0x000f220000300a00 */
[----:B------:R-:W-:-:S03]  /*cb60*/  IMAD.WIDE R100, R154, 0x4, R122 ;  /* 0x000000049a647825 */ /* 0x000fc600078e027a */
[----:B------:R4:W-:Y:S04]  /*cb70*/  STL.64 [R1+0x220], R102 ;  /* 0x0002206601007387 */ /* 0x0009e80000100a00 */
[----:B------:R-:W4:Y:S04]  /*cb80*/  LDL.LU.64 R138, [R1+0xc8] ;  /* 0x0000c800018a7983 */ /* 0x000f280000300a00 */
[----:B------:R-:W4:Y:S01]  /*cb90*/  LDL.LU.64 R122, [R1+0x88] ;  /* 0x00008800017a7983 */ /* 0x000f220000300a00 */
[----:B------:R-:W-:-:S03]  /*cba0*/  IMAD.WIDE R98, R154, 0x4, R98 ;  /* 0x000000049a627825 */ /* 0x000fc600078e0262 */
[----:B------:R4:W-:Y:S01]  /*cbb0*/  STL.64 [R1+0x468], R100 ;  /* 0x0004686401007387 */ /* 0x0009e20000100a00 */
[----:B--2---:R-:W-:-:S03]  /*cbc0*/  IMAD.WIDE R22, R154, 0x4, R126 ;  /* 0x000000049a167825 */ /* 0x004fc600078e027e */
[----:B------:R2:W-:Y:S01]  /*cbd0*/  STL.64 [R1+0x4e8], R98 ;  /* 0x0004e86201007387 */ /* 0x0005e20000100a00 */
[----:B---3--:R-:W-:-:S03]  /*cbe0*/  IMAD.WIDE R10, R154, 0x4, R116 ;  /* 0x000000049a0a7825 */ /* 0x008fc600078e0274 */
[----:B------:R3:W-:Y:S04]  /*cbf0*/  STL.64 [R1+0x558], R22 ;  /* 0x0005581601007387 */ /* 0x0007e80000100a00 */
[----:B------:R-:W-:Y:S01]  /*cc00*/  LDGSTS.E [R7+0x38180], desc[UR60][R112.64], P0 ;  /* 0x3818000070077fae */ /* 0x000fe2000812187c */
[----:B-1----:R-:W-:-:S03]  /*cc10*/  IMAD.WIDE R4, R154, 0x4, R136 ;  /* 0x000000049a047825 */ /* 0x002fc600078e0288 */
[----:B------:R1:W-:Y:S04]  /*cc20*/  STL.64 [R1+0x5c8], R10 ;  /* 0x0005c80a01007387 */ /* 0x0003e80000100a00 */
[----:B------:R-:W-:Y:S04]  /*cc30*/  LDGSTS.E [R7+0x38580], desc[UR60][R108.64], P0 ;  /* 0x385800006c077fae */ /* 0x000fe8000812187c */
[----:B------:R1:W-:Y:S04]  /*cc40*/  STL.64 [R1+0x5f8], R4 ;  /* 0x0005f80401007387 */ /* 0x0003e80000100a00 */
[----:B------:R2:W-:Y:S04]  /*cc50*/  LDGSTS.E [R7+0x38980], desc[UR60][R102.64], P0 ;  /* 0x3898000066077fae */ /* 0x0005e8000812187c */
[----:B----4-:R-:W4:Y:S04]  /*cc60*/  LDL.LU.64 R108, [R1+0x240] ;  /* 0x00024000016c7983 */ /* 0x010f280000300a00 */
[----:B------:R1:W-:Y:S04]  /*cc70*/  LDGSTS.E [R7+0x38d80], desc[UR60][R100.64], P0 ;  /* 0x38d8000064077fae */ /* 0x0003e8000812187c */
[----:B------:R-:W4:Y:S04]  /*cc80*/  LDL.LU.64 R136, [R1+0x200] ;  /* 0x0002000001887983 */ /* 0x000f280000300a00 */
[----:B------:R-:W4:Y:S04]  /*cc90*/  LDL.LU.64 R112, [R1+0x1c0] ;  /* 0x0001c00001707983 */ /* 0x000f280000300a00 */
[----:B------:R1:W-:Y:S04]  /*cca0*/  LDGSTS.E [R7+0x39180], desc[UR60][R98.64], P0 ;  /* 0x3918000062077fae */ /* 0x0003e8000812187c */
[----:B------:R3:W-:Y:S04]  /*ccb0*/  LDGSTS.E [R7+0x39580], desc[UR60][R22.64], P0 ;  /* 0x3958000016077fae */ /* 0x0007e8000812187c */
[----:B------:R3:W-:Y:S04]  /*ccc0*/  LDGSTS.E [R7+0x39980], desc[UR60][R10.64], P0 ;  /* 0x399800000a077fae */ /* 0x0007e8000812187c */
[----:B------:R3:W-:Y:S01]  /*ccd0*/  LDGSTS.E [R7+0x39d80], desc[UR60][R4.64], P0 ;  /* 0x39d8000004077fae */ /* 0x0007e2000812187c */
[----:B------:R-:W-:-:S04]  /*cce0*/  IMAD.WIDE R116, R154, 0x4, R96 ;  /* 0x000000049a747825 */ /* 0x000fc800078e0260 */
[C---:B--2---:R-:W-:Y:S01]  /*ccf0*/  IMAD.WIDE R102, R154.reuse, 0x4, R94 ;  /* 0x000000049a667825 */ /* 0x044fe200078e025e */
[----:B------:R-:W-:Y:S03]  /*cd00*/  STL.64 [R1+0x198], R116 ;  /* 0x0001987401007387 */ /* 0x000fe60000100a00 */
[C---:B-1----:R-:W-:Y:S01]  /*cd10*/  IMAD.WIDE R100, R154.reuse, 0x4, R90 ;  /* 0x000000049a647825 */ /* 0x042fe200078e025a */
[----:B------:R-:W2:Y:S04]  /*cd20*/  LDL.LU.64 R96, [R1+0x180] ;  /* 0x0001800001607983 */ /* 0x000ea80000300a00 */
[----:B------:R-:W2:Y:S01]  /*cd30*/  LDL.LU.64 R94, [R1+0x140] ;  /* 0x00014000015e7983 */ /* 0x000ea20000300a00 */
[----:B------:R-:W-:-:S03]  /*cd40*/  IMAD.WIDE R98, R154, 0x4, R88 ;  /* 0x000000049a627825 */ /* 0x000fc600078e0258 */
[----:B------:R1:W-:Y:S01]  /*cd50*/  STL.64 [R1+0x1d8], R102 ;  /* 0x0001d86601007387 */ /* 0x0003e20000100a00 */
[----:B---3--:R-:W-:-:S03]  /*cd60*/  IMAD.WIDE R22, R154, 0x4, R124 ;  /* 0x000000049a167825 */ /* 0x008fc600078e027c */
[----:B------:R3:W-:Y:S04]  /*cd70*/  STL.64 [R1+0x218], R100 ;  /* 0x0002186401007387 */ /* 0x0007e80000100a00 */
[----:B------:R-:W2:Y:S04]  /*cd80*/  LDL.LU.64 R90, [R1+0x100] ;  /* 0x00010000015a7983 */ /* 0x000ea80000300a00 */
[----:B------:R-:W2:Y:S04]  /*cd90*/  LDL.LU.64 R88, [R1+0xc0] ;  /* 0x0000c00001587983 */ /* 0x000ea80000300a00 */
[----:B------:R3:W-:Y:S04]  /*cda0*/  STL.64 [R1+0x260], R98 ;  /* 0x0002606201007387 */ /* 0x0007e80000100a00 */
[----:B------:R2:W-:Y:S04]  /*cdb0*/  STL.64 [R1+0x4b0], R22 ;  /* 0x0004b01601007387 */ /* 0x0005e80000100a00 */
[----:B------:R-:W-:Y:S04]  /*cdc0*/  LDGSTS.E [R8+0x38200], desc[UR60][R116.64], P0 ;  /* 0x3820000074087fae */ /* 0x000fe8000812187c */
[----:B------:R-:W-:Y:S04]  /*cdd0*/  LDGSTS.E [R8+0x38600], desc[UR60][R102.64], P0 ;  /* 0x3860000066087fae */ /* 0x000fe8000812187c */
[----:B------:R-:W-:Y:S04]  /*cde0*/  LDGSTS.E [R8+0x38a00], desc[UR60][R100.64], P0 ;  /* 0x38a0000064087fae */ /* 0x000fe8000812187c */
[----:B------:R-:W-:Y:S04]  /*cdf0*/  LDGSTS.E [R8+0x38e00], desc[UR60][R98.64], P0 ;  /* 0x38e0000062087fae */ /* 0x000fe8000812187c */
[----:B------:R2:W-:Y:S01]  /*ce00*/  LDGSTS.E [R8+0x39200], desc[UR60][R22.64], P0 ;  /* 0x3920000016087fae */ /* 0x0005e2000812187c */
[----:B------:R-:W-:-:S04]  /*ce10*/  IMAD.WIDE R10, R154, 0x4, R120 ;  /* 0x000000049a0a7825 */ /* 0x000fc800078e0278 */
[C---:B------:R-:W-:Y:S01]  /*ce20*/  IMAD.WIDE R6, R154.reuse, 0x4, R138 ;  /* 0x000000049a067825 */ /* 0x040fe200078e028a */
[----:B------:R2:W-:Y:S03]  /*ce30*/  STL.64 [R1+0x530], R10 ;  /* 0x0005300a01007387 */ /* 0x0005e60000100a00 */
[C---:B------:R-:W-:Y:S01]  /*ce40*/  IMAD.WIDE R4, R154.reuse, 0x4, R122 ;  /* 0x000000049a047825 */ /* 0x040fe200078e027a */
[----:B------:R2:W-:Y:S04]  /*ce50*/  STL.64 [R1+0x598], R6 ;  /* 0x0005980601007387 */ /* 0x0005e80000100a00 */
[----:B------:R2:W-:Y:S04]  /*ce60*/  STL.64 [R1+0x5e8], R4 ;  /* 0x0005e80401007387 */ /* 0x0005e80000100a00 */
[----:B------:R-:W2:Y:S04]  /*ce70*/  LDL.LU.64 R122, [R1+0x80] ;  /* 0x00008000017a7983 */ /* 0x000ea80000300a00 */
[----:B-1----:R-:W2:Y:S04]  /*ce80*/  LDL.LU.64 R102, [R1+0x238] ;  /* 0x0002380001667983 */ /* 0x002ea80000300a00 */
[----:B---3--:R-:W3:Y:S04]  /*ce90*/  LDL.LU.64 R100, [R1+0x1f8] ;  /* 0x0001f80001647983 */ /* 0x008ee80000300a00 */
[----:B------:R-:W3:Y:S04]  /*cea0*/  LDL.LU.64 R98, [R1+0x1b8] ;  /* 0x0001b80001627983 */ /* 0x000ee80000300a00 */
[----:B------:R-:W3:Y:S04]  /*ceb0*/  LDL.LU.64 R120, [R1+0x178] ;  /* 0x0001780001787983 */ /* 0x000ee80000300a00 */
[----:B------:R-:W3:Y:S04]  /*cec0*/  LDL.LU.64 R138, [R1+0x138] ;  /* 0x00013800018a7983 */ /* 0x000ee80000300a00 */
[----:B------:R-:W3:Y:S04]  /*ced0*/  LDL.LU.64 R116, [R1+0xf8] ;  /* 0x0000f80001747983 */ /* 0x000ee80000300a00 */
[----:B------:R1:W-:Y:S04]  /*cee0*/  LDGSTS.E [R8+0x39600], desc[UR60][R10.64], P0 ;  /* 0x396000000a087fae */ /* 0x0003e8000812187c */
[----:B------:R1:W-:Y:S04]  /*cef0*/  LDGSTS.E [R8+0x39a00], desc[UR60][R6.64], P0 ;  /* 0x39a0000006087fae */ /* 0x0003e8000812187c */
[----:B------:R1:W-:Y:S01]  /*cf00*/  LDGSTS.E [R8+0x39e00], desc[UR60][R4.64], P0 ;  /* 0x39e0000004087fae */ /* 0x0003e2000812187c */
[----:B----4-:R-:W-:-:S05]  /*cf10*/  IMAD.WIDE R108, R154, 0x4, R108 ;  /* 0x000000049a6c7825 */ /* 0x010fca00078e026c */
[----:B------:R-:W-:Y:S01]  /*cf20*/  LDGSTS.E [R9+0x38280], desc[UR60][R108.64], P0 ;  /* 0x382800006c097fae */ /* 0x000fe2000812187c */
[----:B------:R-:W-:-:S03]  /*cf30*/  IMAD.WIDE R128, R154, 0x4, R136 ;  /* 0x000000049a807825 */ /* 0x000fc600078e0288 */
[----:B------:R-:W4:Y:S01]  /*cf40*/  LDL.LU.64 R136, [R1+0xb8] ;  /* 0x0000b80001887983 */ /* 0x000f220000300a00 */
[----:B------:R-:W-:-:S03]  /*cf50*/  IMAD.WIDE R126, R154, 0x4, R112 ;  /* 0x000000049a7e7825 */ /* 0x000fc600078e0270 */
[----:B------:R1:W-:Y:S04]  /*cf60*/  STL.64 [R1+0x190], R108 ;  /* 0x0001906c01007387 */ /* 0x0003e80000100a00 */
[----:B------:R-:W4:Y:S04]  /*cf70*/  LDL.LU.64 R112, [R1+0x78] ;  /* 0x0000780001707983 */ /* 0x000f280000300a00 */
[----:B------:R-:W-:Y:S04]  /*cf80*/  STL.64 [R1+0x1d0], R128 ;  /* 0x0001d08001007387 */ /* 0x000fe80000100a00 */
[----:B------:R-:W-:Y:S04]  /*cf90*/  STL.64 [R1+0x210], R126 ;  /* 0x0002107e01007387 */ /* 0x000fe80000100a00 */
[----:B------:R-:W-:Y:S04]  /*cfa0*/  LDGSTS.E [R9+0x38680], desc[UR60][R128.64], P0 ;  /* 0x3868000080097fae */ /* 0x000fe8000812187c */
[----:B------:R-:W-:Y:S01]  /*cfb0*/  LDGSTS.E [R9+0x38a80], desc[UR60][R126.64], P0 ;  /* 0x38a800007e097fae */ /* 0x000fe2000812187c */
[----:B--2---:R-:W-:-:S04]  /*cfc0*/  IMAD.WIDE R124, R154, 0x4, R96 ;  /* 0x000000049a7c7825 */ /* 0x004fc800078e0260 */
[C---:B------:R-:W-:Y:S01]  /*cfd0*/  IMAD.WIDE R22, R154.reuse, 0x4, R94 ;  /* 0x000000049a167825 */ /* 0x040fe200078e025e */
[----:B------:R-:W-:Y:S04]  /*cfe0*/  STL.64 [R1+0x250], R124 ;  /* 0x0002507c01007387 */ /* 0x000fe80000100a00 */
[----:B------:R-:W2:Y:S04]  /*cff0*/  LDL.LU.64 R94, [R1+0x230] ;  /* 0x00023000015e7983 */ /* 0x000ea80000300a00 */
[----:B------:R3:W-:Y:S01]  /*d000*/  STL.64 [R1+0x470], R22 ;  /* 0x0004701601007387 */ /* 0x0007e20000100a00 */
[----:B-1----:R-:W-:-:S03]  /*d010*/  IMAD.WIDE R10, R154, 0x4, R90 ;  /* 0x000000049a0a7825 */ /* 0x002fc600078e025a */
[----:B------:R-:W-:Y:S01]  /*d020*/  LDGSTS.E [R9+0x38e80], desc[UR60][R124.64], P0 ;  /* 0x38e800007c097fae */ /* 0x000fe2000812187c */
[----:B------:R-:W-:-:S03]  /*d030*/  IMAD.WIDE R6, R154, 0x4, R88 ;  /* 0x000000049a067825 */ /* 0x000fc600078e0258 */
[----:B------:R-:W2:Y:S04]  /*d040*/  LDL.LU.64 R90, [R1+0x1f0] ;  /* 0x0001f000015a7983 */ /* 0x000ea80000300a00 */
[----:B------:R1:W-:Y:S04]  /*d050*/  STL.64 [R1+0x4f0], R10 ;  /* 0x0004f00a01007387 */ /* 0x0003e80000100a00 */
[----:B------:R-:W2:Y:S04]  /*d060*/  LDL.LU.64 R88, [R1+0x1b0] ;  /* 0x0001b00001587983 */ /* 0x000ea80000300a00 */
[----:B------:R4:W-:Y:S04]  /*d070*/  STL.64 [R1+0x568], R6 ;  /* 0x0005680601007387 */ /* 0x0009e80000100a00 */
[----:B------:R-:W2:Y:S04]  /*d080*/  LDL.LU.64 R96, [R1+0x170] ;  /* 0x0001700001607983 */ /* 0x000ea80000300a00 */
[----:B------:R1:W-:Y:S04]  /*d090*/  LDGSTS.E [R9+0x39280], desc[UR60][R22.64], P0 ;  /* 0x3928000016097fae */ /* 0x0003e8000812187c */
[----:B------:R1:W-:Y:S04]  /*d0a0*/  LDGSTS.E [R9+0x39680], desc[UR60][R10.64], P0 ;  /* 0x396800000a097fae */ /* 0x0003e8000812187c */
[----:B------:R-:W-:Y:S01]  /*d0b0*/  LDGSTS.E [R9+0x39a80], desc[UR60][R6.64], P0 ;  /* 0x39a8000006097fae */ /* 0x000fe2000812187c */
[----:B------:R-:W-:-:S03]  /*d0c0*/  IMAD.WIDE R4, R154, 0x4, R122 ;  /* 0x000000049a047825 */ /* 0x000fc600078e027a */
[----:B------:R-:W2:Y:S01]  /*d0d0*/  LDL.LU.64 R122, [R1+0x130] ;  /* 0x00013000017a7983 */ /* 0x000ea20000300a00 */
[----:B------:R-:W-:-:S03]  /*d0e0*/  IMAD.WIDE R102, R154, 0x4, R102 ;  /* 0x000000049a667825 */ /* 0x000fc600078e0266 */
[----:B------:R-:W2:Y:S01]  /*d0f0*/  LDL.LU.64 R108, [R1+0xf0] ;  /* 0x0000f000016c7983 */ /* 0x000ea20000300a00 */
[----:B---3--:R-:W-:-:S03]  /*d100*/  IMAD.WIDE R100, R154, 0x4, R100 ;  /* 0x000000049a647825 */ /* 0x008fc600078e0264 */
[----:B------:R3:W-:Y:S01]  /*d110*/  STL.64 [R1+0x5d0], R4 ;  /* 0x0005d00401007387 */ /* 0x0007e20000100a00 */
[----:B------:R-:W-:-:S03]  /*d120*/  IMAD.WIDE R98, R154, 0x4, R98 ;  /* 0x000000049a627825 */ /* 0x000fc600078e0262 */
[----:B------:R3:W-:Y:S01]  /*d130*/  LDGSTS.E [R9+0x39e80], desc[UR60][R4.64], P0 ;  /* 0x39e8000004097fae */ /* 0x0007e2000812187c */
[----:B-1----:R-:W-:-:S03]  /*d140*/  IMAD.WIDE R22, R154, 0x4, R120 ;  /* 0x000000049a167825 */ /* 0x002fc600078e0278 */
[----:B------:R-:W-:Y:S01]  /*d150*/  STL.64 [R1+0x180], R102 ;  /* 0x0001806601007387 */ /* 0x000fe20000100a00 */
[----:B------:R-:W-:-:S03]  /*d160*/  IMAD.WIDE R10, R154, 0x4, R138 ;  /* 0x000000049a0a7825 */ /* 0x000fc600078e028a */
[----:B------:R-:W-:Y:S01]  /*d170*/  STL.64 [R1+0x1c0], R100 ;  /* 0x0001c06401007387 */ /* 0x000fe20000100a00 */
[----:B---3--:R-:W-:-:S03]  /*d180*/  IMAD.WIDE R8, R154, 0x4, R116 ;  /* 0x000000049a087825 */ /* 0x008fc600078e0274 */
[----:B------:R-:W-:Y:S04]  /*d190*/  STL.64 [R1+0x200], R98 ;  /* 0x0002006201007387 */ /* 0x000fe80000100a00 */
[----:B------:R-:W-:Y:S04]  /*d1a0*/  STL.64 [R1+0x240], R22 ;  /* 0x0002401601007387 */ /* 0x000fe80000100a00 */
[----:B------:R-:W-:Y:S04]  /*d1b0*/  LDGSTS.E [R240+0x38300], desc[UR60][R102.64], P0 ;  /* 0x3830000066f07fae */ /* 0x000fe8000812187c */
[----:B------:R-:W-:Y:S04]  /*d1c0*/  STL.64 [R1+0x448], R10 ;  /* 0x0004480a01007387 */ /* 0x000fe80000100a00 */
[----:B------:R-:W-:Y:S01]  /*d1d0*/  LDGSTS.E [R240+0x38700], desc[UR60][R100.64], P0 ;  /* 0x3870000064f07fae */ /* 0x000fe2000812187c */
[----:B----4-:R-:W-:-:S03]  /*d1e0*/  IMAD.WIDE R6, R154, 0x4, R136 ;  /* 0x000000049a067825 */ /* 0x010fc600078e0288 */
[----:B------:R-:W-:Y:S04]  /*d1f0*/  STL.64 [R1+0x4b8], R8 ;  /* 0x0004b80801007387 */ /* 0x000fe80000100a00 */
[----:B------:R-:W-:Y:S01]  /*d200*/  LDGSTS.E [R240+0x38b00], desc[UR60][R98.64], P0 ;  /* 0x38b0000062f07fae */ /* 0x000fe2000812187c */
[----:B------:R-:W-:-:S03]  /*d210*/  IMAD.WIDE R4, R154, 0x4, R112 ;  /* 0x000000049a047825 */ /* 0x000fc600078e0270 */
[----:B------:R1:W-:Y:S04]  /*d220*/  STL.64 [R1+0x538], R6 ;  /* 0x0005380601007387 */ /* 0x0003e80000100a00 */
[----:B------:R-:W-:Y:S04]  /*d230*/  LDGSTS.E [R240+0x38f00], desc[UR60][R22.64], P0 ;  /* 0x38f0000016f07fae */ /* 0x000fe8000812187c */
[----:B------:R3:W-:Y:S04]  /*d240*/  STL.64 [R1+0x5a8], R4 ;  /* 0x0005a80401007387 */ /* 0x0007e80000100a00 */
[----:B------:R-:W-:Y:S04]  /*d250*/  LDGSTS.E [R240+0x39300], desc[UR60][R10.64], P0 ;  /* 0x393000000af07fae */ /* 0x000fe8000812187c */
[----:B------:R-:W-:Y:S04]  /*d260*/  LDGSTS.E [R240+0x39700], desc[UR60][R8.64], P0 ;  /* 0x3970000008f07fae */ /* 0x000fe8000812187c */
[----:B------:R1:W-:Y:S04]  /*d270*/  LDGSTS.E [R240+0x39b00], desc[UR60][R6.64], P0 ;  /* 0x39b0000006f07fae */ /* 0x0003e8000812187c */
[----:B------:R3:W-:Y:S01]  /*d280*/  LDGSTS.E [R240+0x39f00], desc[UR60][R4.64], P0 ;  /* 0x39f0000004f07fae */ /* 0x0007e2000812187c */
[----:B-1----:R-:W-:-:S04]  /*d290*/  IMAD.WIDE R6, R154, 0x4, R2 ;  /* 0x000000049a067825 */ /* 0x002fc800078e0202 */
[----:B---3--:R-:W-:-:S04]  /*d2a0*/  IMAD.WIDE R4, R154, 0x4, R156 ;  /* 0x000000049a047825 */ /* 0x008fc800078e029c */
[----:B--2---:R-:W-:-:S05]  /*d2b0*/  IMAD.WIDE R94, R154, 0x4, R94 ;  /* 0x000000049a5e7825 */ /* 0x004fca00078e025e */
[----:B------:R1:W-:Y:S04]  /*d2c0*/  STL.64 [R1+0x188], R94 ;  /* 0x0001885e01007387 */ /* 0x0003e80000100a00 */
[----:B------:R1:W-:Y:S01]  /*d2d0*/  LDGSTS.E [R241+0x38380], desc[UR60][R94.64], P0 ;  /* 0x383800005ef17fae */ /* 0x0003e2000812187c */
[----:B------:R-:W-:-:S04]  /*d2e0*/  IMAD.WIDE R90, R154, 0x4, R90 ;  /* 0x000000049a5a7825 */ /* 0x000fc800078e025a */
[C---:B------:R-:W-:Y:S01]  /*d2f0*/  IMAD.WIDE R88, R154.reuse, 0x4, R88 ;  /* 0x000000049a587825 */ /* 0x040fe200078e0258 */
[----:B------:R1:W-:Y:S04]  /*d300*/  STL.64 [R1+0x1c8], R90 ;  /* 0x0001c85a01007387 */ /* 0x0003e80000100a00 */
[----:B------:R1:W-:Y:S01]  /*d310*/  STL.64 [R1+0x208], R88 ;  /* 0x0002085801007387 */ /* 0x0003e20000100a00 */
[----:B------:R-:W-:-:S03]  /*d320*/  IMAD.WIDE R22, R154, 0x4, R96 ;  /* 0x000000049a167825 */ /* 0x000fc600078e0260 */
[----:B------:R1:W5:Y:S04]  /*d330*/  LDL.LU.64 R2, [R1+0x768] ;  /* 0x0007680001027983 */ /* 0x0003680000300a00 */
[----:B------:R1:W-:Y:S04]  /*d340*/  STL.64 [R1+0x248], R22 ;  /* 0x0002481601007387 */ /* 0x0003e80000100a00 */
[----:B------:R1:W5:Y:S04]  /*d350*/  LDL.LU.64 R156, [R1+0x760] ;  /* 0x00076000019c7983 */ /* 0x0003680000300a00 */
[----:B------:R1:W-:Y:S04]  /*d360*/  LDGSTS.E [R241+0x38780], desc[UR60][R90.64], P0 ;  /* 0x387800005af17fae */ /* 0x0003e8000812187c */
[----:B------:R1:W-:Y:S04]  /*d370*/  LDGSTS.E [R241+0x38b80], desc[UR60][R88.64], P0 ;  /* 0x38b8000058f17fae */ /* 0x0003e8000812187c */
[----:B------:R1:W-:Y:S01]  /*d380*/  LDGSTS.E [R241+0x38f80], desc[UR60][R22.64], P0 ;  /* 0x38f8000016f17fae */ /* 0x0003e2000812187c */
[----:B------:R-:W-:-:S05]  /*d390*/  IMAD.WIDE R10, R154, 0x4, R122 ;  /* 0x000000049a0a7825 */ /* 0x000fca00078e027a */
[----:B------:R1:W-:Y:S04]  /*d3a0*/  STL.64 [R1+0x430], R10 ;  /* 0x0004300a01007387 */ /* 0x0003e80000100a00 */
[----:B------:R-:W2:Y:S01]  /*d3b0*/  LDL R123, [R1+0x354] ;  /* 0x00035400017b7983 */ /* 0x000ea20000100800 */
[----:B------:R-:W-:-:S03]  /*d3c0*/  IMAD.WIDE R8, R154, 0x4, R108 ;  /* 0x000000049a087825 */ /* 0x000fc600078e026c */
[----:B------:R1:W-:Y:S04]  /*d3d0*/  LDGSTS.E [R241+0x39380], desc[UR60][R10.64], P0 ;  /* 0x393800000af17fae */ /* 0x0003e8000812187c */
[----:B------:R1:W-:Y:S04]  /*d3e0*/  STL.64 [R1+0x480], R8 ;  /* 0x0004800801007387 */ /* 0x0003e80000100a00 */
[----:B------:R1:W-:Y:S04]  /*d3f0*/  STL.64 [R1+0x4f8], R6 ;  /* 0x0004f80601007387 */ /* 0x0003e80000100a00 */
[----:B------:R1:W-:Y:S04]  /*d400*/  STL.64 [R1+0x578], R4 ;  /* 0x0005780401007387 */ /* 0x0003e80000100a00 */
[----:B------:R1:W-:Y:S04]  /*d410*/  LDGSTS.E [R241+0x39780], desc[UR60][R8.64], P0 ;  /* 0x3978000008f17fae */ /* 0x0003e8000812187c */
[----:B------:R1:W-:Y:S04]  /*d420*/  LDGSTS.E [R241+0x39b80], desc[UR60][R6.64], P0 ;  /* 0x39b8000006f17fae */ /* 0x0003e8000812187c */
[----:B------:R1:W-:Y:S01]  /*d430*/  LDGSTS.E [R241+0x39f80], desc[UR60][R4.64], P0 ;  /* 0x39f8000004f17fae */ /* 0x0003e2000812187c */
[----:B------:R-:W-:-:S03]  /*d440*/  CS2R R56, SRZ ;  /* 0x0000000000387805 */ /* 0x000fc6000001ff00 */
[----:B------:R-:W0:Y:S01]  /*d450*/  LDGDEPBAR ;  /* 0x00000000000079af */ /* 0x000e220000000000 */
[----:B------:R-:W-:Y:S02]  /*d460*/  CS2R R58, SRZ ;  /* 0x00000000003a7805 */ /* 0x000fe4000001ff00 */
[----:B------:R-:W-:Y:S02]  /*d470*/  CS2R R60, SRZ ;  /* 0x00000000003c7805 */ /* 0x000fe4000001ff00 */
[----:B------:R-:W-:Y:S02]  /*d480*/  CS2R R62, SRZ ;  /* 0x00000000003e7805 */ /* 0x000fe4000001ff00 */
[----:B------:R-:W-:Y:S02]  /*d490*/  CS2R R64, SRZ ;  /* 0x0000000000407805 */ /* 0x000fe4000001ff00 */
[----:B------:R-:W-:Y:S02]  /*d4a0*/  CS2R R66, SRZ ;  /* 0x0000000000427805 */ /* 0x000fe4000001ff00 */
[----:B------:R-:W-:-:S02]  /*d4b0*/  CS2R R68, SRZ ;  /* 0x0000000000447805 */ /* 0x000fc4000001ff00 */
        /* <DEDUP_REMOVED lines=25> */
[----:B--2---:R-:W-:-:S13]  /*d650*/  ISETP.GE.AND P0, PT, R123, 0x80, PT ;  /* 0x000000807b00780c */ /* 0x004fda0003f06270 */
[----:B-1----:R-:W-:Y:S05]  /*d660*/  @!P0 BRA `(.L_x_0) ;  /* 0x000000a800fc8947 */ /* 0x002fea0003800000 */
[----:B------:R-:W2:Y:S04]  /*d670*/  LDL.LU.64 R108, [R1+0x270] ;  /* 0x00027000016c7983 */ /* 0x000ea80000300a00 */
[----:B------:R-:W3:Y:S04]  /*d680*/  LDL.LU.64 R94, [R1+0x38] ;  /* 0x00003800015e7983 */ /* 0x000ee80000300a00 */
[----:B------:R-:W4:Y:S04]  /*d690*/  LDL.LU.64 R90, [R1+0x30] ;  /* 0x00003000015a7983 */ /* 0x000f280000300a00 */
[----:B------:R-:W4:Y:S04]  /*d6a0*/  LDL.LU.64 R88, [R1+0x28] ;  /* 0x0000280001587983 */ /* 0x000f280000300a00 */
[----:B------:R-:W-:Y:S04]  /*d6b0*/  STL [R1+0x770], R152 ;  /* 0x0007709801007387 */ /* 0x000fe80000100800 */
[----:B-----5:R-:W-:Y:S04]  /*d6c0*/  STL.64 [R1+0x768], R156 ;  /* 0x0007689c01007387 */ /* 0x020fe80000100a00 */
[----:B------:R1:W-:Y:S01]  /*d6d0*/  STL.64 [R1+0x760], R2 ;  /* 0x0007600201007387 */ /* 0x0003e20000100a00 */
[----:B------:R-:W-:-:S02]  /*d6e0*/  IMAD.MOV.U32 R22, RZ, RZ, R250 ;  /* 0x000000ffff167224 */ /* 0x000fc400078e00fa */
[----:B------:R-:W-:Y:S02]  /*d6f0*/  IMAD.MOV.U32 R23, RZ, RZ, R251 ;  /* 0x000000ffff177224 */ /* 0x000fe400078e00fb */
[----:B--2---:R-:W-:Y:S02]  /*d700*/  IMAD.MOV.U32 R4, RZ, RZ, R108 ;  /* 0x000000ffff047224 */ /* 0x004fe400078e006c */
[----:B------:R-:W-:Y:S02]  /*d710*/  IMAD.MOV.U32 R5, RZ, RZ, R109 ;  /* 0x000000ffff057224 */ /* 0x000fe400078e006d */
[----:B---3--:R-:W-:Y:S01]  /*d720*/  IMAD.MOV.U32 R6, RZ, RZ, R94 ;  /* 0x000000ffff067224 */ /* 0x008fe200078e005e */
[----:B------:R-:W2:Y:S01]  /*d730*/  LDL.LU.64 R108, [R1] ;  /* 0x00000000016c7983 */ /* 0x000ea20000300a00 */
[----:B------:R-:W-:Y:S02]  /*d740*/  IMAD.MOV.U32 R7, RZ, RZ, R95 ;  /* 0x000000ffff077224 */ /* 0x000fe400078e005f */
[----:B----4-:R-:W-:Y:S01]  /*d750*/  IMAD.MOV.U32 R8, RZ, RZ, R90 ;  /* 0x000000ffff087224 */ /* 0x010fe200078e005a */
[----:B------:R-:W-:Y:S01]  /*d760*/  STL.64 [R1+0x778], R4 ;  /* 0x0007780401007387 */ /* 0x000fe20000100a00 */
[----:B------:R-:W-:-:S02]  /*d770*/  IMAD.MOV.U32 R9, RZ, RZ, R91 ;  /* 0x000000ffff097224 */ /* 0x000fc400078e005b */
[----:B------:R-:W-:Y:S01]  /*d780*/  IMAD.MOV.U32 R10, RZ, RZ, R88 ;  /* 0x000000ffff0a7224 */ /* 0x000fe200078e0058 */
[----:B------:R-:W-:Y:S01]  /*d790*/  STL.64 [R1+0x780], R6 ;  /* 0x0007800601007387 */ /* 0x000fe20000100a00 */
[----:B------:R-:W-:Y:S02]  /*d7a0*/  IMAD.MOV.U32 R11, RZ, RZ, R89 ;  /* 0x000000ffff0b7224 */ /* 0x000fe400078e0059 */
[----:B------:R-:W-:Y:S01]  /*d7b0*/  IMAD.MOV.U32 R88, RZ, RZ, R238 ;  /* 0x000000ffff587224 */ /* 0x000fe200078e00ee */
[----:B------:R-:W-:Y:S01]  /*d7c0*/  STL.64 [R1+0x788], R8 ;  /* 0x0007880801007387 */ /* 0x000fe20000100a00 */
[----:B------:R-:W-:-:S03]  /*d7d0*/  IMAD.MOV.U32 R89, RZ, RZ, R239 ;  /* 0x000000ffff597224 */ /* 0x000fc600078e00ef */
[----:B------:R3:W-:Y:S04]  /*d7e0*/  STL.64 [R1+0x790], R10 ;  /* 0x0007900a01007387 */ /* 0x0007e80000100a00 */
[----:B------:R-:W-:Y:S04]  /*d7f0*/  STL.64 [R1+0x798], R12 ;  /* 0x0007980c01007387 */ /* 0x000fe80000100a00 */
[----:B------:R-:W-:Y:S04]  /*d800*/  STL.64 [R1+0x7a0], R14 ;  /* 0x0007a00e01007387 */ /* 0x000fe80000100a00 */
[----:B------:R4:W-:Y:S04]  /*d810*/  STL.64 [R1+0x7a8], R16 ;  /* 0x0007a81001007387 */ /* 0x0009e80000100a00 */
[----:B------:R4:W-:Y:S04]  /*d820*/  STL.64 [R1+0x7b0], R18 ;  /* 0x0007b01201007387 */ /* 0x0009e80000100a00 */
[----:B------:R4:W-:Y:S04]  /*d830*/  STL.64 [R1+0x7b8], R20 ;  /* 0x0007b81401007387 */ /* 0x0009e80000100a00 */
[----:B------:R-:W-:Y:S04]  /*d840*/  STL.64 [R1+0x7c0], R22 ;  /* 0x0007c01601007387 */ /* 0x000fe80000100a00 */
[----:B------:R-:W-:Y:S04]  /*d850*/  STL.64 [R1+0x7c8], R88 ;  /* 0x0007c85801007387 */ /* 0x000fe80000100a00 */
[----:B------:R-:W3:Y:S04]  /*d860*/  LDL.LU.64 R128, [R1+0x2e8] ;  /* 0x0002e80001807983 */ /* 0x000ee80000300a00 */
[----:B------:R-:W4:Y:S04]  /*d870*/  LDL.LU.64 R130, [R1+0x2f0] ;  /* 0x0002f00001827983 */ /* 0x000f280000300a00 */
        /* <DEDUP_REMOVED lines=11> */
[----:B------:R-:W4:Y:S01]  /*d930*/  LDL.LU.64 R170, [R1+0x280] ;  /* 0x0002800001aa7983 */ /* 0x000f220000300a00 */
[----:B------:R-:W-:-:S03]  /*d940*/  IMAD.MOV.U32 R102, RZ, RZ, R134 ;  /* 0x000000ffff667224 */ /* 0x000fc600078e0086 */
[----:B------:R-:W4:Y:S04]  /*d950*/  LDL.LU.64 R186, [R1+0x288] ;  /* 0x0002880001ba7983 */ /* 0x000f280000300a00 */
[----:B------:R-:W4:Y:S04]  /*d960*/  LDL.LU.64 R174, [R1+0x290] ;  /* 0x0002900001ae7983 */ /* 0x000f280000300a00 */
[----:B------:R-:W4:Y:S04]  /*d970*/  LDL.LU.64 R176, [R1+0x8] ;  /* 0x0000080001b07983 */ /* 0x000f280000300a00 */
[----:B------:R-:W4:Y:S04]  /*d980*/  LDL.LU.64 R178, [R1+0x10] ;  /* 0x0000100001b27983 */ /* 0x000f280000300a00 */
[----:B------:R-:W4:Y:S01]  /*d990*/  LDL.LU.64 R182, [R1+0x18] ;  /* 0x0000180001b67983 */ /* 0x000f220000300a00 */
[----:B------:R-:W-:-:S02]  /*d9a0*/  IMAD.MOV.U32 R101, RZ, RZ, R105 ;  /* 0x000000ffff657224 */ /* 0x000fc400078e0069 */
[----:B------:R-:W-:Y:S01]  /*d9b0*/  IMAD.MOV.U32 R146, RZ, RZ, R140 ;  /* 0x000000ffff927224 */ /* 0x000fe200078e008c */
[----:B------:R-:W-:Y:S01]  /*d9c0*/  MOV R116, R206 ;  /* 0x000000ce00747202 */ /* 0x000fe20000000f00 */
[----:B------:R-:W-:Y:S02]  /*d9d0*/  IMAD.MOV.U32 R147, RZ, RZ, R180 ;  /* 0x000000ffff937224 */ /* 0x000fe400078e00b4 */
[----:B------:R-:W-:Y:S02]  /*d9e0*/  IMAD.MOV.U32 R112, RZ, RZ, R181 ;  /* 0x000000ffff707224 */ /* 0x000fe400078e00b5 */
[----:B------:R-:W-:Y:S01]  /*d9f0*/  IMAD.MOV.U32 R122, RZ, RZ, R207 ;  /* 0x000000ffff7a7224 */ /* 0x000fe200078e00cf */
[----:B--2---:R-:W-:Y:S01]  /*da00*/  MOV R90, R108 ;  /* 0x0000006c005a7202 */ /* 0x004fe20000000f00 */
[----:B------:R-:W-:Y:S02]  /*da10*/  IMAD.MOV.U32 R91, RZ, RZ, R109 ;  /* 0x000000ffff5b7224 */ /* 0x000fe400078e006d */
[----:B---3--:R-:W-:-:S02]  /*da20*/  IMAD.MOV.U32 R127, RZ, RZ, R128 ;  /* 0x000000ffff7f7224 */ /* 0x008fc400078e0080 */
[----:B------:R-:W-:Y:S02]  /*da30*/  IMAD.MOV.U32 R128, RZ, RZ, R129 ;  /* 0x000000ffff807224 */ /* 0x000fe400078e0081 */
[----:B----4-:R-:W-:Y:S02]  /*da40*/  IMAD.MOV.U32 R129, RZ, RZ, R130 ;  /* 0x000000ffff817224 */ /* 0x010fe400078e0082 */
[----:B------:R-:W-:Y:S02]  /*da50*/  IMAD.MOV.U32 R130, RZ, RZ, R131 ;  /* 0x000000ffff827224 */ /* 0x000fe400078e0083 */
[----:B------:R-:W-:Y:S02]  /*da60*/  IMAD.MOV.U32 R131, RZ, RZ, R132 ;  /* 0x000000ffff837224 */ /* 0x000fe400078e0084 */
[----:B------:R-:W-:Y:S02]  /*da70*/  IMAD.MOV.U32 R132, RZ, RZ, R133 ;  /* 0x000000ffff847224 */ /* 0x000fe400078e0085 */
[----:B------:R-:W-:-:S02]  /*da80*/  IMAD.MOV.U32 R133, RZ, RZ, R230 ;  /* 0x000000ffff857224 */ /* 0x000fc400078e00e6 */
[----:B------:R-:W-:Y:S02]  /*da90*/  IMAD.MOV.U32 R134, RZ, RZ, R231 ;  /* 0x000000ffff867224 */ /* 0x000fe400078e00e7 */
[----:B------:R-:W2:Y:S04]  /*daa0*/  LDL.LU.64 R230, [R1+0x20] ;  /* 0x0000200001e67983 */ /* 0x000ea80000300a00 */
[----:B-1----:R-:W3:Y:S04]  /*dab0*/  LDL.LU.64 R2, [R1+0x3f0] ;  /* 0x0003f00001027983 */ /* 0x002ee80000300a00 */
[----:B------:R-:W4:Y:S04]  /*dac0*/  LDL.LU.64 R156, [R1+0x3f8] ;  /* 0x0003f800019c7983 */ /* 0x000f280000300a00 */
[----:B------:R-:W4:Y:S04]  /*dad0*/  LDL.LU.64 R240, [R1+0x400] ;  /* 0x0004000001f07983 */ /* 0x000f280000300a00 */
        /* <DEDUP_REMOVED lines=10> */
[----:B------:R-:W-:Y:S02]  /*db80*/  IMAD.MOV.U32 R136, RZ, RZ, R137 ;  /* 0x000000ffff887224 */ /* 0x000fe400078e0089 */
[----:B------:R-:W-:Y:S02]  /*db90*/  IMAD.MOV.U32 R143, RZ, RZ, R160 ;  /* 0x000000ffff8f7224 */ /* 0x000fe400078e00a0 */
[----:B------:R-:W-:-:S02]  /*dba0*/  IMAD.MOV.U32 R144, RZ, RZ, R161 ;  /* 0x000000ffff907224 */ /* 0x000fc400078e00a1 */
[----:B------:R-:W-:Y:S02]  /*dbb0*/  IMAD.MOV.U32 R137, RZ, RZ, R138 ;  /* 0x000000ffff897224 */ /* 0x000fe400078e008a */
[----:B------:R-:W-:Y:S02]  /*dbc0*/  IMAD.MOV.U32 R161, RZ, RZ, R162 ;  /* 0x000000ffffa17224 */ /* 0x000fe400078e00a2 */
[----:B------:R-:W-:Y:S02]  /*dbd0*/  IMAD.MOV.U32 R160, RZ, RZ, R163 ;  /* 0x000000ffffa07224 */ /* 0x000fe400078e00a3 */
[----:B------:R-:W-:Y:S02]  /*dbe0*/  IMAD.MOV.U32 R138, RZ, RZ, R139 ;  /* 0x000000ffff8a7224 */ /* 0x000fe400078e008b */
[----:B------:R-:W-:Y:S02]  /*dbf0*/  IMAD.MOV.U32 R163, RZ, RZ, R164 ;  /* 0x000000ffffa37224 */ /* 0x000fe400078e00a4 */
[----:B------:R-:W-:-:S02]  /*dc00*/  IMAD.MOV.U32 R162, RZ, RZ, R165 ;  /* 0x000000ffffa27224 */ /* 0x000fc400078e00a5 */
[----:B------:R-:W-:Y:S02]  /*dc10*/  IMAD.MOV.U32 R139, RZ, RZ, R222 ;  /* 0x000000ffff8b7224 */ /* 0x000fe400078e00de */
[----:B------:R-:W-:Y:S02]  /*dc20*/  IMAD.MOV.U32 R140, RZ, RZ, R223 ;  /* 0x000000ffff8c7224 */ /* 0x000fe400078e00df */
[----:B------:R-:W-:Y:S01]  /*dc30*/  IMAD.MOV.U32 R165, RZ, RZ, R166 ;  /* 0x000000ffffa57224 */ /* 0x000fe200078e00a6 */
[----:B------:R-:W4:Y:S01]  /*dc40*/  LDL.LU.64 R222, [R1+0x390] ;  /* 0x0003900001de7983 */ /* 0x000f220000300a00 */
[----:B------:R-:W-:Y:S01]  /*dc50*/  IMAD.MOV.U32 R164, RZ, RZ, R167 ;  /* 0x000000ffffa47224 */ /* 0x000fe200078e00a7 */
[----:B------:R-:W-:Y:S01]  /*dc60*/  MOV R167, R228 ;  /* 0x000000e400a77202 */ /* 0x000fe20000000f00 */
[----:B------:R-:W-:Y:S02]  /*dc70*/  IMAD.MOV.U32 R166, RZ, RZ, R229 ;  /* 0x000000ffffa67224 */ /* 0x000fe400078e00e5 */
[----:B------:R-:W4:Y:S01]  /*dc80*/  LDL.LU.64 R228, [R1+0x398] ;  /* 0x0003980001e47983 */ /* 0x000f220000300a00 */
[----:B--2---:R-:W-:-:S02]  /*dc90*/  IMAD.MOV.U32 R181, RZ, RZ, R230 ;  /* 0x000000ffffb57224 */ /* 0x004fc400078e00e6 */
[----:B------:R-:W-:Y:S02]  /*dca0*/  IMAD.MOV.U32 R180, RZ, RZ, R231 ;  /* 0x000000ffffb47224 */ /* 0x000fe400078e00e7 */
[----:B------:R-:W2:Y:S01]  /*dcb0*/  LDL.LU.64 R230, [R1+0x3a0] ;  /* 0x0003a00001e67983 */ /* 0x000ea20000300a00 */
[----:B---3--:R-:W-:Y:S02]  /*dcc0*/  IMAD.MOV.U32 R207, RZ, RZ, R2 ;  /* 0x000000ffffcf7224 */ /* 0x008fe400078e0002 */
[----:B------:R-:W-:Y:S02]  /*dcd0*/  IMAD.MOV.U32 R206, RZ, RZ, R3 ;  /* 0x000000ffffce7224 */ /* 0x000fe400078e0003 */
[----:B------:R-:W3:Y:S04]  /*dce0*/  LDL.LU.64 R2, [R1+0x3a8] ;  /* 0x0003a80001027983 */ /* 0x000ee80000300a00 */
[----:B------:R-:W3:Y:S04]  /*dcf0*/  LDL.LU.64 R10, [R1+0x370] ;  /* 0x00037000010a7983 */ /* 0x000ee80000300a00 */
[----:B------:R-:W3:Y:S04]  /*dd00*/  LDL.LU.64 R8, [R1+0x378] ;  /* 0x0003780001087983 */ /* 0x000ee80000300a00 */
[----:B------:R-:W3:Y:S01]  /*dd10*/  LDL.LU.64 R6, [R1+0x380] ;  /* 0x0003800001067983 */ /* 0x000ee20000300a00 */
[----:B------:R-:W-:-:S02]  /*dd20*/  IMAD.MOV.U32 R100, RZ, RZ, R115 ;  /* 0x000000ffff647224 */ /* 0x000fc400078e0073 */
[----:B------:R-:W-:Y:S02]  /*dd30*/  IMAD.MOV.U32 R109, RZ, RZ, R198 ;  /* 0x000000ffff6d7224 */ /* 0x000fe400078e00c6 */
[----:B------:R-:W-:Y:S01]  /*dd40*/  IMAD.MOV.U32 R115, RZ, RZ, R199 ;  /* 0x000000ffff737224 */ /* 0x000fe200078e00c7 */
[----:B------:R-:W-:Y:S01]  /*dd50*/  MOV R199, R212 ;  /* 0x000000d400c77202 */ /* 0x000fe20000000f00 */
[----:B------:R-:W-:Y:S02]  /*dd60*/  IMAD.MOV.U32 R120, RZ, RZ, R200 ;  /* 0x000000ffff787224 */ /* 0x000fe400078e00c8 */
[----:B------:R-:W-:Y:S02]  /*dd70*/  IMAD.MOV.U32 R121, RZ, RZ, R201 ;  /* 0x000000ffff797224 */ /* 0x000fe400078e00c9 */
[----:B------:R-:W-:Y:S02]  /*dd80*/  IMAD.MOV.U32 R198, RZ, RZ, R213 ;  /* 0x000000ffffc67224 */ /* 0x000fe400078e00d5 */
[----:B------:R-:W-:-:S02]  /*dd90*/  IMAD.MOV.U32 R201, RZ, RZ, R210 ;  /* 0x000000ffffc97224 */ /* 0x000fc400078e00d2 */
[----:B------:R-:W-:Y:S02]  /*dda0*/  IMAD.MOV.U32 R200, RZ, RZ, R211 ;  /* 0x000000ffffc87224 */ /* 0x000fe400078e00d3 */
[----:B----4-:R-:W-:Y:S02]  /*ddb0*/  IMAD.MOV.U32 R211, RZ, RZ, R240 ;  /* 0x000000ffffd37224 */ /* 0x010fe400078e00f0 */
[----:B------:R-:W-:Y:S02]  /*ddc0*/  IMAD.MOV.U32 R210, RZ, RZ, R241 ;  /* 0x000000ffffd27224 */ /* 0x000fe400078e00f1 */
[----:B------:R-:W-:Y:S01]  /*ddd0*/  IMAD.MOV.U32 R213, RZ, RZ, R214 ;  /* 0x000000ffffd57224 */ /* 0x000fe200078e00d6 */
[----:B------:R-:W4:Y:S01]  /*dde0*/  LDL.LU.64 R240, [R1+0x388] ;  /* 0x0003880001f07983 */ /* 0x000f220000300a00 */
[----:B------:R-:W-:Y:S01]  /*ddf0*/  IMAD.MOV.U32 R212, RZ, RZ, R215 ;  /* 0x000000ffffd47224 */ /* 0x000fe200078e00d7 */
[----:B------:R-:W-:Y:S01]  /*de00*/  MOV R215, R242 ;  /* 0x000000f200d77202 */ /* 0x000fe20000000f00 */
[----:B------:R-:W-:-:S02]  /*de10*/  IMAD.MOV.U32 R214, RZ, RZ, R243 ;  /* 0x000000ffffd67224 */ /* 0x000fc400078e00f3 */
[----:B------:R-:W4:Y:S04]  /*de20*/  LDL.LU.64 R242, [R1+0x348] ;  /* 0x0003480001f27983 */ /* 0x000f280000300a00 */
[----:B------:R-:W4:Y:S04]  /*de30*/  LDL.LU.64 R16, [R1+0x358] ;  /* 0x0003580001107983 */ /* 0x000f280000300a00 */
[----:B------:R-:W4:Y:S01]  /*de40*/  LDL.LU.64 R4, [R1+0x360] ;  /* 0x0003600001047983 */ /* 0x000f220000300a00 */
        /* <DEDUP_REMOVED lines=12> */
[----:B------:R-:W-:Y:S02]  /*df10*/  IMAD.MOV.U32 R208, RZ, RZ, R157 ;  /* 0x000000ffffd07224 */ /* 0x000fe400078e009d */
[----:B------:R-:W-:Y:S01]  /*df20*/  IMAD.MOV.U32 R98, RZ, RZ, R111 ;  /* 0x000000ffff627224 */ /* 0x000fe200078e006f */
[----:B------:R-:W4:Y:S01]  /*df30*/  LDL.LU.64 R156, [R1+0x328] ;  /* 0x00032800019c7983 */ /* 0x000f220000300a00 */
[----:B------:R-:W-:-:S02]  /*df40*/  IMAD.MOV.U32 R111, RZ, RZ, R149 ;  /* 0x000000ffff6f7224 */ /* 0x000fc400078e0095 */
[----:B------:R-:W-:Y:S02]  /*df50*/  IMAD.MOV.U32 R149, RZ, RZ, R216 ;  /* 0x000000ffff957224 */ /* 0x000fe400078e00d8 */
[----:B------:R-:W-:Y:S02]  /*df60*/  IMAD.MOV.U32 R126, RZ, RZ, R217 ;  /* 0x000000ffff7e7224 */ /* 0x000fe400078e00d9 */
[----:B------:R-:W-:Y:S02]  /*df70*/  IMAD.MOV.U32 R217, RZ, RZ, R218 ;  /* 0x000000ffffd97224 */ /* 0x000fe400078e00da */
[----:B------:R-:W-:Y:S02]  /*df80*/  IMAD.MOV.U32 R216, RZ, RZ, R219 ;  /* 0x000000ffffd87224 */ /* 0x000fe400078e00db */
[----:B------:R-:W-:Y:S02]  /*df90*/  IMAD.MOV.U32 R219, RZ, RZ, R152 ;  /* 0x000000ffffdb7224 */ /* 0x000fe400078e0098 */
[----:B------:R-:W-:-:S02]  /*dfa0*/  IMAD.MOV.U32 R218, RZ, RZ, R153 ;  /* 0x000000ffffda7224 */ /* 0x000fc400078e0099 */
[----:B------:R-:W4:Y:S01]  /*dfb0*/  LDL.LU.64 R152, [R1+0x330] ;  /* 0x0003300001987983 */ /* 0x000f220000300a00 */
[----:B------:R-:W-:Y:S02]  /*dfc0*/  IMAD.MOV.U32 R124, RZ, RZ, R204 ;  /* 0x000000ffff7c7224 */ /* 0x000fe400078e00cc */
[----:B------:R-:W-:Y:S02]  /*dfd0*/  IMAD.MOV.U32 R197, RZ, RZ, R226 ;  /* 0x000000ffffc57224 */ /* 0x000fe400078e00e2 */
[----:B------:R-:W-:Y:S02]  /*dfe0*/  IMAD.MOV.U32 R204, RZ, RZ, R225 ;  /* 0x000000ffffcc7224 */ /* 0x000fe400078e00e1 */
[----:B------:R-:W-:Y:S02]  /*dff0*/  IMAD.MOV.U32 R226, RZ, RZ, R228 ;  /* 0x000000ffffe27224 */ /* 0x000fe400078e00e4 */
[----:B------:R-:W-:Y:S02]  /*e000*/  IMAD.MOV.U32 R225, RZ, RZ, R229 ;  /* 0x000000ffffe17224 */ /* 0x000fe400078e00e5 */
[----:B--2---:R-:W-:-:S02]  /*e010*/  IMAD.MOV.U32 R228, RZ, RZ, R230 ;  /* 0x000000ffffe47224 */ /* 0x004fc400078e00e6 */
[----:B---3--:R-:W-:Y:S02]  /*e020*/  IMAD.MOV.U32 R230, RZ, RZ, R2 ;  /* 0x000000ffffe67224 */ /* 0x008fe400078e0002 */
[----:B------:R-:W-:Y:S02]  /*e030*/  IMAD.MOV.U32 R229, RZ, RZ, R3 ;  /* 0x000000ffffe57224 */ /* 0x000fe400078e0003 */
[----:B------:R-:W2:Y:S04]  /*e040*/  LDL.LU.64 R2, [R1+0x338] ;  /* 0x0003380001027983 */ /* 0x000ea80000300a00 */
[----:B------:R-:W3:Y:S01]  /*e050*/  LDL.LU.64 R14, [R1+0x340] ;  /* 0x00034000010e7983 */ /* 0x000ee20000300a00 */
[----:B------:R-:W-:Y:S02]  /*e060*/  IMAD.MOV.U32 R99, RZ, RZ, R114 ;  /* 0x000000ffff637224 */ /* 0x000fe400078e0072 */
[----:B------:R-:W-:Y:S01]  /*e070*/  IMAD.MOV.U32 R114, RZ, RZ, R173 ;  /* 0x000000ffff727224 */ /* 0x000fe200078e00ad */
[----:B------:R-:W3:Y:S01]  /*e080*/  LDL.LU.64 R12, [R1+0x308] ;  /* 0x00030800010c7983 */ /* 0x000ee20000300a00 */
[----:B------:R-:W-:-:S02]  /*e090*/  IMAD.MOV.U32 R173, RZ, RZ, R174 ;  /* 0x000000ffffad7224 */ /* 0x000fc400078e00ae */
[----:B------:R-:W-:Y:S02]  /*e0a0*/  IMAD.MOV.U32 R174, RZ, RZ, R177 ;  /* 0x000000ffffae7224 */ /* 0x000fe400078e00b1 */
[----:B------:R-:W-:Y:S02]  /*e0b0*/  IMAD.MOV.U32 R177, RZ, RZ, R178 ;  /* 0x000000ffffb17224 */ /* 0x000fe400078e00b2 */
[----:B------:R-:W-:Y:S01]  /*e0c0*/  IMAD.MOV.U32 R178, RZ, RZ, R183 ;  /* 0x000000ffffb27224 */ /* 0x000fe200078e00b7 */
[----:B------:R-:W-:Y:S01]  /*e0d0*/  MOV R183, R232 ;  /* 0x000000e800b77202 */ /* 0x000fe20000000f00 */
[----:B------:R-:W-:Y:S02]  /*e0e0*/  IMAD.MOV.U32 R196, RZ, RZ, R227 ;  /* 0x000000ffffc47224 */ /* 0x000fe400078e00e3 */
[----:B------:R-:W-:Y:S01]  /*e0f0*/  IMAD.MOV.U32 R227, RZ, RZ, R231 ;  /* 0x000000ffffe37224 */ /* 0x000fe200078e00e7 */
[----:B------:R-:W-:Y:S01]  /*e100*/  MOV R231, R11 ;  /* 0x0000000b00e77202 */ /* 0x000fe20000000f00 */
[----:B------:R-:W-:-:S02]  /*e110*/  IMAD.MOV.U32 R113, RZ, RZ, R172 ;  /* 0x000000ffff717224 */ /* 0x000fc400078e00ac */
[----:B------:R-:W-:Y:S02]  /*e120*/  IMAD.MOV.U32 R232, RZ, RZ, R10 ;  /* 0x000000ffffe87224 */ /* 0x000fe400078e000a */
[----:B------:R-:W-:Y:S01]  /*e130*/  IMAD.MOV.U32 R172, RZ, RZ, R175 ;  /* 0x000000ffffac7224 */ /* 0x000fe200078e00af */
[----:B------:R-:W3:Y:S01]  /*e140*/  LDL.LU.64 R10, [R1+0x310] ;  /* 0x00031000010a7983 */ /* 0x000ee20000300a00 */
[----:B------:R-:W-:Y:S01]  /*e150*/  IMAD.MOV.U32 R175, RZ, RZ, R176 ;  /* 0x000000ffffaf7224 */ /* 0x000fe200078e00b0 */
[----:B------:R-:W-:Y:S01]  /*e160*/  MOV R103, R118 ;  /* 0x0000007600677202 */ /* 0x000fe20000000f00 */
[----:B------:R-:W-:Y:S02]  /*e170*/  IMAD.MOV.U32 R176, RZ, RZ, R179 ;  /* 0x000000ffffb07224 */ /* 0x000fe400078e00b3 */
[----:B------:R-:W-:Y:S02]  /*e180*/  IMAD.MOV.U32 R118, RZ, RZ, R185 ;  /* 0x000000ffff767224 */ /* 0x000fe400078e00b9 */
[----:B------:R-:W-:-:S02]  /*e190*/  IMAD.MOV.U32 R179, RZ, RZ, R182 ;  /* 0x000000ffffb37224 */ /* 0x000fc400078e00b6 */
[----:B------:R-:W-:Y:S02]  /*e1a0*/  IMAD.MOV.U32 R182, RZ, RZ, R233 ;  /* 0x000000ffffb67224 */ /* 0x000fe400078e00e9 */
[----:B------:R-:W-:Y:S02]  /*e1b0*/  IMAD.MOV.U32 R185, RZ, RZ, R234 ;  /* 0x000000ffffb97224 */ /* 0x000fe400078e00ea */
[----:B------:R-:W-:Y:S02]  /*e1c0*/  IMAD.MOV.U32 R234, RZ, RZ, R8 ;  /* 0x000000ffffea7224 */ /* 0x000fe400078e0008 */
[----:B------:R-:W-:Y:S02]  /*e1d0*/  IMAD.MOV.U32 R233, RZ, RZ, R9 ;  /* 0x000000ffffe97224 */ /* 0x000fe400078e0009 */
[----:B------:R-:W3:Y:S01]  /*e1e0*/  LDL.LU.64 R8, [R1+0x318] ;  /* 0x0003180001087983 */ /* 0x000ee20000300a00 */
[----:B------:R-:W-:Y:S02]  /*e1f0*/  IMAD.MOV.U32 R117, RZ, RZ, R184 ;  /* 0x000000ffff757224 */ /* 0x000fe400078e00b8 */
[----:B------:R-:W-:-:S02]  /*e200*/  IMAD.MOV.U32 R96, RZ, RZ, R236 ;  /* 0x000000ffff607224 */ /* 0x000fc400078e00ec */
[----:B------:R-:W-:Y:S02]  /*e210*/  IMAD.MOV.U32 R184, RZ, RZ, R235 ;  /* 0x000000ffffb87224 */ /* 0x000fe400078e00eb */
[----:B------:R-:W-:Y:S02]  /*e220*/  IMAD.MOV.U32 R236, RZ, RZ, R6 ;  /* 0x000000ffffec7224 */ /* 0x000fe400078e0006 */
[----:B------:R-:W-:Y:S02]  /*e230*/  IMAD.MOV.U32 R235, RZ, RZ, R7 ;  /* 0x000000ffffeb7224 */ /* 0x000fe400078e0007 */
[----:B------:R-:W3:Y:S01]  /*e240*/  LDL.LU.64 R6, [R1+0x320] ;  /* 0x0003200001067983 */ /* 0x000ee20000300a00 */
[----:B------:R-:W-:-:S03]  /*e250*/  IMAD.MOV.U32 R97, RZ, RZ, R237 ;  /* 0x000000ffff617224 */ /* 0x000fc600078e00ed */
[----:B------:R-:W3:Y:S01]  /*e260*/  LDL.LU.64 R18, [R1+0x2d8] ;  /* 0x0002d80001127983 */ /* 0x000ee20000300a00 */
[----:B----4-:R-:W-:Y:S02]  /*e270*/  IMAD.MOV.U32 R238, RZ, RZ, R240 ;  /* 0x000000ffffee7224 */ /* 0x010fe400078e00f0 */
[----:B------:R-:W-:Y:S02]  /*e280*/  IMAD.MOV.U32 R237, RZ, RZ, R241 ;  /* 0x000000ffffed7224 */ /* 0x000fe400078e00f1 */
[----:B------:R-:W-:Y:S02]  /*e290*/  IMAD.MOV.U32 R240, RZ, RZ, R242 ;  /* 0x000000fffff07224 */ /* 0x000fe400078e00f2 */
[----:B------:R-:W-:Y:S02]  /*e2a0*/  IMAD.MOV.U32 R242, RZ, RZ, R16 ;  /* 0x000000fffff27224 */ /* 0x000fe400078e0010 */
[----:B------:R-:W-:Y:S02]  /*e2b0*/  IMAD.MOV.U32 R241, RZ, RZ, R17 ;  /* 0x000000fffff17224 */ /* 0x000fe400078e0011 */
        /* <DEDUP_REMOVED lines=10> */
[----:B------:R-:W4:Y:S01]  /*e360*/  LDL.LU.64 R4, [R1+0x68] ;  /* 0x0000680001047983 */ /* 0x000f220000300a00 */
[----:B------:R-:W-:Y:S02]  /*e370*/  IMAD.MOV.U32 R189, RZ, RZ, R246 ;  /* 0x000000ffffbd7224 */ /* 0x000fe400078e00f6 */
[----:B------:R-:W-:Y:S02]  /*e380*/  IMAD.MOV.U32 R145, RZ, RZ, R110 ;  /* 0x000000ffff917224 */ /* 0x000fe400078e006e */
[----:B------:R-:W-:Y:S01]  /*e390*/  IMAD.MOV.U32 R188, RZ, RZ, R247 ;  /* 0x000000ffffbc7224 */ /* 0x000fe200078e00f7 */
[----:B------:R-:W-:Y:S01]  /*e3a0*/  MOV R247, R157 ;  /* 0x0000009d00f77202 */ /* 0x000fe20000000f00 */
[----:B------:R-:W-:-:S02]  /*e3b0*/  IMAD.MOV.U32 R246, RZ, RZ, R248 ;  /* 0x000000fffff67224 */ /* 0x000fc400078e00f8 */
[----:B------:R-:W-:Y:S02]  /*e3c0*/  IMAD.MOV.U32 R110, RZ, RZ, R148 ;  /* 0x000000ffff6e7224 */ /* 0x000fe400078e0094 */
[----:B------:R-:W-:Y:S02]  /*e3d0*/  IMAD.MOV.U32 R248, RZ, RZ, R156 ;  /* 0x000000fffff87224 */ /* 0x000fe400078e009c */
[----:B------:R-:W-:Y:S01]  /*e3e0*/  IMAD.MOV.U32 R148, RZ, RZ, R168 ;  /* 0x000000ffff947224 */ /* 0x000fe200078e00a8 */
[----:B------:R-:W4:Y:S01]  /*e3f0*/  LDL.LU.64 R156, [R1+0x60] ;  /* 0x00006000019c7983 */ /* 0x000f220000300a00 */
[----:B------:R-:W-:Y:S02]  /*e400*/  IMAD.MOV.U32 R168, RZ, RZ, R171 ;  /* 0x000000ffffa87224 */ /* 0x000fe400078e00ab */
[----:B------:R-:W-:Y:S02]  /*e410*/  IMAD.MOV.U32 R171, RZ, RZ, R186 ;  /* 0x000000ffffab7224 */ /* 0x000fe400078e00ba */
[----:B------:R-:W-:-:S02]  /*e420*/  IMAD.MOV.U32 R186, RZ, RZ, R245 ;  /* 0x000000ffffba7224 */ /* 0x000fc400078e00f5 */
[----:B------:R-:W-:Y:S02]  /*e430*/  IMAD.MOV.U32 R245, RZ, RZ, R249 ;  /* 0x000000fffff57224 */ /* 0x000fe400078e00f9 */
[----:B------:R-:W-:Y:S02]  /*e440*/  IMAD.MOV.U32 R250, RZ, RZ, R152 ;  /* 0x000000fffffa7224 */ /* 0x000fe400078e0098 */
[----:B------:R-:W-:Y:S02]  /*e450*/  IMAD.MOV.U32 R249, RZ, RZ, R153 ;  /* 0x000000fffff97224 */ /* 0x000fe400078e0099 */
[----:B------:R-:W4:Y:S01]  /*e460*/  LDL.LU.64 R152, [R1+0x590] ;  /* 0x0005900001987983 */ /* 0x000f220000300a00 */
[----:B--2---:R-:W-:Y:S02]  /*e470*/  IMAD.MOV.U32 R252, RZ, RZ, R2 ;  /* 0x000000fffffc7224 */ /* 0x004fe400078e0002 */
[----:B------:R-:W-:Y:S02]  /*e480*/  IMAD.MOV.U32 R251, RZ, RZ, R3 ;  /* 0x000000fffffb7224 */ /* 0x000fe400078e0003 */
[----:B------:R-:W2:Y:S01]  /*e490*/  LDL.LU.64 R2, [R1+0x5a0] ;  /* 0x0005a00001027983 */ /* 0x000ea20000300a00 */
[----:B---3--:R-:W-:-:S03]  /*e4a0*/  IMAD.MOV.U32 R20, RZ, RZ, R15 ;  /* 0x000000ffff147224 */ /* 0x008fc600078e000f */
[----:B------:R1:W-:Y:S04]  /*e4b0*/  STL [R1+0x4], R14 ;  /* 0x0000040e01007387 */ /* 0x0003e80000100800 */
[----:B-1----:R-:W3:Y:S04]  /*e4c0*/  LDL.LU.64 R14, [R1+0x5b0] ;  /* 0x0005b000010e7983 */ /* 0x002ee80000300a00 */
[----:B------:R1:W-:Y:S04]  /*e4d0*/  STL [R1], R20 ;  /* 0x0000001401007387 */ /* 0x0003e80000100800 */
[----:B------:R1:W-:Y:S02]  /*e4e0*/  STL [R1+0xc], R12 ;  /* 0x00000c0c01007387 */ /* 0x0003e40000100800 */
[----:B-1----:R-:W-:-:S02]  /*e4f0*/  IMAD.MOV.U32 R20, RZ, RZ, R13 ;  /* 0x000000ffff147224 */ /* 0x002fc400078e000d */
[----:B------:R-:W3:Y:S04]  /*e500*/  LDL.LU.64 R12, [R1+0x5b8] ;  /* 0x0005b800010c7983 */ /* 0x000ee80000300a00 */
[----:B------:R1:W-:Y:S04]  /*e510*/  STL [R1+0x8], R20 ;  /* 0x0000081401007387 */ /* 0x0003e80000100800 */
        /* <DEDUP_REMOVED lines=16> */
[----:B----4-:R4:W-:Y:S01]  /*e620*/  STL [R1+0x34], R16 ;  /* 0x0000341001007387 */ /* 0x0109e20000100800 */
[----:B-1----:R-:W-:-:S03]  /*e630*/  IMAD.MOV.U32 R20, RZ, RZ, R17 ;  /* 0x000000ffff147224 */ /* 0x002fc600078e0011 */
[----:B----4-:R-:W4:Y:S04]  /*e640*/  LDL.LU.64 R16, [R1+0x500] ;  /* 0x0005000001107983 */ /* 0x010f280000300a00 */
[----:B------:R1:W-:Y:S04]  /*e650*/  STL [R1+0x30], R20 ;  /* 0x0000301401007387 */ /* 0x0003e80000100800 */
[----:B------:R1:W-:Y:S02]  /*e660*/  STL [R1+0x3c], R4 ;  /* 0x00003c0401007387 */ /* 0x0003e40000100800 */
[----:B-1----:R-:W-:-:S02]  /*e670*/  IMAD.MOV.U32 R20, RZ, RZ, R5 ;  /* 0x000000ffff147224 */ /* 0x002fc400078e0005 */
[----:B------:R-:W4:Y:S04]  /*e680*/  LDL.LU.64 R4, [R1+0x508] ;  /* 0x0005080001047983 */ /* 0x000f280000300a00 */
        /* <DEDUP_REMOVED lines=9> */
[----:B--2---:R2:W-:Y:S01]  /*e720*/  STL [R1+0x54], R2 ;  /* 0x0000540201007387 */ /* 0x0045e20000100800 */
[----:B-1----:R-:W-:-:S03]  /*e730*/  IMAD.MOV.U32 R20, RZ, RZ, R3 ;  /* 0x000000ffff147224 */ /* 0x002fc600078e0003 */
[----:B--2---:R-:W2:Y:S04]  /*e740*/  LDL.LU.64 R2, [R1+0x4c0] ;  /* 0x0004c00001027983 */ /* 0x004ea80000300a00 */
[----:B------:R1:W-:Y:S04]  /*e750*/  STL [R1+0x50], R20 ;  /* 0x0000501401007387 */ /* 0x0003e80000100800 */
[----:B---3--:R3:W-:Y:S01]  /*e760*/  STL [R1+0x5c], R14 ;  /* 0x00005c0e01007387 */ /* 0x0087e20000100800 */
[----:B-1----:R-:W-:-:S03]  /*e770*/  MOV R20, R15 ;  /* 0x0000000f00147202 */ /* 0x002fc60000000f00 */
[----:B---3--:R-:W3:Y:S04]  /*e780*/  LDL.LU.64 R14, [R1+0x4c8] ;  /* 0x0004c800010e7983 */ /* 0x008ee80000300a00 */
        /* <DEDUP_REMOVED lines=42> */
[----:B-1----:R-:W-:-:S03]  /*ea30*/  IMAD.MOV.U32 R20, RZ, RZ, R15 ;  /* 0x000000ffff147224 */ /* 0x002fc600078e000f */
        /* <DEDUP_REMOVED lines=19> */
[----:B-1----:R-:W-:-:S02]  /*eb70*/  MOV R20, R19 ;  /* 0x0000001300147202 */ /* 0x002fc40000000f00 */
        /* <DEDUP_REMOVED lines=46> */
[----:B----4-:R4:W-:Y:S04]  /*ee60*/  STL [R1+0x13c], R16 ;  /* 0x00013c1001007387 */ /* 0x0109e80000100800 */
[----:B-1----:R-:W3:Y:S01]  /*ee70*/  LDL.LU.64 R20, [R1+0x1e8] ;  /* 0x0001e80001147983 */ /* 0x002ee20000300a00 */
[----:B----4-:R-:W-:-:S05]  /*ee80*/  IMAD.MOV.U32 R16, RZ, RZ, R17 ;  /* 0x000000ffff107224 */ /* 0x010fca00078e0011 */
[----:B------:R1:W-:Y:S04]  /*ee90*/  STL [R1+0x138], R16 ;  /* 0x0001381001007387 */ /* 0x0003e80000100800 */
[----:B------:R4:W-:Y:S01]  /*eea0*/  STL [R1+0x144], R4 ;  /* 0x0001440401007387 */ /* 0x0009e20000100800 */
        /* <DEDUP_REMOVED lines=12> */
[----:B-1----:R-:W-:-:S03]  /*ef70*/  MOV R16, R3 ;  /* 0x0000000300107202 */ /* 0x002fc60000000f00 */
[----:B--2---:R-:W2:Y:S04]  /*ef80*/  LDL.LU.64 R2, [R1+0x1d0] ;  /* 0x0001d00001027983 */ /* 0x004ea80000300a00 */
[----:B------:R1:W-:Y:S04]  /*ef90*/  STL [R1+0x158], R16 ;  /* 0x0001581001007387 */ /* 0x0003e80000100800 */
[----:B---3--:R3:W-:Y:S04]  /*efa0*/  STL [R1+0x164], R14 ;  /* 0x0001640e01007387 */ /* 0x0087e80000100800 */
[----:B-1----:R-:W2:Y:S01]  /*efb0*/  LDL.LU.64 R16, [R1+0x1c0] ;  /* 0x0001c00001107983 */ /* 0x002ea20000300a00 */
[----:B---3--:R-:W-:-:S05]  /*efc0*/  IMAD.MOV.U32 R14, RZ, RZ, R15 ;  /* 0x000000ffff0e7224 */ /* 0x008fca00078e000f */
[----:B------:R1:W-:Y:S04]  /*efd0*/  STL [R1+0x160], R14 ;  /* 0x0001600e01007387 */ /* 0x0003e80000100800 */
[----:B------:R3:W-:Y:S04]  /*efe0*/  STL [R1+0x16c], R12 ;  /* 0x00016c0c01007387 */ /* 0x0007e80000100800 */
[----:B-1----:R-:W2:Y:S01]  /*eff0*/  LDL.LU.64 R14, [R1+0x1c8] ;  /* 0x0001c800010e7983 */ /* 0x002ea20000300a00 */
[----:B---3--:R-:W-:-:S05]  /*f000*/  IMAD.MOV.U32 R12, RZ, RZ, R13 ;  /* 0x000000ffff0c7224 */ /* 0x008fca00078e000d */
[----:B------:R1:W-:Y:S04]  /*f010*/  STL [R1+0x168], R12 ;  /* 0x0001680c01007387 */ /* 0x0003e80000100800 */
[----:B------:R3:W-:Y:S04]  /*f020*/  STL [R1+0x174], R10 ;  /* 0x0001740a01007387 */ /* 0x0007e80000100800 */
[----:B-1----:R-:W2:Y:S01]  /*f030*/  LDL.LU.64 R12, [R1+0x4a0] ;  /* 0x0004a000010c7983 */ /* 0x002ea20000300a00 */
[----:B---3--:R-:W-:-:S03]  /*f040*/  IMAD.MOV.U32 R10, RZ, RZ, R11 ;  /* 0x000000ffff0a7224 */ /* 0x008fc600078e000b */
[----:B------:R1:W-:Y:S04]  /*f050*/  STL [R1+0x17c], R8 ;  /* 0x00017c0801007387 */ /* 0x0003e80000100800 */
[----:B------:R3:W-:Y:S01]  /*f060*/  STL [R1+0x170], R10 ;  /* 0x0001700a01007387 */ /* 0x0007e20000100800 */
        /* <DEDUP_REMOVED lines=10> */
[----:B------:R-:W-:Y:S04]  /*f110*/  STL [R1+0x194], R20 ;  /* 0x0001941401007387 */ /* 0x000fe80000100800 */
[----:B------:R1:W-:Y:S04]  /*f120*/  STL [R1+0x188], R18 ;  /* 0x0001881201007387 */ /* 0x0003e80000100800 */
[----:B-1----:R-:W3:Y:S01]  /*f130*/  LDL.LU.64 R18, [R1+0x218] ;  /* 0x0002180001127983 */ /* 0x002ee20000300a00 */
[----:B------:R-:W-:-:S03]  /*f140*/  IMAD.MOV.U32 R20, RZ, RZ, R21 ;  /* 0x000000ffff147224 */ /* 0x000fc600078e0015 */
[----:B----4-:R-:W-:Y:S04]  /*f150*/  STL [R1+0x19c], R4 ;  /* 0x00019c0401007387 */ /* 0x010fe80000100800 */
[----:B------:R1:W-:Y:S02]  /*f160*/  STL [R1+0x190], R20 ;  /* 0x0001901401007387 */ /* 0x0003e40000100800 */
[----:B-1----:R-:W-:Y:S02]  /*f170*/  IMAD.MOV.U32 R20, RZ, RZ, R5 ;  /* 0x000000ffff147224 */ /* 0x002fe400078e0005 */
        /* <DEDUP_REMOVED lines=14> */
[----:B------:R1:W-:Y:S02]  /*f260*/  STL [R1+0x1bc], R16 ;  /* 0x0001bc1001007387 */ /* 0x0003e40000100800 */
[----:B-1----:R-:W-:-:S02]  /*f270*/  IMAD.MOV.U32 R20, RZ, RZ, R17 ;  /* 0x000000ffff147224 */ /* 0x002fc400078e0011 */
[----:B------:R-:W2:Y:S04]  /*f280*/  LDL.LU.64 R16, [R1+0x4e0] ;  /* 0x0004e00001107983 */ /* 0x000ea80000300a00 */
[----:B------:R-:W-:Y:S04]  /*f290*/  STL [R1+0x1b8], R20 ;  /* 0x0001b81401007387 */ /* 0x000fe80000100800 */
[----:B------:R1:W-:Y:S02]  /*f2a0*/  STL [R1+0x1c4], R14 ;  /* 0x0001c40e01007387 */ /* 0x0003e40000100800 */
[----:B-1----:R-:W-:-:S02]  /*f2b0*/  IMAD.MOV.U32 R14, RZ, RZ, R15 ;  /* 0x000000ffff0e7224 */ /* 0x002fc400078e000f */
[----:B------:R1:W-:Y:S04]  /*f2c0*/  STL [R1+0x1cc], R12 ;  /* 0x0001cc0c01007387 */ /* 0x0003e80000100800 */
[----:B------:R1:W-:Y:S02]  /*f2d0*/  STL [R1+0x1c0], R14 ;  /* 0x0001c00e01007387 */ /* 0x0003e40000100800 */
[----:B-1----:R-:W-:Y:S02]  /*f2e0*/  IMAD.MOV.U32 R12, RZ, RZ, R13 ;  /* 0x000000ffff0c7224 */ /* 0x002fe400078e000d */
[----:B------:R-:W2:Y:S04]  /*f2f0*/  LDL.LU.64 R14, [R1+0x4a8] ;  /* 0x0004a800010e7983 */ /* 0x000ea80000300a00 */
[----:B---3--:R1:W-:Y:S04]  /*f300*/  STL [R1+0x1d4], R10 ;  /* 0x0001d40a01007387 */ /* 0x0083e80000100800 */
[----:B------:R3:W-:Y:S01]  /*f310*/  STL [R1+0x1c8], R12 ;  /* 0x0001c80c01007387 */ /* 0x0007e20000100800 */
[----:B-1----:R-:W-:-:S03]  /*f320*/  IMAD.MOV.U32 R10, RZ, RZ, R11 ;  /* 0x000000ffff0a7224 */ /* 0x002fc600078e000b */
[----:B---3--:R-:W3:Y:S04]  /*f330*/  LDL.LU.64 R12, [R1+0x468] ;  /* 0x00046800010c7983 */ /* 0x008ee80000300a00 */
[----:B------:R1:W-:Y:S04]  /*f340*/  STL [R1+0x1dc], R8 ;  /* 0x0001dc0801007387 */ /* 0x0003e80000100800 */
[----:B------:R1:W-:Y:S02]  /*f350*/  STL [R1+0x1d0], R10 ;  /* 0x0001d00a01007387 */ /* 0x0003e40000100800 */
[----:B-1----:R-:W-:-:S02]  /*f360*/  MOV R8, R9 ;  /* 0x0000000900087202 */ /* 0x002fc40000000f00 */
[----:B------:R-:W3:Y:S04]  /*f370*/  LDL.LU.64 R10, [R1+0x260] ;  /* 0x00026000010a7983 */ /* 0x000ee80000300a00 */
[----:B------:R1:W-:Y:S04]  /*f380*/  STL [R1+0x1e4], R6 ;  /* 0x0001e40601007387 */ /* 0x0003e80000100800 */
[----:B------:R1:W-:Y:S02]  /*f390*/  STL [R1+0x1d8], R8 ;  /* 0x0001d80801007387 */ /* 0x0003e40000100800 */
[----:B-1----:R-:W-:-:S02]  /*f3a0*/  IMAD.MOV.U32 R6, RZ, RZ, R7 ;  /* 0x000000ffff067224 */ /* 0x002fc400078e0007 */
[----:B------:R-:W3:Y:S04]  /*f3b0*/  LDL.LU.64 R8, [R1+0x250] ;  /* 0x0002500001087983 */ /* 0x000ee80000300a00 */
[----:B------:R-:W-:Y:S04]  /*f3c0*/  STL [R1+0x1ec], R18 ;  /* 0x0001ec1201007387 */ /* 0x000fe80000100800 */
[----:B------:R1:W-:Y:S04]  /*f3d0*/  STL [R1+0x1e0], R6 ;  /* 0x0001e00601007387 */ /* 0x0003e80000100800 */
[----:B-1----:R-:W3:Y:S04]  /*f3e0*/  LDL.LU.64 R6, [R1+0x240] ;  /* 0x0002400001067983 */ /* 0x002ee80000300a00 */
[----:B------:R-:W3:Y:S01]  /*f3f0*/  LDL.LU.64 R20, [R1+0x248] ;  /* 0x0002480001147983 */ /* 0x000ee20000300a00 */
[----:B------:R-:W-:-:S05]  /*f400*/  IMAD.MOV.U32 R18, RZ, RZ, R19 ;  /* 0x000000ffff127224 */ /* 0x000fca00078e0013 */
        /* <DEDUP_REMOVED lines=9> */
[----:B------:R2:W-:Y:S01]  /*f4a0*/  STL [R1+0x204], R152 ;  /* 0x0002049801007387 */ /* 0x0005e20000100800 */
[----:B------:R-:W-:-:S03]  /*f4b0*/  IMAD.MOV.U32 R22, RZ, RZ, R153 ;  /* 0x000000ffff167224 */ /* 0x000fc600078e0099 */
[----:B-1----:R-:W4:Y:S04]  /*f4c0*/  LDL.LU.64 R18, [R1+0x520] ;  /* 0x0005200001127983 */ /* 0x002f280000300a00 */
[----:B--2---:R1:W-:Y:S04]  /*f4d0*/  STL [R1+0x20c], R2 ;  /* 0x00020c0201007387 */ /* 0x0043e80000100800 */
[----:B------:R2:W-:Y:S04]  /*f4e0*/  STL [R1+0x200], R22 ;  /* 0x0002001601007387 */ /* 0x0005e80000100800 */
[----:B------:R-:W4:Y:S01]  /*f4f0*/  LDL.LU.64 R152, [R1+0x4e8] ;  /* 0x0004e80001987983 */ /* 0x000f220000300a00 */
[----:B-1----:R-:W-:-:S03]  /*f500*/  IMAD.MOV.U32 R2, RZ, RZ, R3 ;  /* 0x000000ffff027224 */ /* 0x002fc600078e0003 */
[----:B------:R-:W-:Y:S01]  /*f510*/  STL [R1+0x214], R16 ;  /* 0x0002141001007387 */ /* 0x000fe20000100800 */
[----:B--2---:R-:W-:-:S03]  /*f520*/  IMAD.MOV.U32 R22, RZ, RZ, R17 ;  /* 0x000000ffff167224 */ /* 0x004fc600078e0011 */
[----:B------:R1:W-:Y:S04]  /*f530*/  STL [R1+0x208], R2 ;  /* 0x0002080201007387 */ /* 0x0003e80000100800 */
[----:B-1----:R-:W2:Y:S04]  /*f540*/  LDL.LU.64 R2, [R1+0x4b0] ;  /* 0x0004b00001027983 */ /* 0x002ea80000300a00 */
[----:B------:R-:W2:Y:S04]  /*f550*/  LDL.LU.64 R16, [R1+0x470] ;  /* 0x0004700001107983 */ /* 0x000ea80000300a00 */
[----:B------:R1:W-:Y:S04]  /*f560*/  STL [R1+0x210], R22 ;  /* 0x0002101601007387 */ /* 0x0003e80000100800 */
[----:B------:R1:W-:Y:S02]  /*f570*/  STL [R1+0x21c], R14 ;  /* 0x00021c0e01007387 */ /* 0x0003e40000100800 */
[----:B-1----:R-:W-:-:S02]  /*f580*/  IMAD.MOV.U32 R22, RZ, RZ, R15 ;  /* 0x000000ffff167224 */ /* 0x002fc400078e000f */
[----:B------:R-:W2:Y:S04]  /*f590*/  LDL.LU.64 R14, [R1+0x448] ;  /* 0x00044800010e7983 */ /* 0x000ea80000300a00 */
        /* <DEDUP_REMOVED lines=14> */
[----:B------:R1:W-:Y:S02]  /*f680*/  STL [R1+0x244], R20 ;  /* 0x0002441401007387 */ /* 0x0003e40000100800 */
[----:B-1----:R-:W-:-:S05]  /*f690*/  IMAD.MOV.U32 R6, RZ, RZ, R7 ;  /* 0x000000ffff067224 */ /* 0x002fca00078e0007 */
[----:B------:R1:W-:Y:S01]  /*f6a0*/  STL [R1+0x238], R6 ;  /* 0x0002380601007387 */ /* 0x0003e20000100800 */
[----:B------:R-:W-:-:S03]  /*f6b0*/  IMAD.MOV.U32 R20, RZ, RZ, R21 ;  /* 0x000000ffff147224 */ /* 0x000fc600078e0015 */
[----:B-1----:R-:W3:Y:S04]  /*f6c0*/  LDL.LU.64 R6, [R1+0x588] ;  /* 0x0005880001067983 */ /* 0x002ee80000300a00 */
[----:B----4-:R-:W-:Y:S04]  /*f6d0*/  STL [R1+0x24c], R4 ;  /* 0x00024c0401007387 */ /* 0x010fe80000100800 */
[----:B------:R1:W-:Y:S02]  /*f6e0*/  STL [R1+0x240], R20 ;  /* 0x0002401401007387 */ /* 0x0003e40000100800 */
[----:B-1----:R-:W-:-:S02]  /*f6f0*/  IMAD.MOV.U32 R20, RZ, RZ, R5 ;  /* 0x000000ffff147224 */ /* 0x002fc400078e0005 */
[----:B------:R-:W4:Y:S04]  /*f700*/  LDL.LU.64 R4, [R1+0x558] ;  /* 0x0005580001047983 */ /* 0x000f280000300a00 */
[----:B------:R1:W-:Y:S04]  /*f710*/  STL [R1+0x248], R20 ;  /* 0x0002481401007387 */ /* 0x0003e80000100800 */
[----:B------:R1:W-:Y:S02]  /*f720*/  STL [R1+0x254], R156 ;  /* 0x0002549c01007387 */ /* 0x0003e40000100800 */
[----:B-1----:R-:W-:-:S02]  /*f730*/  IMAD.MOV.U32 R20, RZ, RZ, R157 ;  /* 0x000000ffff147224 */ /* 0x002fc400078e009d */
[----:B------:R1:W-:Y:S04]  /*f740*/  STL [R1+0x25c], R18 ;  /* 0x00025c1201007387 */ /* 0x0003e80000100800 */
[----:B------:R-:W-:Y:S04]  /*f750*/  STL [R1+0x250], R20 ;  /* 0x0002501401007387 */ /* 0x000fe80000100800 */
[----:B------:R-:W4:Y:S01]  /*f760*/  LDL.LU.64 R156, [R1+0x530] ;  /* 0x00053000019c7983 */ /* 0x000f220000300a00 */
[----:B-1----:R-:W-:-:S03]  /*f770*/  MOV R18, R19 ;  /* 0x0000001300127202 */ /* 0x002fc60000000f00 */
[----:B------:R-:W-:Y:S04]  /*f780*/  STL [R1+0x264], R152 ;  /* 0x0002649801007387 */ /* 0x000fe80000100800 */
[----:B------:R1:W-:Y:S02]  /*f790*/  STL [R1+0x258], R18 ;  /* 0x0002581201007387 */ /* 0x0003e40000100800 */
[----:B-1----:R-:W-:Y:S02]  /*f7a0*/  IMAD.MOV.U32 R18, RZ, RZ, R153 ;  /* 0x000000ffff127224 */ /* 0x002fe400078e0099 */
[----:B------:R-:W4:Y:S04]  /*f7b0*/  LDL.LU.64 R152, [R1+0x4f0] ;  /* 0x0004f00001987983 */ /* 0x000f280000300a00 */
[----:B------:R-:W-:Y:S04]  /*f7c0*/  STL [R1+0x260], R18 ;  /* 0x0002601201007387 */ /* 0x000fe80000100800 */
[----:B--2---:R1:W-:Y:S04]  /*f7d0*/  STL [R1+0x26c], R2 ;  /* 0x00026c0201007387 */ /* 0x0043e80000100800 */
[----:B------:R2:W-:Y:S01]  /*f7e0*/  STL [R1+0x274], R16 ;  /* 0x0002741001007387 */ /* 0x0005e20000100800 */
[----:B-1----:R-:W-:-:S02]  /*f7f0*/  IMAD.MOV.U32 R2, RZ, RZ, R3 ;  /* 0x000000ffff027224 */ /* 0x002fc400078e0003 */
[----:B--2---:R-:W-:-:S03]  /*f800*/  IMAD.MOV.U32 R16, RZ, RZ, R17 ;  /* 0x000000ffff107224 */ /* 0x004fc600078e0011 */
[----:B------:R1:W-:Y:S01]  /*f810*/  STL [R1+0x268], R2 ;  /* 0x0002680201007387 */ /* 0x0003e20000100800 */
[----:B------:R-:W-:Y:S02]  /*f820*/  IMAD.MOV.U32 R191, RZ, RZ, R150 ;  /* 0x000000ffffbf7224 */ /* 0x000fe400078e0096 */
[----:B------:R-:W-:Y:S01]  /*f830*/  IMAD.MOV.U32 R190, RZ, RZ, R151 ;  /* 0x000000ffffbe7224 */ /* 0x000fe200078e0097 */
[----:B-1----:R-:W2:Y:S04]  /*f840*/  LDL.LU.64 R2, [R1+0x4b8] ;  /* 0x0004b80001027983 */ /* 0x002ea80000300a00 */
[----:B------:R1:W-:Y:S04]  /*f850*/  STL [R1+0x27c], R14 ;  /* 0x00027c0e01007387 */ /* 0x0003e80000100800 */
[----:B------:R-:W-:Y:S04]  /*f860*/  STL [R1+0x270], R16 ;  /* 0x0002701001007387 */ /* 0x000fe80000100800 */
[----:B------:R-:W2:Y:S01]  /*f870*/  LDL.LU.64 R150, [R1+0x480] ;  /* 0x0004800001967983 */ /* 0x000ea20000300a00 */
[----:B-1----:R-:W-:-:S05]  /*f880*/  IMAD.MOV.U32 R14, RZ, RZ, R15 ;  /* 0x000000ffff0e7224 */ /* 0x002fca00078e000f */
[----:B------:R-:W-:Y:S04]  /*f890*/  STL [R1+0x278], R14 ;  /* 0x0002780e01007387 */ /* 0x000fe80000100800 */
[----:B---3--:R1:W-:Y:S04]  /*f8a0*/  STL [R1+0x284], R12 ;  /* 0x0002840c01007387 */ /* 0x0083e80000100800 */
[----:B------:R-:W3:Y:S01]  /*f8b0*/  LDL.LU.64 R88, [R1+0x600] ;  /* 0x0006000001587983 */ /* 0x000ee20000300a00 */
[----:B-1----:R-:W-:-:S05]  /*f8c0*/  IMAD.MOV.U32 R12, RZ, RZ, R13 ;  /* 0x000000ffff0c7224 */ /* 0x002fca00078e000d */
[----:B------:R-:W-:Y:S04]  /*f8d0*/  STL [R1+0x280], R12 ;  /* 0x0002800c01007387 */ /* 0x000fe80000100800 */
[----:B------:R1:W-:Y:S04]  /*f8e0*/  STL [R1+0x28c], R10 ;  /* 0x00028c0a01007387 */ /* 0x0003e80000100800 */
[----:B------:R-:W3:Y:S01]  /*f8f0*/  LDL.LU.64 R22, [R1+0x5f0] ;  /* 0x0005f00001167983 */ /* 0x000ee20000300a00 */
[----:B-1----:R-:W-:-:S05]  /*f900*/  IMAD.MOV.U32 R10, RZ, RZ, R11 ;  /* 0x000000ffff0a7224 */ /* 0x002fca00078e000b */
[----:B------:R-:W-:Y:S04]  /*f910*/  STL [R1+0x288], R10 ;  /* 0x0002880a01007387 */ /* 0x000fe80000100800 */
[----:B------:R1:W-:Y:S04]  /*f920*/  STL [R1+0x294], R8 ;  /* 0x0002940801007387 */ /* 0x0003e80000100800 */
[----:B------:R-:W3:Y:S04]  /*f930*/  LDL.LU.64 R20, [R1+0x5e0] ;  /* 0x0005e00001147983 */ /* 0x000ee80000300a00 */
        /* <DEDUP_REMOVED lines=8> */
[----:B----4-:R1:W-:Y:S04]  /*f9c0*/  STL [R1+0x2a4], R4 ;  /* 0x0002a40401007387 */ /* 0x0103e80000100800 */
[----:B------:R-:W4:Y:S04]  /*f9d0*/  LDL.LU.64 R12, [R1+0x538] ;  /* 0x00053800010c7983 */ /* 0x000f280000300a00 */
[----:B------:R-:W4:Y:S01]  /*f9e0*/  LDL.LU.64 R10, [R1+0x4f8] ;  /* 0x0004f800010a7983 */ /* 0x000f220000300a00 */
[----:B-1----:R-:W-:-:S05]  /*f9f0*/  IMAD.MOV.U32 R4, RZ, RZ, R5 ;  /* 0x000000ffff047224 */ /* 0x002fca00078e0005 */
[----:B------:R1:W-:Y:S04]  /*fa00*/  STL [R1+0x2a0], R4 ;  /* 0x0002a00401007387 */ /* 0x0003e80000100800 */
[----:B------:R-:W-:Y:S04]  /*fa10*/  STL [R1+0x2ac], R156 ;  /* 0x0002ac9c01007387 */ /* 0x000fe80000100800 */
[----:B------:R-:W4:Y:S01]  /*fa20*/  LDL.LU.64 R8, [R1+0x618] ;  /* 0x0006180001087983 */ /* 0x000f220000300a00 */
[----:B-1----:R-:W-:-:S03]  /*fa30*/  IMAD.MOV.U32 R4, RZ, RZ, R157 ;  /* 0x000000ffff047224 */ /* 0x002fc600078e009d */
[----:B------:R-:W4:Y:S04]  /*fa40*/  LDL.LU.64 R6, [R1+0x610] ;  /* 0x0006100001067983 */ /* 0x000f280000300a00 */
[----:B------:R1:W-:Y:S04]  /*fa50*/  STL [R1+0x2a8], R4 ;  /* 0x0002a80401007387 */ /* 0x0003e80000100800 */
[----:B------:R1:W-:Y:S04]  /*fa60*/  STL [R1+0x2b4], R152 ;  /* 0x0002b49801007387 */ /* 0x0003e80000100800 */
[----:B-1----:R-:W4:Y:S01]  /*fa70*/  LDL.LU.64 R4, [R1+0x608] ;  /* 0x0006080001047983 */ /* 0x002f220000300a00 */
[----:B------:R-:W-:-:S03]  /*fa80*/  IMAD.MOV.U32 R156, RZ, RZ, R153 ;  /* 0x000000ffff9c7224 */ /* 0x000fc600078e0099 */
[----:B------:R-:W4:Y:S01]  /*fa90*/  LDL.LU.64 R152, [R1+0x5f8] ;  /* 0x0005f80001987983 */ /* 0x000f220000300a00 */
[----:B------:R-:W-:-:S03]  /*faa0*/  IMAD.MOV.U32 R195, RZ, RZ, R158 ;  /* 0x000000ffffc37224 */ /* 0x000fc600078e009e */
[----:B------:R1:W-:Y:S01]  /*fab0*/  STL [R1+0x2b0], R156 ;  /* 0x0002b09c01007387 */ /* 0x0003e20000100800 */
[----:B------:R-:W-:Y:S02]  /*fac0*/  IMAD.MOV.U32 R125, RZ, RZ, R205 ;  /* 0x000000ffff7d7224 */ /* 0x000fe400078e00cd */
[----:B------:R-:W-:Y:S02]  /*fad0*/  IMAD.MOV.U32 R194, RZ, RZ, R159 ;  /* 0x000000ffffc27224 */ /* 0x000fe400078e009f */
[----:B------:R-:W-:Y:S02]  /*fae0*/  IMAD.MOV.U32 R205, RZ, RZ, R224 ;  /* 0x000000ffffcd7224 */ /* 0x000fe400078e00e0 */
[----:B------:R-:W-:Y:S02]  /*faf0*/  IMAD.MOV.U32 R224, RZ, RZ, R222 ;  /* 0x000000ffffe07224 */ /* 0x000fe400078e00de */
[----:B--2---:R-:W-:Y:S01]  /*fb00*/  IMAD.MOV.U32 R158, RZ, RZ, R3 ;  /* 0x000000ffff9e7224 */ /* 0x004fe200078e0003 */
[----:B------:R2:W-:Y:S04]  /*fb10*/  STL [R1+0x2bc], R2 ;  /* 0x0002bc0201007387 */ /* 0x0005e80000100800 */
[----:B-1----:R-:W4:Y:S04]  /*fb20*/  LDL.LU.64 R156, [R1+0x5e8] ;  /* 0x0005e800019c7983 */ /* 0x002f280000300a00 */
[----:B--2---:R-:W2:Y:S04]  /*fb30*/  LDL.LU.64 R2, [R1+0x5d0] ;  /* 0x0005d00001027983 */ /* 0x004ea80000300a00 */
[----:B------:R1:W-:Y:S04]  /*fb40*/  STL [R1+0x2b8], R158 ;  /* 0x0002b89e01007387 */ /* 0x0003e80000100800 */
[----:B------:R1:W-:Y:S04]  /*fb50*/  STL [R1+0x2c4], R150 ;  /* 0x0002c49601007387 */ /* 0x0003e80000100800 */
[----:B-1----:R-:W2:Y:S01]  /*fb60*/  LDL.LU.64 R158, [R1+0x5a8] ;  /* 0x0005a800019e7983 */ /* 0x002ea20000300a00 */
[----:B------:R-:W-:-:S03]  /*fb70*/  IMAD.MOV.U32 R150, RZ, RZ, R151 ;  /* 0x000000ffff967224 */ /* 0x000fc600078e0097 */
[----:B---3--:R-:W-:Y:S01]  /*fb80*/  STL [R1+0x2cc], R88 ;  /* 0x0002cc5801007387 */ /* 0x008fe20000100800 */
[----:B------:R-:W-:-:S03]  /*fb90*/  IMAD.MOV.U32 R222, RZ, RZ, R89 ;  /* 0x000000ffffde7224 */ /* 0x000fc600078e0059 */
[----:B------:R1:W-:Y:S04]  /*fba0*/  STL [R1+0x2c0], R150 ;  /* 0x0002c09601007387 */ /* 0x0003e80000100800 */
[----:B-1----:R-:W3:Y:S04]  /*fbb0*/  LDL.LU.64 R150, [R1+0x578] ;  /* 0x0005780001967983 */ /* 0x002ee80000300a00 */
[----:B------:R1:W5:Y:S04]  /*fbc0*/  LDL.LU.64 R88, [R1+0x7c8] ;  /* 0x0007c80001587983 */ /* 0x0003680000300a00 */
[----:B------:R-:W-:Y:S04]  /*fbd0*/  STL [R1+0x2d4], R22 ;  /* 0x0002d41601007387 */ /* 0x000fe80000100800 */
[----:B------:R1:W-:Y:S02]  /*fbe0*/  STL [R1+0x2c8], R222 ;  /* 0x0002c8de01007387 */ /* 0x0003e40000100800 */
[----:B-1----:R-:W-:-:S02]  /*fbf0*/  IMAD.MOV.U32 R222, RZ, RZ, R23 ;  /* 0x000000ffffde7224 */ /* 0x002fc400078e0017 */
[----:B------:R1:W5:Y:S04]  /*fc00*/  LDL.LU.64 R22, [R1+0x7c0] ;  /* 0x0007c00001167983 */ /* 0x0003680000300a00 */
[----:B------:R-:W-:Y:S04]  /*fc10*/  STL [R1+0x2dc], R20 ;  /* 0x0002dc1401007387 */ /* 0x000fe80000100800 */
[----:B------:R1:W-:Y:S02]  /*fc20*/  STL [R1+0x2d0], R222 ;  /* 0x0002d0de01007387 */ /* 0x0003e40000100800 */
[----:B-1----:R-:W-:-:S02]  /*fc30*/  MOV R222, R21 ;  /* 0x0000001500de7202 */ /* 0x002fc40000000f00 */
[----:B------:R1:W5:Y:S04]  /*fc40*/  LDL.LU.64 R20, [R1+0x7b8] ;  /* 0x0007b80001147983 */ /* 0x0003680000300a00 */
[----:B------:R-:W-:Y:S04]  /*fc50*/  STL [R1+0x2e4], R18 ;  /* 0x0002e41201007387 */ /* 0x000fe80000100800 */
[----:B------:R1:W-:Y:S02]  /*fc60*/  STL [R1+0x2d8], R222 ;  /* 0x0002d8de01007387 */ /* 0x0003e40000100800 */
[----:B-1----:R-:W-:-:S02]  /*fc70*/  IMAD.MOV.U32 R222, RZ, RZ, R19 ;  /* 0x000000ffffde7224 */ /* 0x002fc400078e0013 */
        /* <DEDUP_REMOVED lines=9> */
[----:B----4-:R-:W-:Y:S04]  /*fd10*/  STL [R1+0x2fc], R12 ;  /* 0x0002fc0c01007387 */ /* 0x010fe80000100800 */
[----:B------:R4:W-:Y:S02]  /*fd20*/  STL [R1+0x2f0], R222 ;  /* 0x0002f0de01007387 */ /* 0x0009e40000100800 */
[----:B----4-:R-:W-:-:S02]  /*fd30*/  IMAD.MOV.U32 R222, RZ, RZ, R13 ;  /* 0x000000ffffde7224 */ /* 0x010fc400078e000d */
[----:B------:R1:W5:Y:S04]  /*fd40*/  LDL.LU.64 R12, [R1+0x798] ;  /* 0x00079800010c7983 */ /* 0x0003680000300a00 */
[----:B------:R-:W-:Y:S04]  /*fd50*/  STL [R1+0x304], R10 ;  /* 0x0003040a01007387 */ /* 0x000fe80000100800 */
        /* <DEDUP_REMOVED lines=15> */
[----:B------:R4:W-:Y:S04]  /*fe50*/  STL [R1+0x324], R152 ;  /* 0x0003249801007387 */ /* 0x0009e80000100800 */
[----:B------:R-:W-:Y:S04]  /*fe60*/  STL [R1+0x318], R222 ;  /* 0x000318de01007387 */ /* 0x000fe80000100800 */
[----:B----4-:R-:W4:Y:S04]  /*fe70*/  LDL.LU R152, [R1+0x770] ;  /* 0x0007700001987983 */ /* 0x010f280000300800 */
[----:B------:R-:W-:Y:S04]  /*fe80*/  STL [R1+0x32c], R156 ;  /* 0x00032c9c01007387 */ /* 0x000fe80000100800 */
[----:B------:R1:W-:Y:S02]  /*fe90*/  STL [R1+0x320], R153 ;  /* 0x0003209901007387 */ /* 0x0003e40000100800 */
[----:B-1----:R-:W-:-:S02]  /*fea0*/  IMAD.MOV.U32 R153, RZ, RZ, R157 ;  /* 0x000000ffff997224 */ /* 0x002fc400078e009d */
[----:B------:R1:W5:Y:S04]  /*feb0*/  LDL.LU.64 R156, [R1+0x768] ;  /* 0x00076800019c7983 */ /* 0x0003680000300a00 */
[----:B--2---:R-:W-:Y:S04]  /*fec0*/  STL [R1+0x334], R2 ;  /* 0x0003340201007387 */ /* 0x004fe80000100800 */
[----:B------:R2:W-:Y:S01]  /*fed0*/  STL [R1+0x328], R153 ;  /* 0x0003289901007387 */ /* 0x0005e20000100800 */
[----:B------:R-:W-:Y:S01]  /*fee0*/  SHF.R.S32.HI R24, RZ, 0x1f, R123 ;  /* 0x0000001fff187819 */ /* 0x000fe2000001147b */
[----:B--2---:R-:W-:-:S02]  /*fef0*/  IMAD.MOV.U32 R153, RZ, RZ, R3 ;  /* 0x000000ffff997224 */ /* 0x004fc400078e0003 */
[----:B------:R1:W5:Y:S04]  /*ff00*/  LDL.LU.64 R2, [R1+0x760] ;  /* 0x0007600001027983 */ /* 0x0003680000300a00 */
[----:B------:R-:W-:Y:S04]  /*ff10*/  STL [R1+0x33c], R158 ;  /* 0x00033c9e01007387 */ /* 0x000fe80000100800 */
[----:B------:R2:W-:Y:S01]  /*ff20*/  STL [R1+0x330], R153 ;  /* 0x0003309901007387 */ /* 0x0005e20000100800 */
[----:B------:R-:W-:Y:S01]  /*ff30*/  LEA.HI R24, R24, R123, RZ, 0x7 ;  /* 0x0000007b18187211 */ /* 0x000fe200078f38ff */
[----:B--2---:R-:W-:-:S03]  /*ff40*/  IMAD.MOV.U32 R153, RZ, RZ, R159 ;  /* 0x000000ffff997224 */ /* 0x004fc600078e009f */
[----:B------:R-:W-:Y:S02]  /*ff50*/  SHF.R.S32.HI R158, RZ, 0x7, R24 ;  /* 0x00000007ff9e7819 */ /* 0x000fe40000011418 */
[----:B------:R-:W-:Y:S01]  /*ff60*/  STL [R1+0x338], R153 ;  /* 0x0003389901007387 */ /* 0x000fe20000100800 */
[----:B------:R-:W-:-:S03]  /*ff70*/  UMOV UR4, 0x1 ;  /* 0x0000000100047882 */ /* 0x000fc60000000000 */
[----:B---3--:R2:W-:Y:S01]  /*ff80*/  STL [R1+0x344], R150 ;  /* 0x0003449601007387 */ /* 0x0085e20000100800 */
[----:B------:R-:W-:Y:S01]  /*ff90*/  IMAD.U32 R123, RZ, RZ, UR4 ;  /* 0x00000004ff7b7e24 */ /* 0x000fe2000f8e00ff */
[----:B------:R-:W-:Y:S01]  /*ffa0*/  UMOV UR4, 0xffffffff ;  /* 0xffffffff00047882 */ /* 0x000fe20000000000 */
[----:B------:R-:W-:Y:S02]  /*ffb0*/  VIADD R159, R158, 0xfffffffe ;  /* 0xfffffffe9e9f7836 */ /* 0x000fe40000000000 */
[----:B--2---:R-:W-:-:S05]  /*ffc0*/  IMAD.MOV.U32 R150, RZ, RZ, R151 ;  /* 0x000000ffff967224 */ /* 0x004fca00078e0097 */
[----:B------:R-:W-:Y:S04]  /*ffd0*/  STL [R1+0x340], R150 ;  /* 0x0003409601007387 */ /* 0x000fe80000100800 */
[----:B------:R2:W-:Y:S04]  /*ffe0*/  STL [R1+0x34c], R158 ;  /* 0x00034c9e01007387 */ /* 0x0005e80000100800 */
[----:B------:R1:W-:Y:S01]  /*fff0*/  STL [R1+0x354], R159 ;  /* 0x0003549f01007387 */ /* 0x0003e20000100800 */
[----:B--2---:R-:W-:-:S05]  /*10000*/  IMAD.U32 R158, RZ, RZ, UR4 ;  /* 0x00000004ff9e7e24 */ /* 0x004fca000f8e00ff */
[----:B------:R1:W-:Y:S01]  /*10010*/  STL [R1+0x348], R158 ;  /* 0x0003489e01007387 */ /* 0x0003e20000100800 */
[----:B------:R-:W-:Y:S02]  /*10020*/  SHF.R.S32.HI R153, RZ, 0x1f, R154 ;  /* 0x0000001fff997819 */ /* 0x000fe4000001149a */
[----:B------:R-:W-:Y:S02]  /*10030*/  CS2R R56, SRZ ;  /* 0x0000000000387805 */ /* 0x000fe4000001ff00 */
[----:B------:R-:W-:Y:S02]  /*10040*/  MOV R150, RZ ;  /* 0x000000ff00967202 */ /* 0x000fe40000000f00 */
[----:B------:R-:W-:Y:S02]  /*10050*/  CS2R R58, SRZ ;  /* 0x00000000003a7805 */ /* 0x000fe4000001ff00 */
[C---:B------:R-:W-:Y:S01]  /*10060*/  SHF.L.U64.HI R153, R154.reuse, 0x2, R153 ;  /* 0x000000029a997819 */ /* 0x040fe20000010299 */
[----:B------:R-:W-:Y:S01]  /*10070*/  IMAD.SHL.U32 R154, R154, 0x4, RZ ;  /* 0x000000049a9a7824 */ /* 0x000fe200078e00ff */
        /* <DEDUP_REMOVED lines=30> */
[----:B----4-:R-:W-:-:S04]  /*10260*/  SHF.R.S32.HI R151, RZ, 0x1f, R152 ;  /* 0x0000001fff977819 */ /* 0x010fc80000011498 */
[C---:B------:R-:W-:Y:S01]  /*10270*/  SHF.L.U64.HI R151, R152.reuse, 0x2, R151 ;  /* 0x0000000298977819 */ /* 0x040fe20000010297 */
[----:B-1----:R-:W-:-:S07]  /*10280*/  IMAD.SHL.U32 R152, R152, 0x4, RZ ;  /* 0x0000000498987824 */ /* 0x002fce00078e00ff */
.L_x_1:
[----:B------:R-:W2:Y:S01]  /*10290*/  LDL.LU R159, [R1+0x348] ;  /* 0x00034800019f7983 */ /* 0x000ea20000300800 */
[----:B------:R-:W-:-:S04]  /*102a0*/  DEPBAR.LE SB0, 0x2 ;  /* 0x000080800000791a */ /* 0x000fc80000000000 */
[----:B------:R-:W3:Y:S01]  /*102b0*/  LDL R158, [R1+0x350] ;  /* 0x00035000019e7983 */ /* 0x000ee20000100800 */
[----:B------:R-:W-:Y:S06]  /*102c0*/  BAR.SYNC.DEFER_BLOCKING 0x0 ;  /* 0x0000000000007b1d */ /* 0x000fec0000010000 */
[----:B-----5:R-:W-:Y:S04]  /*102d0*/  STL [R1+0x764], R157 ;  /* 0x0007649d01007387 */ /* 0x020fe80000100800 */
[----:B------:R-:W-:Y:S01]  /*102e0*/  STL [R1+0x760], R156 ;  /* 0x0007609c01007387 */ /* 0x000fe20000100800 */
[----:B------:R-:W-:-:S03]  /*102f0*/  UMOV UR7, 0x40000040 ;  /* 0x4000004000077882 */ /* 0x000fc60000000000 */
[----:B------:R1:W-:Y:S01]  /*10300*/  STL [R1+0x75c], R0 ;  /* 0x00075c0001007387 */ /* 0x0003e20000100800 */
[----:B------:R-:W-:-:S03]  /*10310*/  WARPGROUP.ARRIVE ;  /* 0x00000000000079c5 */ /* 0x000fc60000000000 */
[----:B-1----:R-:W4:Y:S01]  /*10320*/  LDL R0, [R1+0x354] ;  /* 0x0003540001007983 */ /* 0x002f220000100800 */
[----:B--2---:R-:W-:Y:S02]  /*10330*/  R2UR UR4, R159 ;  /* 0x000000009f0472ca */ /* 0x004fe400000e0000 */
[----:B---3--:R-:W-:-:S11]  /*10340*/  R2UR UR20, R158 ;  /* 0x000000009e1472ca */ /* 0x008fd600000e0000 */
[----:B------:R-:W-:-:S04]  /*10350*/  UIADD3 UR4, UR4, 0x1, URZ ;  /* 0x0000000104047890 */ /* 0x000fc8000fffe03f */
[----:B------:R-:W-:-:S04]  /*10360*/  UISETP.GT.AND UP0, UPT, UR4, 0x2, UPT ;  /* 0x000000020400788c */ /* 0x000fc8000bf04270 */
[----:B------:R-:W-:-:S04]  /*10370*/  USEL UR6, UR4, URZ, !UP0 ;  /* 0x0000003f04067287 */ /* 0x000fc8000c000000 */
[----:B------:R-:W-:Y:S02]  /*10380*/  ULEA UR5, UR6, UR20, 0xf ;  /* 0x0000001406057291 */ /* 0x000fe4000f8e783f */
[----:B------:R-:W-:Y:S02]  /*10390*/  ULEA UR4, UR6, UR20, 0x10 ;  /* 0x0000001406047291 */ /* 0x000fe4000f8e803f */
[----:B------:R-:W-:Y:S01]  /*103a0*/  IMAD.U32 R156, RZ, RZ, UR6 ;  /* 0x00000006ff9c7e24 */ /* 0x000fe2000f8e00ff */
[----:B------:R-:W-:Y:S02]  /*103b0*/  UIADD3 UR5, UR5, 0x30000, URZ ;  /* 0x0003000005057890 */ /* 0x000fe4000fffe03f */
[----:B------:R-:W-:Y:S02]  /*103c0*/  USHF.R.U32.HI UR4, URZ, 0x4, UR4 ;  /* 0x000000043f047899 */ /* 0x000fe40008011604 */
[----:B------:R-:W-:Y:S02]  /*103d0*/  USHF.R.U32.HI UR5, URZ, 0x4, UR5 ;  /* 0x000000043f057899 */ /* 0x000fe40008011605 */
[----:B------:R-:W-:-:S02]  /*103e0*/  USGXT.U32 UR4, UR4, 0xe ;  /* 0x0000000e0404789a */ /* 0x000fc40008000000 */
[----:B------:R-:W-:-:S03]  /*103f0*/  USGXT.U32 UR6, UR5, 0xe ;  /* 0x0000000e0506789a */ /* 0x000fc60008000000 */
[----:B------:R-:W-:-:S06]  /*10400*/  UMOV UR5, 0x40000040 ;  /* 0x4000004000057882 */ /* 0x000fcc0000000000 */
[----:B------:R-:W-:Y:S01]  /*10410*/  HGMMA.64x64x8.F32.TF32 R56, gdesc[UR4], R56 ;  /* 0x04e00000043879f0 */ /* 0x000fe20008702838 */
[----:B------:R-:W-:Y:S02]  /*10420*/  UIADD3 UR8, UP0, UR4, 0x2, URZ ;  /* 0x0000000204087890 */ /* 0x000fe4000ff1e03f */
[----:B------:R-:W-:Y:S01]  /*10430*/  UIADD3 UR10, UP1, UR6, 0x2, URZ ;  /* 0x00000002060a7890 */ /* 0x000fe2000ff3e03f */
[----:B------:R-:W-:Y:S01]  /*10440*/  UMOV UR4, URZ ;  /* 0x0000003f00047c82 */ /* 0x000fe20008000000 */
[----:B------:R-:W-:Y:S01]  /*10450*/  UMOV UR5, URZ ;  /* 0x0000003f00057c82 */ /* 0x000fe20008000000 */
[----:B------:R-:W-:Y:S02]  /*10460*/  UIADD3.X UR9, UR4, 0x40000040, URZ, UP0, !UPT ;  /* 0x4000004004097890 */ /* 0x000fe400087fe43f */
[----:B------:R-:W-:-:S09]  /*10470*/  UIADD3.X UR11, UR5, 0x40000040, URZ, UP1, !UPT ;  /* 0x40000040050b7890 */ /* 0x000fd20008ffe43f */
[----:B------:R-:W-:Y:S01]  /*10480*/  HGMMA.64x64x8.F32.TF32 R56, gdesc[UR8], R56 ;  /* 0x04e00000083879f0 */ /* 0x000fe20008702838 */
[----:B------:R-:W-:Y:S02]  /*10490*/  UIADD3.64 UR12, UR8, 0x2, URZ ;  /* 0x00000002080c7897 */ /* 0x000fe4000fffe03f */
[----:B------:R-:W-:-:S09]  /*104a0*/  UIADD3.64 UR14, UR10, 0x2, URZ ;  /* 0x000000020a0e7897 */ /* 0x000fd2000fffe03f */
[----:B------:R-:W-:Y:S01]  /*104b0*/  HGMMA.64x64x8.F32.TF32 R56, gdesc[UR12], R56 ;  /* 0x04e000000c3879f0 */ /* 0x000fe20008702838 */
[----:B------:R-:W-:Y:S02]  /*104c0*/  UIADD3.64 UR12, UR8, 0x4, URZ ;  /* 0x00000004080c7897 */ /* 0x000fe4000fffe03f */
[----:B------:R-:W-:Y:S02]  /*104d0*/  UIADD3.64 UR14, UR10, 0x4, URZ ;  /* 0x000000040a0e7897 */ /* 0x000fe4000fffe03f */
[----:B------:R-:W-:Y:S02]  /*104e0*/  UIADD3.64 UR16, UR8, 0x3fe, URZ ;  /* 0x000003fe08107897 */ /* 0x000fe4000fffe03f */
[----:B------:R-:W-:-:S05]  /*104f0*/  UIADD3.64 UR18, UR10, 0x1fe, URZ ;  /* 0x000001fe0a127897 */ /* 0x000fca000fffe03f */
[----:B------:R-:W-:Y:S02]  /*10500*/  HGMMA.64x64x8.F32.TF32 R56, gdesc[UR12], R56 ;  /* 0x04e000000c3879f0 */ /* 0x000fe40008702838 */
[----:B------:R-:W-:Y:S01]  /*10510*/  UMOV UR4, UR18 ;  /* 0x0000001200047c82 */ /* 0x000fe20008000000 */
[----:B------:R-:W-:Y:S01]  /*10520*/  UMOV UR5, UR19 ;  /* 0x0000001300057c82 */ /* 0x000fe20008000000 */
[----:B------:R-:W-:Y:S01]  /*10530*/  HGMMA.64x64x8.F32.TF32 R56, gdesc[UR16], R56 ;  /* 0x04e00000103879f0 */ /* 0x000fe20008702838 */
[----:B------:R-:W-:Y:S02]  /*10540*/  UIADD3.64 UR16, UR8, 0x400, URZ ;  /* 0x0000040008107897 */ /* 0x000fe4000fffe03f */
[----:B------:R-:W-:Y:S02]  /*10550*/  UIADD3.64 UR18, UR10, 0x200, URZ ;  /* 0x000002000a127897 */ /* 0x000fe4000fffe03f */
[----:B------:R-:W-:-:S07]  /*10560*/  UIADD3.64 UR22, UR10, 0x202, URZ ;  /* 0x000002020a167897 */ /* 0x000fce000fffe03f */
[----:B------:R-:W-:Y:S01]  /*10570*/  HGMMA.64x64x8.F32.TF32 R56, gdesc[UR16], R56 ;  /* 0x04e00000103879f0 */ /* 0x000fe20008702838 */
[----:B------:R-:W-:Y:S01]  /*10580*/  UMOV UR17, UR20 ;  /* 0x0000001400117c82 */ /* 0x000fe20008000000 */
[----:B------:R-:W-:Y:S02]  /*10590*/  UIADD3.64 UR20, UR8, 0x402, URZ ;  /* 0x0000040208147897 */ /* 0x000fe4000fffe03f */
[----:B------:R-:W-:Y:S02]  /*105a0*/  UIADD3.64 UR24, UR8, 0x404, URZ ;  /* 0x0000040408187897 */ /* 0x000fe4000fffe03f */
[----:B------:R-:W-:-:S05]  /*105b0*/  UIADD3.64 UR26, UR10, 0x204, URZ ;  /* 0x000002040a1a7897 */ /* 0x000fca000fffe03f */
[----:B------:R-:W-:Y:S01]  /*105c0*/  HGMMA.64x64x8.F32.TF32 R56, gdesc[UR20], R56 ;  /* 0x04e00000143879f0 */ /* 0x000fe20008702838 */
[----:B------:R-:W-:Y:S02]  /*105d0*/  UIADD3.64 UR28, UR8, 0x7fe, URZ ;  /* 0x000007fe081c7897 */ /* 0x000fe4000fffe03f */
[----:B------:R-:W-:Y:S01]  /*105e0*/  UIADD3.64 UR30, UR10, 0x3fe, URZ ;  /* 0x000003fe0a1e7897 */ /* 0x000fe2000fffe03f */
[----:B------:R-:W-:Y:S01]  /*105f0*/  HGMMA.64x64x8.F32.TF32 R56, gdesc[UR24], R56 ;  /* 0x04e00000183879f0 */ /* 0x000fe20008702838 */
        /* <DEDUP_REMOVED lines=18> */
[----:B------:R-:W-:Y:S01]  /*10720*/  UMOV UR20, UR4 ;  /* 0x0000000400147c82 */ /* 0x000fe20008000000 */
[----:B------:R-:W-:Y:S01]  /*10730*/  UMOV UR21, UR5 ;  /* 0x0000000500157c82 */ /* 0x000fe20008000000 */
[----:B------:R-:W-:Y:S02]  /*10740*/  UIADD3.64 UR56, UR8, 0xc04, URZ ;  /* 0x00000c0408387897 */ /* 0x000fe4000fffe03f */
[----:B------:R-:W-:Y:S02]  /*10750*/  UIADD3.64 UR58, UR10, 0x604, URZ ;  /* 0x000006040a3a7897 */ /* 0x000fe4000fffe03f */
[----:B------:R-:W-:Y:S01]  /*10760*/  UIADD3.64 UR4, UR8, 0x1fe, URZ ;  /* 0x000001fe08047897 */ /* 0x000fe2000fffe03f */
[----:B------:R-:W-:Y:S06]  /*10770*/  HGMMA.64x64x8.F32.TF32 R56, gdesc[UR52], R56 ;  /* 0x04e00000343879f0 */ /* 0x000fec0008702838 */
[----:B------:R-:W-:Y:S04]  /*10780*/  HGMMA.64x64x8.F32.TF32 R56, gdesc[UR56], R56 ;  /* 0x04e00000383879f0 */ /* 0x000fe80008702838 */
[----:B------:R-:W-:Y:S01]  /*10790*/  HGMMA.64x64x8.F32.TF32 R24, gdesc[UR4], R24 ;  /* 0x04e00000041879f0 */ /* 0x000fe20008702818 */
[----:B------:R-:W-:Y:S01]  /*107a0*/  UIADD3.64 UR4, UR8, 0x200, URZ ;  /* 0x0000020008047897 */ /* 0x000fe2000fffe03f */
[----:B------:R-:W-:Y:S01]  /*107b0*/  UMOV UR6, UR10 ;  /* 0x0000000a00067c82 */ /* 0x000fe20008000000 */
[----:B------:R-:W-:Y:S01]  /*107c0*/  UMOV UR7, UR11 ;  /* 0x0000000b00077c82 */ /* 0x000fe20008000000 */
[----:B------:R-:W-:-:S06]  /*107d0*/  UIADD3.64 UR12, UR10, 0x2, URZ ;  /* 0x000000020a0c7897 */ /* 0x000fcc000fffe03f */
[----:B------:R-:W-:Y:S01]  /*107e0*/  HGMMA.64x64x8.F32.TF32 R24, gdesc[UR4], R24 ;  /* 0x04e00000041879f0 */ /* 0x000fe20008702818 */
[----:B------:R-:W-:Y:S01]  /*107f0*/  UIADD3.64 UR4, UR8, 0x202, URZ ;  /* 0x0000020208047897 */ /* 0x000fe2000fffe03f */
[----:B------:R-:W-:Y:S01]  /*10800*/  UMOV UR6, UR12 ;  /* 0x0000000c00067c82 */ /* 0x000fe20008000000 */
[----:B------:R-:W-:Y:S01]  /*10810*/  UMOV UR7, UR13 ;  /* 0x0000000d00077c82 */ /* 0x000fe20008000000 */
[----:B------:R-:W-:-:S06]  /*10820*/  UIADD3.64 UR12, UR8, 0x204, URZ ;  /* 0x00000204080c7897 */ /* 0x000fcc000fffe03f */
[----:B------:R-:W-:Y:S01]  /*10830*/  HGMMA.64x64x8.F32.TF32 R24, gdesc[UR4], R24 ;  /* 0x04e00000041879f0 */ /* 0x000fe20008702818 */
[----:B------:R-:W-:-:S03]  /*10840*/  UIADD3.64 UR4, UR8, 0x5fe, URZ ;  /* 0x000005fe08047897 */ /* 0x000fc6000fffe03f */
[----:B------:R-:W-:Y:S01]  /*10850*/  HGMMA.64x64x8.F32.TF32 R24, gdesc[UR12], R24 ;  /* 0x04e000000c1879f0 */ /* 0x000fe20008702818 */
[----:B------:R-:W-:Y:S01]  /*10860*/  UMOV UR6, UR20 ;  /* 0x0000001400067c82 */ /* 0x000fe20008000000 */
[----:B------:R-:W-:Y:S01]  /*10870*/  UMOV UR7, UR21 ;  /* 0x0000001500077c82 */ /* 0x000fe20008000000 */
[----:B------:R-:W-:Y:S01]  /*10880*/  UMOV UR11, UR17 ;  /* 0x00000011000b7c82 */ /* 0x000fe20008000000 */
[----:B------:R-:W-:Y:S02]  /*10890*/  UIADD3.64 UR16, UR8, 0x600, URZ ;  /* 0x0000060008107897 */ /* 0x000fe4000fffe03f */
[----:B------:R-:W-:Y:S01]  /*108a0*/  HGMMA.64x64x8.F32.TF32 R24, gdesc[UR4], R24 ;  /* 0x04e00000041879f0 */ /* 0x000fe20008702818 */
[----:B------:R-:W-:-:S06]  /*108b0*/  UIADD3.64 UR20, UR8, 0x602, URZ ;  /* 0x0000060208147897 */ /* 0x000fcc000fffe03f */
[----:B------:R-:W-:Y:S01]  /*108c0*/  HGMMA.64x64x8.F32.TF32 R24, gdesc[UR16], R24 ;  /* 0x04e00000101879f0 */ /* 0x000fe20008702818 */
[----:B------:R-:W-:-:S03]  /*108d0*/  UIADD3.64 UR24, UR8, 0x604, URZ ;  /* 0x0000060408187897 */ /* 0x000fc6000fffe03f */
[----:B------:R-:W-:Y:S01]  /*108e0*/  HGMMA.64x64x8.F32.TF32 R24, gdesc[UR20], R24 ;  /* 0x04e00000141879f0 */ /* 0x000fe20008702818 */
[----:B------:R-:W-:-:S05]  /*108f0*/  UIADD3.64 UR28, UR8, 0x9fe, URZ ;  /* 0x000009fe081c7897 */ /* 0x000fca000fffe03f */
        /* <DEDUP_REMOVED lines=15> */
[----:B------:R1:W-:Y:S02]  /*109f0*/  STL [R1+0x348], R156 ;  /* 0x0003489c01007387 */ /* 0x0003e40000100800 */
[----:B-1----:R-:W1:Y:S03]  /*10a00*/  LDC R156, c[0x0][0x230] ;  /* 0x00008c00ff9c7b82 */ /* 0x002e660000000800 */
[----:B------:R-:W-:Y:S01]  /*10a10*/  HGMMA.64x64x8.F32.TF32 R24, gdesc[UR56], R24, gsb0 ;  /* 0x04e00000381879f0 */ /* 0x000fe20008002818 */
[----:B------:R-:W-:Y:S01]  /*10a20*/  R2UR UR10, R123 ;  /* 0x000000007b0a72ca */ /* 0x000fe200000e0000 */
[----:B-1----:R-:W-:-:S04]  /*10a30*/  VIADD R156, R156, 0xffffff00 ;  /* 0xffffff009c9c7836 */ /* 0x002fc80000000000 */
[C---:B------:R-:W-:Y:S01]  /*10a40*/  IMAD R123, R150.reuse, -0x80, R156 ;  /* 0xffffff80967b7824 */ /* 0x040fe200078e029c */
[----:B----4-:R-:W-:Y:S02]  /*10a50*/  ISETP.GE.AND P0, PT, R150, R0, PT ;  /* 0x000000009600720c */ /* 0x010fe40003f06270 */
[----:B------:R-:W2:Y:S02]  /*10a60*/  LDL.LU R0, [R1+0x54] ;  /* 0x0000540001007983 */ /* 0x000ea40000300800 */
[----:B------:R-:W-:Y:S02]  /*10a70*/  ISETP.GT.AND P1, PT, R123, RZ, PT ;  /* 0x000000ff7b00720c */ /* 0x000fe40003f24270 */
[----:B------:R-:W-:Y:S01]  /*10a80*/  IADD3 R4, P3, R4, R152, RZ ;  /* 0x0000009804047210 */ /* 0x000fe20007f7e0ff */
[----:B------:R-:W-:Y:S01]  /*10a90*/  UIADD3 UR4, UR10, 0x1, URZ ;  /* 0x000000010a047890 */ /* 0x000fe2000fffe03f */
[----:B------:R-:W-:Y:S01]  /*10aa0*/  SEL R158, RZ, 0x4, !P1 ;  /* 0x00000004ff9e7807 */ /* 0x000fe20004800000 */
[----:B------:R-:W3:Y:S02]  /*10ab0*/  LDL.LU R157, [R1+0x5c] ;  /* 0x00005c00019d7983 */ /* 0x000ee40000300800 */
[----:B------:R-:W-:Y:S01]  /*10ac0*/  UISETP.GT.AND UP0, UPT, UR4, 0x2, UPT ;  /* 0x000000020400788c */ /* 0x000fe2000bf04270 */
[----:B------:R-:W-:Y:S01]  /*10ad0*/  SEL R158, R158, RZ, !P0 ;  /* 0x000000ff9e9e7207 */ /* 0x000fe20004000000 */
[----:B------:R-:W4:Y:S02]  /*10ae0*/  LDL.LU R156, [R1+0x64] ;  /* 0x00006400019c7983 */ /* 0x000f240000300800 */
[----:B------:R-:W-:Y:S01]  /*10af0*/  USEL UR4, UR4, URZ, !UP0 ;  /* 0x0000003f04047287 */ /* 0x000fe2000c000000 */
[----:B------:R-:W-:-:S03]  /*10b00*/  ISETP.NE.U32.AND P2, PT, R158, RZ, PT ;  /* 0x000000ff9e00720c */ /* 0x000fc60003f45070 */
[----:B------:R-:W-:Y:S01]  /*10b10*/  ULEA UR5, UR4, UR11, 0x10 ;  /* 0x0000000b04057291 */ /* 0x000fe2000f8e803f */
[----:B------:R1:W-:Y:S01]  /*10b20*/  STL [R1+0x768], R150 ;  /* 0x0007689601007387 */ /* 0x0003e20000100800 */
[----:B------:R-:W-:-:S04]  /*10b30*/  IMAD.X R5, R5, 0x1, R151, P3 ;  /* 0x0000000105057824 */ /* 0x000fc800018e0697 */
[----:B------:R-:W-:Y:S01]  /*10b40*/  VIADD R222, R3, UR5 ;  /* 0x0000000503de7c36 */ /* 0x000fe20008000000 */
[----:B-1----:R-:W3:Y:S04]  /*10b50*/  LDL.LU R150, [R1+0x50] ;  /* 0x0000500001967983 */ /* 0x002ee80000300800 */
[----:B------:R1:W-:Y:S04]  /*10b60*/  STL [R1+0x76c], R3 ;  /* 0x00076c0301007387 */ /* 0x0003e80000100800 */
[----:B-1----:R-:W2:Y:S01]  /*10b70*/  LDL.LU R3, [R1+0x4c] ;  /* 0x00004c0001037983 */ /* 0x002ea20000300800 */
[----:B------:R-:W-:-:S02]  /*10b80*/  WARPGROUP.DEPBAR.LE gsb0, 0x1 ;  /* 0x00008000000079c5 */ /* 0x000fc40000010100 */
[----:B------:R-:W-:Y:S06]  /*10b90*/  BAR.SYNC.DEFER_BLOCKING 0x0 ;  /* 0x0000000000007b1d */ /* 0x000fec0000010000 */
[----:B------:R1:W-:Y:S04]  /*10ba0*/  STL [R1+0x774], R4 ;  /* 0x0007740401007387 */ /* 0x0003e80000100800 */
[----:B------:R-:W-:Y:S01]  /*10bb0*/  @!PT LDS RZ, [RZ] ;  /* 0x00000000fffff984 */ /* 0x000fe20000000800 */
[----:B------:R-:W-:Y:S01]  /*10bc0*/  @!PT LDS RZ, [RZ] ;  /* 0x00000000fffff984 */ /* 0x000fe20000000800 */
[----:B------:R-:W-:Y:S01]  /*10bd0*/  @!PT LDS RZ, [RZ] ;  /* 0x00000000fffff984 */ /* 0x000fe20000000800 */
[----:B------:R-:W-:Y:S04]  /*10be0*/  LDGSTS.E [R222], desc[UR60][R4.64], P2 ;  /* 0x0000000004de7fae */ /* 0x000fe8000912187c */
[----:B-1----:R-:W4:Y:S01]  /*10bf0*/  LDL.LU R4, [R1+0x48] ;  /* 0x0000480001047983 */ /* 0x002f220000300800 */
[----:B------:R-:W-:-:S04]  /*10c00*/  ISETP.GT.AND P1, PT, R123, 0x1, PT ;  /* 0x000000017b00780c */ /* 0x000fc80003f24270 */
[----:B------:R-:W-:-:S04]  /*10c10*/  SEL R158, RZ, 0x4, !P1 ;  /* 0x00000004ff9e7807 */ /* 0x000fc80004800000 */
[----:B------:R-:W-:-:S04]  /*10c20*/  SEL R158, R158, RZ, !P0 ;  /* 0x000000ff9e9e7207 */ /* 0x000fc80004000000 */
[----:B------:R-:W-:Y:S02]  /*10c30*/  ISETP.NE.U32.AND P1, PT, R158, RZ, PT ;  /* 0x000000ff9e00720c */ /* 0x000fe40003f25070 */
[----:B------:R-:W-:-:S05]  /*10c40*/  IADD3 R6, P4, R6, R152, RZ ;  /* 0x0000009806067210 */ /* 0x000fca0007f9e0ff */
[----:B------:R-:W-:-:S06]  /*10c50*/  IMAD.X R7, R7, 0x1, R151, P4 ;  /* 0x0000000107077824 */ /* 0x000fcc00020e0697 */
[----:B------:R-:W-:Y:S01]  /*10c60*/  LDGSTS.E [R222+0x4], desc[UR60][R6.64], P1 ;  /* 0x0000400006de7fae */ /* 0x000fe2000892187c */
[----:B------:R-:W-:-:S04]  /*10c70*/  ISETP.GT.AND P1, PT, R123, 0x2, PT ;  /* 0x000000027b00780c */ /* 0x000fc80003f24270 */
[----:B------:R-:W-:Y:S02]  /*10c80*/  SEL R158, RZ, 0x4, !P1 ;  /* 0x00000004ff9e7807 */ /* 0x000fe40004800000 */
[----:B------:R-:W-:Y:S02]  /*10c90*/  ISETP.GT.AND P1, PT, R123, 0x3, PT ;  /* 0x000000037b00780c */ /* 0x000fe40003f24270 */
[----:B------:R-:W-:-:S04]  /*10ca0*/  SEL R158, R158, RZ, !P0 ;  /* 0x000000ff9e9e7207 */ /* 0x000fc80004000000 */
[----:B------:R-:W-:Y:S02]  /*10cb0*/  ISETP.NE.U32.AND P2, PT, R158, RZ, PT ;  /* 0x000000ff9e00720c */ /* 0x000fe40003f45070 */
[----:B------:R-:W-:-:S04]  /*10cc0*/  SEL R158, RZ, 0x4, !P1 ;  /* 0x00000004ff9e7807 */ /* 0x000fc80004800000 */
[----:B------:R-:W-:Y:S02]  /*10cd0*/  SEL R158, R158, RZ, !P0 ;  /* 0x000000ff9e9e7207 */ /* 0x000fe40004000000 */
[-C--:B------:R-:W-:Y:S02]  /*10ce0*/  IADD3 R8, P3, R8, R152.reuse, RZ ;  /* 0x0000009808087210 */ /* 0x080fe40007f7e0ff */
[----:B------:R-:W-:Y:S02]  /*10cf0*/  ISETP.NE.U32.AND P1, PT, R158, RZ, PT ;  /* 0x000000ff9e00720c */ /* 0x000fe40003f25070 */
[----:B------:R-:W-:Y:S01]  /*10d00*/  IADD3 R10, P4, R10, R152, RZ ;  /* 0x000000980a0a7210 */ /* 0x000fe20007f9e0ff */
[----:B------:R-:W-:-:S04]  /*10d10*/  IMAD.X R9, R9, 0x1, R151, P3 ;  /* 0x0000000109097824 */ /* 0x000fc800018e0697 */
[----:B------:R-:W-:Y:S01]  /*10d20*/  IMAD.X R11, R11, 0x1, R151, P4 ;  /* 0x000000010b0b7824 */ /* 0x000fe200020e0697 */
[----:B------:R-:W-:Y:S05]  /*10d30*/  LDGSTS.E [R222+0x8], desc[UR60][R8.64], P2 ;  /* 0x0000800008de7fae */ /* 0x000fea000912187c */
[----:B------:R-:W-:Y:S01]  /*10d40*/  LDGSTS.E [R222+0xc], desc[UR60][R10.64], P1 ;  /* 0x0000c0000ade7fae */ /* 0x000fe2000892187c */
[----:B------:R-:W-:-:S04]  /*10d50*/  ISETP.GT.AND P1, PT, R123, 0x20, PT ;  /* 0x000000207b00780c */ /* 0x000fc80003f24270 */
[----:B------:R-:W-:Y:S02]  /*10d60*/  SEL R158, RZ, 0x4, !P1 ;  /* 0x00000004ff9e7807 */ /* 0x000fe40004800000 */
[----:B------:R-:W-:Y:S02]  /*10d70*/  ISETP.GT.AND P1, PT, R123, 0x21, PT ;  /* 0x000000217b00780c */ /* 0x000fe40003f24270 */
[----:B------:R-:W-:Y:S02]  /*10d80*/  SEL R158, R158, RZ, !P0 ;  /* 0x000000ff9e9e7207 */ /* 0x000fe40004000000 */
[----:B------:R-:W-:Y:S02]  /*10d90*/  IADD3 R127, P3, R127, R152, RZ ;  /* 0x000000987f7f7210 */ /* 0x000fe40007f7e0ff */
[----:B------:R-:W-:Y:S02]  /*10da0*/  ISETP.NE.U32.AND P2, PT, R158, RZ, PT ;  /* 0x000000ff9e00720c */ /* 0x000fe40003f45070 */
[----:B------:R-:W-:Y:S01]  /*10db0*/  SEL R158, RZ, 0x4, !P1 ;  /* 0x00000004ff9e7807 */ /* 0x000fe20004800000 */
[----:B------:R-:W-:-:S03]  /*10dc0*/  IMAD.X R128, R128, 0x1, R151, P3 ;  /* 0x0000000180807824 */ /* 0x000fc600018e0697 */
[----:B------:R-:W-:Y:S02]  /*10dd0*/  SEL R158, R158, RZ, !P0 ;  /* 0x000000ff9e9e7207 */ /* 0x000fe40004000000 */
[----:B------:R-:W-:Y:S02]  /*10de0*/  IADD3 R129, P4, R129, R152, RZ ;  /* 0x0000009881817210 */ /* 0x000fe40007f9e0ff */
[----:B------:R-:W-:Y:S01]  /*10df0*/  ISETP.NE.U32.AND P1, PT, R158, RZ, PT ;  /* 0x000000ff9e00720c */ /* 0x000fe20003f25070 */
[----:B------:R-:W-:Y:S02]  /*10e00*/  IMAD.MOV.U32 R158, RZ, RZ, R127 ;  /* 0x000000ffff9e7224 */ /* 0x000fe400078e007f */
[----:B------:R-:W-:Y:S02]  /*10e10*/  IMAD.MOV.U32 R159, RZ, RZ, R128 ;  /* 0x000000ffff9f7224 */ /* 0x000fe400078e0080 */
[----:B------:R-:W-:-:S03]  /*10e20*/  IMAD.X R130, R130, 0x1, R151, P4 ;  /* 0x0000000182827824 */ /* 0x000fc600020e0697 */
[----:B------:R1:W-:Y:S02]  /*10e30*/  LDGSTS.E [R222+0x4000], desc[UR60][R158.64], P2 ;  /* 0x040000009ede7fae */ /* 0x0003e4000912187c */
[----:B-1----:R-:W-:Y:S02]  /*10e40*/  IMAD.MOV.U32 R158, RZ, RZ, R129 ;  /* 0x000000ffff9e7224 */ /* 0x002fe400078e0081 */
[----:B------:R-:W-:-:S05]  /*10e50*/  IMAD.MOV.U32 R159, RZ, RZ, R130 ;  /* 0x000000ffff9f7224 */ /* 0x000fca00078e0082 */
[----:B------:R1:W-:Y:S01]  /*10e60*/  LDGSTS.E [R222+0x4004], desc[UR60][R158.64], P1 ;  /* 0x040040009ede7fae */ /* 0x0003e2000892187c */
[----:B------:R-:W-:-:S04]  /*10e70*/  ISETP.GT.AND P1, PT, R123, 0x22, PT ;  /* 0x000000227b00780c */ /* 0x000fc80003f24270 */
[----:B-1----:R-:W-:Y:S02]  /*10e80*/  SEL R158, RZ, 0x4, !P1 ;  /* 0x00000004ff9e7807 */ /* 0x002fe40004800000 */
[----:B------:R-:W-:Y:S02]  /*10e90*/  ISETP.GT.AND P1, PT, R123, 0x23, PT ;  /* 0x000000237b00780c */ /* 0x000fe40003f24270 */
[----:B------:R-:W-:Y:S02]  /*10ea0*/  SEL R158, R158, RZ, !P0 ;  /* 0x000000ff9e9e7207 */ /* 0x000fe40004000000 */
[----:B------:R-:W-:Y:S02]  /*10eb0*/  IADD3 R131, P3, R131, R152, RZ ;  /* 0x0000009883837210 */ /* 0x000fe40007f7e0ff */
[----:B------:R-:W-:Y:S02]  /*10ec0*/  ISETP.NE.U32.AND P2, PT, R158, RZ, PT ;  /* 0x000000ff9e00720c */ /* 0x000fe40003f45070 */
[----:B------:R-:W-:-:S02]  /*10ed0*/  SEL R158, RZ, 0x4, !P1 ;  /* 0x00000004ff9e7807 */ /* 0x000fc40004800000 */
[----:B------:R-:W-:Y:S02]  /*10ee0*/  IADD3.X R132, R132, R151, RZ, P3, !PT ;  /* 0x0000009784847210 */ /* 0x000fe40001ffe4ff */
        /* <DEDUP_REMOVED lines=43> */
[----:B-1----:R-:W-:Y:S01]  /*111a0*/  MOV R158, R213 ;  /* 0x000000d5009e7202 */ /* 0x002fe20000000f00 */
[----:B------:R-:W-:-:S05]  /*111b0*/  IMAD.MOV.U32 R159, RZ, RZ, R212 ;  /* 0x000000ffff9f7224 */ /* 0x000fca00078e00d4 */
[----:B------:R1:W-:Y:S01]  /*111c0*/  LDGSTS.E [R222+0x800c], desc[UR60][R158.64], P1 ;  /* 0x0800c0009ede7fae */ /* 0x0003e2000892187c */
[----:B------:R-:W-:Y:S02]  /*111d0*/  ISETP.GT.AND P1, PT, R123, 0x60, PT ;  /* 0x000000607b00780c */ /* 0x000fe40003f24270 */
[-C--:B--2---:R-:W-:Y:S02]  /*111e0*/  IADD3 R3, P3, R3, R152.reuse, RZ ;  /* 0x0000009803037210 */ /* 0x084fe40007f7e0ff */
[----:B-1----:R-:W-:Y:S02]  /*111f0*/  SEL R158, RZ, 0x4, !P1 ;  /* 0x00000004ff9e7807 */ /* 0x002fe40004800000 */
[----:B------:R-:W-:Y:S02]  /*11200*/  ISETP.GT.AND P1, PT, R123, 0x61, PT ;  /* 0x000000617b00780c */ /* 0x000fe40003f24270 */
[----:B------:R-:W-:Y:S02]  /*11210*/  SEL R158, R158, RZ, !P0 ;  /* 0x000000ff9e9e7207 */ /* 0x000fe40004000000 */
[----:B------:R-:W-:Y:S01]  /*11220*/  IADD3 R0, P4, R0, R152, RZ ;  /* 0x0000009800007210 */ /* 0x000fe20007f9e0ff */
[----:B----4-:R-:W-:Y:S01]  /*11230*/  IMAD.X R4, R4, 0x1, R151, P3 ;  /* 0x0000000104047824 */ /* 0x010fe200018e0697 */
[----:B------:R-:W-:-:S02]  /*11240*/  ISETP.NE.U32.AND P2, PT, R158, RZ, PT ;  /* 0x000000ff9e00720c */ /* 0x000fc40003f45070 */
[----:B------:R-:W-:Y:S01]  /*11250*/  SEL R158, RZ, 0x4, !P1 ;  /* 0x00000004ff9e7807 */ /* 0x000fe20004800000 */
[----:B------:R-:W-:Y:S01]  /*11260*/  STL [R1+0x770], R5 ;  /* 0x0007700501007387 */ /* 0x000fe20000100800 */
[----:B---3--:R-:W-:Y:S02]  /*11270*/  IMAD.X R150, R150, 0x1, R151, P4 ;  /* 0x0000000196967824 */ /* 0x008fe400020e0697 */
[----:B------:R-:W-:Y:S01]  /*11280*/  SEL R158, R158, RZ, !P0 ;  /* 0x000000ff9e9e7207 */ /* 0x000fe20004000000 */
[----:B------:R-:W-:Y:S01]  /*11290*/  STL [R1+0x4c], R3 ;  /* 0x00004c0301007387 */ /* 0x000fe20000100800 */
[----:B------:R-:W-:-:S03]  /*112a0*/  IMAD.MOV.U32 R159, RZ, RZ, R4 ;  /* 0x000000ffff9f7224 */ /* 0x000fc600078e0004 */
[----:B------:R1:W-:Y:S01]  /*112b0*/  STL [R1+0x48], R4 ;  /* 0x0000480401007387 */ /* 0x0003e20000100800 */
[----:B------:R-:W-:-:S03]  /*112c0*/  ISETP.NE.U32.AND P1, PT, R158, RZ, PT ;  /* 0x000000ff9e00720c */ /* 0x000fc60003f25070 */
[----:B------:R2:W-:Y:S01]  /*112d0*/  STL [R1+0x54], R0 ;  /* 0x0000540001007387 */ /* 0x0005e20000100800 */
[----:B------:R-:W-:-:S03]  /*112e0*/  IMAD.MOV.U32 R158, RZ, RZ, R3 ;  /* 0x000000ffff9e7224 */ /* 0x000fc600078e0003 */
[----:B-1----:R-:W3:Y:S04]  /*112f0*/  LDL.LU R4, [R1+0x58] ;  /* 0x0000580001047983 */ /* 0x002ee80000300800 */
[----:B------:R1:W-:Y:S04]  /*11300*/  STL [R1+0x50], R150 ;  /* 0x0000509601007387 */ /* 0x0003e80000100800 */
[----:B------:R-:W4:Y:S04]  /*11310*/  LDL.LU R3, [R1+0x60] ;  /* 0x0000600001037983 */ /* 0x000f280000300800 */
[----:B------:R2:W-:Y:S02]  /*11320*/  LDGSTS.E [R222+0xc000], desc[UR60][R158.64], P2 ;  /* 0x0c0000009ede7fae */ /* 0x0005e4000912187c */
[----:B--2---:R-:W-:-:S02]  /*11330*/  IMAD.MOV.U32 R158, RZ, RZ, R0 ;  /* 0x000000ffff9e7224 */ /* 0x004fc400078e0000 */
[----:B------:R-:W2:Y:S01]  /*11340*/  LDL R0, [R1+0x758] ;  /* 0x0007580001007983 */ /* 0x000ea20000100800 */
        /* <DEDUP_REMOVED lines=9> */
[----:B------:R-:W-:Y:S02]  /*113e0*/  IADD3 R156, P4, R156, R152, RZ ;  /* 0x000000989c9c7210 */ /* 0x000fe40007f9e0ff */
[----:B------:R-:W-:-:S04]  /*113f0*/  SEL R158, R158, RZ, !P0 ;  /* 0x000000ff9e9e7207 */ /* 0x000fc80004000000 */
[----:B------:R-:W-:Y:S01]  /*11400*/  ISETP.NE.U32.AND P1, PT, R158, RZ, PT ;  /* 0x000000ff9e00720c */ /* 0x000fe20003f25070 */
[----:B------:R-:W-:Y:S01]  /*11410*/  IMAD.MOV.U32 R158, RZ, RZ, R157 ;  /* 0x000000ffff9e7224 */ /* 0x000fe200078e009d */
[----:B------:R-:W-:Y:S01]  /*11420*/  STL [R1+0x5c], R157 ;  /* 0x00005c9d01007387 */ /* 0x000fe20000100800 */
[----:B---3--:R-:W-:-:S04]  /*11430*/  IMAD.X R4, R4, 0x1, R151, P3 ;  /* 0x0000000104047824 */ /* 0x008fc800018e0697 */
[----:B------:R-:W-:Y:S01]  /*11440*/  IMAD.MOV.U32 R159, RZ, RZ, R4 ;  /* 0x000000ffff9f7224 */ /* 0x000fe200078e0004 */
[----:B------:R1:W-:Y:S01]  /*11450*/  STL [R1+0x58], R4 ;  /* 0x0000580401007387 */ /* 0x0003e20000100800 */
[----:B----4-:R-:W-:-:S03]  /*11460*/  IMAD.X R3, R3, 0x1, R151, P4 ;  /* 0x0000000103037824 */ /* 0x010fc600020e0697 */
[----:B------:R3:W-:Y:S04]  /*11470*/  STL [R1+0x64], R156 ;  /* 0x0000649c01007387 */ /* 0x0007e80000100800 */
[----:B------:R4:W-:Y:S04]  /*11480*/  LDGSTS.E [R222+0xc008], desc[UR60][R158.64], P2 ;  /* 0x0c0080009ede7fae */ /* 0x0009e8000912187c */
[----:B------:R2:W-:Y:S04]  /*11490*/  STL [R1+0x60], R3 ;  /* 0x0000600301007387 */ /* 0x0005e80000100800 */
[----:B------:R-:W2:Y:S01]  /*114a0*/  LDL.LU R150, [R1+0x68] ;  /* 0x0000680001967983 */ /* 0x000ea20000300800 */
[----:B----4-:R-:W-:-:S03]  /*114b0*/  IMAD.MOV.U32 R158, RZ, RZ, R156 ;  /* 0x000000ffff9e7224 */ /* 0x010fc600078e009c */
[----:B-1----:R-:W4:Y:S01]  /*114c0*/  LDL.LU R4, [R1+0x6c] ;  /* 0x00006c0001047983 */ /* 0x002f220000300800 */
[----:B------:R-:W-:-:S03]  /*114d0*/  IMAD.MOV.U32 R159, RZ, RZ, R3 ;  /* 0x000000ffff9f7224 */ /* 0x000fc600078e0003 */
[----:B---3--:R-:W3:Y:S04]  /*114e0*/  LDL.LU R156, [R1+0x70] ;  /* 0x00007000019c7983 */ /* 0x008ee80000300800 */
[----:B------:R2:W-:Y:S02]  /*114f0*/  LDGSTS.E [R222+0xc00c], desc[UR60][R158.64], P1 ;  /* 0x0c00c0009ede7fae */ /* 0x0005e4000892187c */
[----:B--2---:R-:W-:Y:S02]  /*11500*/  IADD3 R222, R0, UR5, RZ ;  /* 0x0000000500de7c10 */ /* 0x004fe4000fffe0ff */
[----:B------:R-:W2:Y:S01]  /*11510*/  LDL.LU R0, [R1+0x74] ;  /* 0x0000740001007983 */ /* 0x000ea20000300800 */
[C---:B------:R-:W-:Y:S02]  /*11520*/  ISETP.GT.AND P1, PT, R123.reuse, 0x4, PT ;  /* 0x000000047b00780c */ /* 0x040fe40003f24270 */
[----:B------:R-:W-:Y:S01]  /*11530*/  ISETP.GT.AND P2, PT, R123, 0x5, PT ;  /* 0x000000057b00780c */ /* 0x000fe20003f44270 */
[----:B------:R-:W3:Y:S01]  /*11540*/  LDL.LU R5, [R1+0x7c] ;  /* 0x00007c0001057983 */ /* 0x000ee20000300800 */
[----:B------:R-:W-:-:S02]  /*11550*/  SEL R159, RZ, 0x4, !P1 ;  /* 0x00000004ff9f7807 */ /* 0x000fc40004800000 */
[----:B------:R-:W-:Y:S01]  /*11560*/  IADD3 R12, P3, R12, R152, RZ ;  /* 0x000000980c0c7210 */ /* 0x000fe20007f7e0ff */
[----:B------:R-:W3:Y:S01]  /*11570*/  LDL.LU R3, [R1+0x84] ;  /* 0x0000840001037983 */ /* 0x000ee20000300800 */
[----:B------:R-:W-:-:S04]  /*11580*/  SEL R159, R159, RZ, !P0 ;  /* 0x000000ff9f9f7207 */ /* 0x000fc80004000000 */
[----:B------:R-:W-:Y:S02]  /*11590*/  ISETP.NE.U32.AND P1, PT, R159, RZ, PT ;  /* 0x000000ff9f00720c */ /* 0x000fe40003f25070 */
[----:B------:R-:W-:Y:S01]  /*115a0*/  SEL R158, RZ, 0x4, !P2 ;  /* 0x00000004ff9e7807 */ /* 0x000fe20005000000 */
[----:B------:R-:W-:-:S03]  /*115b0*/  IMAD.X R13, R13, 0x1, R151, P3 ;  /* 0x000000010d0d7824 */ /* 0x000fc600018e0697 */
[----:B------:R-:W-:-:S04]  /*115c0*/  SEL R158, R158, RZ, !P0 ;  /* 0x000000ff9e9e7207 */ /* 0x000fc80004000000 */
[----:B------:R-:W-:-:S03]  /*115d0*/  ISETP.NE.U32.AND P2, PT, R158, RZ, PT ;  /* 0x000000ff9e00720c */ /* 0x000fc60003f45070 */
[----:B------:R-:W-:Y:S01]  /*115e0*/  LDGSTS.E [R222], desc[UR60][R12.64], P1 ;  /* 0x000000000cde7fae */ /* 0x000fe2000892187c */
[----:B------:R-:W-:Y:S02]  /*115f0*/  ISETP.GT.AND P1, PT, R123, 0x6, PT ;  /* 0x000000067b00780c */ /* 0x000fe40003f24270 */
[----:B------:R-:W-:Y:S02]  /*11600*/  IADD3 R14, P4, R14, R152, RZ ;  /* 0x000000980e0e7210 */ /* 0x000fe40007f9e0ff */
[----:B------:R-:W-:-:S03]  /*11610*/  SEL R158, RZ, 0x4, !P1 ;  /* 0x00000004ff9e7807 */ /* 0x000fc60004800000 */
[----:B------:R-:W-:Y:S01]  /*11620*/  IMAD.X R15, R15, 0x1, R151, P4 ;  /* 0x000000010f0f7824 */ /* 0x000fe200020e0697 */
[----:B------:R-:W-:Y:S02]  /*11630*/  SEL R158, R158, RZ, !P0 ;  /* 0x000000ff9e9e7207 */ /* 0x000fe40004000000 */
[----:B------:R-:W-:Y:S02]  /*11640*/  ISETP.GT.AND P1, PT, R123, 0x7, PT ;  /* 0x000000077b00780c */ /* 0x000fe40003f24270 */
[----:B------:R-:W-:Y:S01]  /*11650*/  LDGSTS.E [R222+0x4], desc[UR60][R14.64], P2 ;  /* 0x000040000ede7fae */ /* 0x000fe2000912187c */
        /* <DEDUP_REMOVED lines=57> */
[----:B------:R-:W-:Y:S01]  /*119f0*/  IMAD.MOV.U32 R158, RZ, RZ, R215 ;  /* 0x000000ffff9e7224 */ /* 0x000fe200078e00d7 */
[----:B------:R-:W-:Y:S01]  /*11a00*/  IADD3.X R216, R216, R151, RZ, P4, !PT ;  /* 0x00000097d8d87210 */ /* 0x000fe200027fe4ff */
[----:B------:R-:W-:-:S05]  /*11a10*/  IMAD.MOV.U32 R159, RZ, RZ, R214 ;  /* 0x000000ffff9f7224 */ /* 0x000fca00078e00d6 */
        /* <DEDUP_REMOVED lines=22> */
[C---:B------:R-:W-:Y:S02]  /*11b80*/  ISETP.GT.AND P1, PT, R123.reuse, 0x64, PT ;  /* 0x000000647b00780c */ /* 0x040fe40003f24270 */
[-C--:B----4-:R-:W-:Y:S02]  /*11b90*/  IADD3 R4, P3, R4, R152.reuse, RZ ;  /* 0x0000009804047210 */ /* 0x090fe40007f7e0ff */
[----:B-1----:R-:W-:Y:S02]  /*11ba0*/  SEL R158, RZ, 0x4, !P1 ;  /* 0x00000004ff9e7807 */ /* 0x002fe40004800000 */
[----:B------:R-:W-:Y:S02]  /*11bb0*/  ISETP.GT.AND P1, PT, R123, 0x65, PT ;  /* 0x000000657b00780c */ /* 0x000fe40003f24270 */
[----:B------:R-:W-:Y:S01]  /*11bc0*/  SEL R158, R158, RZ, !P0 ;  /* 0x000000ff9e9e7207 */ /* 0x000fe20004000000 */
[----:B------:R-:W-:Y:S01]  /*11bd0*/  IMAD.X R150, R150, 0x1, R151, P3 ;  /* 0x0000000196967824 */ /* 0x000fe200018e0697 */
[----:B--2---:R-:W-:-:S02]  /*11be0*/  IADD3 R0, P4, R0, R152, RZ ;  /* 0x0000009800007210 */ /* 0x004fc40007f9e0ff */
[----:B------:R-:W-:Y:S02]  /*11bf0*/  ISETP.NE.U32.AND P2, PT, R158, RZ, PT ;  /* 0x000000ff9e00720c */ /* 0x000fe40003f45070 */
[----:B------:R-:W-:Y:S01]  /*11c00*/  SEL R158, RZ, 0x4, !P1 ;  /* 0x00000004ff9e7807 */ /* 0x000fe20004800000 */
[----:B------:R-:W-:Y:S01]  /*11c10*/  STL [R1+0x6c], R4 ;  /* 0x00006c0401007387 */ /* 0x000fe20000100800 */
[----:B---3--:R-:W-:Y:S02]  /*11c20*/  IMAD.X R156, R156, 0x1, R151, P4 ;  /* 0x000000019c9c7824 */ /* 0x008fe400020e0697 */
[----:B------:R-:W-:Y:S01]  /*11c30*/  SEL R158, R158, RZ, !P0 ;  /* 0x000000ff9e9e7207 */ /* 0x000fe20004000000 */
[----:B------:R1:W-:Y:S01]  /*11c40*/  STL [R1+0x68], R150 ;  /* 0x0000689601007387 */ /* 0x0003e20000100800 */
[----:B------:R-:W-:-:S03]  /*11c50*/  IMAD.MOV.U32 R159, RZ, RZ, R150 ;  /* 0x000000ffff9f7224 */ /* 0x000fc600078e0096 */
[----:B------:R2:W-:Y:S01]  /*11c60*/  STL [R1+0x74], R0 ;  /* 0x0000740001007387 */ /* 0x0005e20000100800 */
[----:B------:R-:W-:Y:S01]  /*11c70*/  ISETP.NE.U32.AND P1, PT, R158, RZ, PT ;  /* 0x000000ff9e00720c */ /* 0x000fe20003f25070 */
[----:B------:R-:W-:Y:S02]  /*11c80*/  IMAD.MOV.U32 R158, RZ, RZ, R4 ;  /* 0x000000ffff9e7224 */ /* 0x000fe400078e0004 */
[----:B-1----:R-:W3:Y:S04]  /*11c90*/  LDL.LU R150, [R1+0x78] ;  /* 0x0000780001967983 */ /* 0x002ee80000300800 */
[----:B------:R-:W-:Y:S04]  /*11ca0*/  STL [R1+0x70], R156 ;  /* 0x0000709c01007387 */ /* 0x000fe80000100800 */
[----:B------:R-:W4:Y:S04]  /*11cb0*/  LDL.LU R4, [R1+0x80] ;  /* 0x0000800001047983 */ /* 0x000f280000300800 */
[----:B------:R1:W-:Y:S02]  /*11cc0*/  LDGSTS.E [R222+0xc000], desc[UR60][R158.64], P2 ;  /* 0x0c0000009ede7fae */ /* 0x0003e4000912187c */
[----:B-1----:R-:W-:-:S02]  /*11cd0*/  IMAD.MOV.U32 R158, RZ, RZ, R0 ;  /* 0x000000ffff9e7224 */ /* 0x002fc400078e0000 */
[----:B--2---:R-:W2:Y:S01]  /*11ce0*/  LDL R0, [R1+0x754] ;  /* 0x0007540001007983 */ /* 0x004ea20000100800 */
[----:B------:R-:W-:-:S05]  /*11cf0*/  MOV R159, R156 ;  /* 0x0000009c009f7202 */ /* 0x000fca0000000f00 */
        /* <DEDUP_REMOVED lines=17> */
[----:B------:R-:W-:Y:S04]  /*11e10*/  STL [R1+0x84], R3 ;  /* 0x0000840301007387 */ /* 0x000fe80000100800 */
[----:B------:R3:W-:Y:S04]  /*11e20*/  LDGSTS.E [R222+0xc008], desc[UR60][R158.64], P2 ;  /* 0x0c0080009ede7fae */ /* 0x0007e8000912187c */
[----:B------:R4:W-:Y:S04]  /*11e30*/  STL [R1+0x80], R4 ;  /* 0x0000800401007387 */ /* 0x0009e80000100800 */
[----:B-1----:R-:W2:Y:S01]  /*11e40*/  LDL.LU R150, [R1+0x88] ;  /* 0x0000880001967983 */ /* 0x002ea20000300800 */
[----:B---3--:R-:W-:-:S02]  /*11e50*/  IMAD.MOV.U32 R158, RZ, RZ, R3 ;  /* 0x000000ffff9e7224 */ /* 0x008fc400078e0003 */
[----:B------:R-:W-:Y:S02]  /*11e60*/  IMAD.MOV.U32 R159, RZ, RZ, R4 ;  /* 0x000000ffff9f7224 */ /* 0x000fe400078e0004 */
[----:B----4-:R-:W3:Y:S04]  /*11e70*/  LDL.LU R4, [R1+0x8c] ;  /* 0x00008c0001047983 */ /* 0x010ee80000300800 */
[----:B------:R2:W-:Y:S04]  /*11e80*/  LDGSTS.E [R222+0xc00c], desc[UR60][R158.64], P1 ;  /* 0x0c00c0009ede7fae */ /* 0x0005e8000892187c */
[----:B------:R-:W4:Y:S01]  /*11e90*/  LDL.LU R156, [R1+0x90] ;  /* 0x00009000019c7983 */ /* 0x000f220000300800 */
[----:B--2---:R-:W-:-:S03]  /*11ea0*/  VIADD R222, R0, UR5 ;  /* 0x0000000500de7c36 */ /* 0x004fc60008000000 */
[----:B------:R-:W2:Y:S01]  /*11eb0*/  LDL.LU R0, [R1+0x94] ;  /* 0x0000940001007983 */ /* 0x000ea20000300800 */
[C---:B------:R-:W-:Y:S02]  /*11ec0*/  ISETP.GT.AND P1, PT, R123.reuse, 0x8, PT ;  /* 0x000000087b00780c */ /* 0x040fe40003f24270 */
[----:B------:R-:W-:Y:S01]  /*11ed0*/  ISETP.GT.AND P2, PT, R123, 0x9, PT ;  /* 0x000000097b00780c */ /* 0x000fe20003f44270 */
[----:B------:R-:W4:Y:S01]  /*11ee0*/  LDL.LU R5, [R1+0x9c] ;  /* 0x00009c0001057983 */ /* 0x000f220000300800 */
[----:B------:R-:W-:Y:S02]  /*11ef0*/  SEL R159, RZ, 0x4, !P1 ;  /* 0x00000004ff9f7807 */ /* 0x000fe40004800000 */
[----:B------:R-:W-:Y:S01]  /*11f00*/  IADD3 R20, P3, R20, R152, RZ ;  /* 0x0000009814147210 */ /* 0x000fe20007f7e0ff */
[----:B------:R-:W4:Y:S01]  /*11f10*/  LDL.LU R3, [R1+0xa4] ;  /* 0x0000a40001037983 */ /* 0x000f220000300800 */
        /* <DEDUP_REMOVED lines=90> */
[----:B------:R-:W-:Y:S01]  /*124c0*/  MOV R158, R228 ;  /* 0x000000e4009e7202 */ /* 0x000fe20000000f00 */
[----:B------:R-:W-:-:S04]  /*124d0*/  IMAD.X R229, R229, 0x1, R151, P4 ;  /* 0x00000001e5e57824 */ /* 0x000fc800020e0697 */
[----:B------:R1:W-:Y:S02]  /*124e0*/  LDGSTS.E [R222+0x8008], desc[UR60][R158.64], P2 ;  /* 0x080080009ede7fae */ /* 0x0003e4000912187c */
[----:B-1----:R-:W-:Y:S02]  /*124f0*/  IMAD.MOV.U32 R158, RZ, RZ, R230 ;  /* 0x000000ffff9e7224 */ /* 0x002fe400078e00e6 */
[----:B------:R-:W-:-:S05]  /*12500*/  IMAD.MOV.U32 R159, RZ, RZ, R229 ;  /* 0x000000ffff9f7224 */ /* 0x000fca00078e00e5 */
[----:B------:R1:W-:Y:S01]  /*12510*/  LDGSTS.E [R222+0x800c], desc[UR60][R158.64], P1 ;  /* 0x0800c0009ede7fae */ /* 0x0003e2000892187c */
[C---:B------:R-:W-:Y:S02]  /*12520*/  ISETP.GT.AND P1, PT, R123.reuse, 0x68, PT ;  /* 0x000000687b00780c */ /* 0x040fe40003f24270 */
[-C--:B---3--:R-:W-:Y:S02]  /*12530*/  IADD3 R4, P3, R4, R152.reuse, RZ ;  /* 0x0000009804047210 */ /* 0x088fe40007f7e0ff */
        /* <DEDUP_REMOVED lines=8> */
[----:B----4-:R-:W-:Y:S02]  /*125c0*/  IMAD.X R156, R156, 0x1, R151, P4 ;  /* 0x000000019c9c7824 */ /* 0x010fe400020e0697 */
        /* <DEDUP_REMOVED lines=45> */
[----:B------:R-:W-:Y:S01]  /*128a0*/  SEL R158, RZ, 0x4, !P2 ;  /* 0x00000004ff9e7807 */ /* 0x000fe20005000000 */
[----:B------:R-:W4:Y:S01]  /*128b0*/  LDL.LU R3, [R1+0xc4] ;  /* 0x0000c40001037983 */ /* 0x000f220000300800 */
[----:B------:R-:W-:Y:S02]  /*128c0*/  SEL R159, R159, RZ, !P0 ;  /* 0x000000ff9f9f7207 */ /* 0x000fe40004000000 */
[----:B------:R-:W-:-:S02]  /*128d0*/  IADD3 R155, P3, R155, R152, RZ ;  /* 0x000000989b9b7210 */ /* 0x000fc40007f7e0ff */
[----:B------:R-:W-:Y:S02]  /*128e0*/  ISETP.NE.U32.AND P1, PT, R159, RZ, PT ;  /* 0x000000ff9f00720c */ /* 0x000fe40003f25070 */
[----:B------:R-:W-:Y:S02]  /*128f0*/  SEL R158, R158, RZ, !P0 ;  /* 0x000000ff9e9e7207 */ /* 0x000fe40004000000 */
[----:B------:R-:W-:Y:S02]  /*12900*/  IADD3.X R94, R94, R151, RZ, P3, !PT ;  /* 0x000000975e5e7210 */ /* 0x000fe40001ffe4ff */
[----:B------:R-:W-:Y:S01]  /*12910*/  ISETP.NE.U32.AND P2, PT, R158, RZ, PT ;  /* 0x000000ff9e00720c */ /* 0x000fe20003f45070 */
[----:B------:R-:W-:Y:S02]  /*12920*/  IMAD.MOV.U32 R158, RZ, RZ, R155 ;  /* 0x000000ffff9e7224 */ /* 0x000fe400078e009b */
[----:B------:R-:W-:Y:S01]  /*12930*/  IMAD.MOV.U32 R159, RZ, RZ, R94 ;  /* 0x000000ffff9f7224 */ /* 0x000fe200078e005e */
[----:B------:R-:W-:-:S04]  /*12940*/  IADD3 R92, P4, R92, R152, RZ ;  /* 0x000000985c5c7210 */ /* 0x000fc80007f9e0ff */
[----:B------:R1:W-:Y:S01]  /*12950*/  LDGSTS.E [R222], desc[UR60][R158.64], P1 ;  /* 0x000000009ede7fae */ /* 0x0003e2000892187c */
[----:B------:R-:W-:Y:S01]  /*12960*/  ISETP.GT.AND P1, PT, R123, 0xe, PT ;  /* 0x0000000e7b00780c */ /* 0x000fe20003f24270 */
[----:B------:R-:W-:-:S05]  /*12970*/  IMAD.X R93, R93, 0x1, R151, P4 ;  /* 0x000000015d5d7824 */ /* 0x000fca00020e0697 */
[----:B------:R-:W-:Y:S01]  /*12980*/  LDGSTS.E [R222+0x4], desc[UR60][R92.64], P2 ;  /* 0x000040005cde7fae */ /* 0x000fe2000912187c */
[----:B-1----:R-:W-:Y:S02]  /*12990*/  SEL R158, RZ, 0x4, !P1 ;  /* 0x00000004ff9e7807 */ /* 0x002fe40004800000 */
[----:B------:R-:W-:Y:S02]  /*129a0*/  ISETP.GT.AND P1, PT, R123, 0xf, PT ;  /* 0x0000000f7b00780c */ /* 0x000fe40003f24270 */
[----:B------:R-:W-:-:S04]  /*129b0*/  SEL R158, R158, RZ, !P0 ;  /* 0x000000ff9e9e7207 */ /* 0x000fc80004000000 */
[----:B------:R-:W-:Y:S02]  /*129c0*/  ISETP.NE.U32.AND P2, PT, R158, RZ, PT ;  /* 0x000000ff9e00720c */ /* 0x000fe40003f45070 */
[----:B------:R-:W-:Y:S02]  /*129d0*/  SEL R158, RZ, 0x4, !P1 ;  /* 0x00000004ff9e7807 */ /* 0x000fe40004800000 */
[----:B------:R-:W-:Y:S02]  /*129e0*/  IADD3 R145, P3, R145, R152, RZ ;  /* 0x0000009891917210 */ /* 0x000fe40007f7e0ff */
[----:B------:R-:W-:-:S04]  /*129f0*/  SEL R158, R158, RZ, !P0 ;  /* 0x000000ff9e9e7207 */ /* 0x000fc80004000000 */
[----:B------:R-:W-:Y:S01]  /*12a00*/  ISETP.NE.U32.AND P1, PT, R158, RZ, PT ;  /* 0x000000ff9e00720c */ /* 0x000fe20003f25070 */
[----:B------:R-:W-:Y:S01]  /*12a10*/  IMAD.X R98, R98, 0x1, R151, P3 ;  /* 0x0000000162627824 */ /* 0x000fe200018e0697 */
[----:B------:R-:W-:Y:S01]  /*12a20*/  IADD3 R96, P4, R96, R152, RZ ;  /* 0x0000009860607210 */ /* 0x000fe20007f9e0ff */
[----:B------:R-:W-:Y:S02]  /*12a30*/  IMAD.MOV.U32 R158, RZ, RZ, R145 ;  /* 0x000000ffff9e7224 */ /* 0x000fe400078e0091 */
[----:B------:R-:W-:Y:S02]  /*12a40*/  IMAD.MOV.U32 R159, RZ, RZ, R98 ;  /* 0x000000ffff9f7224 */ /* 0x000fe400078e0062 */
[----:B------:R-:W-:-:S03]  /*12a50*/  IMAD.X R97, R97, 0x1, R151, P4 ;  /* 0x0000000161617824 */ /* 0x000fc600020e0697 */
[----:B------:R1:W-:Y:S04]  /*12a60*/  LDGSTS.E [R222+0x8], desc[UR60][R158.64], P2 ;  /* 0x000080009ede7fae */ /* 0x0003e8000912187c */
[----:B------:R-:W-:Y:S01]  /*12a70*/  LDGSTS.E [R222+0xc], desc[UR60][R96.64], P1 ;  /* 0x0000c00060de7fae */ /* 0x000fe2000892187c */
        /* <DEDUP_REMOVED lines=58> */
[-C--:B------:R-:W-:Y:S02]  /*12e20*/  IADD3 R236, P3, R236, R152.reuse, RZ ;  /* 0x00000098ecec7210 */ /* 0x080fe40007f7e0ff */
[----:B------:R-:W-:Y:S02]  /*12e30*/  ISETP.NE.U32.AND P2, PT, R158, RZ, PT ;  /* 0x000000ff9e00720c */ /* 0x000fe40003f45070 */
[----:B------:R-:W-:Y:S01]  /*12e40*/  SEL R158, RZ, 0x4, !P1 ;  /* 0x00000004ff9e7807 */ /* 0x000fe20004800000 */
[----:B------:R-:W-:Y:S01]  /*12e50*/  IMAD.X R235, R235, 0x1, R151, P3 ;  /* 0x00000001ebeb7824 */ /* 0x000fe200018e0697 */
[----:B------:R-:W-:-:S02]  /*12e60*/  IADD3 R238, P4, R238, R152, RZ ;  /* 0x00000098eeee7210 */ /* 0x000fc40007f9e0ff */
[----:B------:R-:W-:Y:S01]  /*12e70*/  SEL R158, R158, RZ, !P0 ;  /* 0x000000ff9e9e7207 */ /* 0x000fe20004000000 */
[----:B------:R-:W-:-:S03]  /*12e80*/  IMAD.MOV.U32 R159, RZ, RZ, R235 ;  /* 0x000000ffff9f7224 */ /* 0x000fc600078e00eb */
[----:B------:R-:W-:Y:S01]  /*12e90*/  ISETP.NE.U32.AND P1, PT, R158, RZ, PT ;  /* 0x000000ff9e00720c */ /* 0x000fe20003f25070 */
[----:B------:R-:W-:Y:S02]  /*12ea0*/  IMAD.MOV.U32 R158, RZ, RZ, R236 ;  /* 0x000000ffff9e7224 */ /* 0x000fe400078e00ec */
[----:B------:R-:W-:-:S03]  /*12eb0*/  IMAD.X R237, R237, 0x1, R151, P4 ;  /* 0x00000001eded7824 */ /* 0x000fc600020e0697 */
[----:B------:R1:W-:Y:S02]  /*12ec0*/  LDGSTS.E [R222+0x8008], desc[UR60][R158.64], P2 ;  /* 0x080080009ede7fae */ /* 0x0003e4000912187c */
[----:B-1----:R-:W-:Y:S01]  /*12ed0*/  IMAD.MOV.U32 R158, RZ, RZ, R238 ;  /* 0x000000ffff9e7224 */ /* 0x002fe200078e00ee */
[----:B------:R-:W-:-:S05]  /*12ee0*/  MOV R159, R237 ;  /* 0x000000ed009f7202 */ /* 0x000fca0000000f00 */
        /* <DEDUP_REMOVED lines=62> */
[----:B------:R-:W-:Y:S01]  /*132d0*/  SEL R158, R158, RZ, !P0 ;  /* 0x000000ff9e9e7207 */ /* 0x000fe20004000000 */
[----:B------:R-:W-:Y:S01]  /*132e0*/  IMAD.X R101, R101, 0x1, R151, P3 ;  /* 0x0000000165657824 */ /* 0x000fe200018e0697 */
[----:B------:R-:W-:Y:S02]  /*132f0*/  IADD3 R99, P4, R99, R152, RZ ;  /* 0x0000009863637210 */ /* 0x000fe40007f9e0ff */
[----:B------:R-:W-:Y:S01]  /*13300*/  ISETP.NE.U32.AND P2, PT, R158, RZ, PT ;  /* 0x000000ff9e00720c */ /* 0x000fe20003f45070 */
[----:B------:R-:W-:Y:S01]  /*13310*/  IMAD.MOV.U32 R159, RZ, RZ, R101 ;  /* 0x000000ffff9f7224 */ /* 0x000fe200078e0065 */
[----:B------:R-:W-:Y:S01]  /*13320*/  MOV R158, R95 ;  /* 0x0000005f009e7202 */ /* 0x000fe20000000f00 */
[----:B------:R-:W-:-:S04]  /*13330*/  IMAD.X R100, R100, 0x1, R151, P4 ;  /* 0x0000000164647824 */ /* 0x000fc800020e0697 */
[----:B------:R1:W-:Y:S01]  /*13340*/  LDGSTS.E [R222], desc[UR60][R158.64], P1 ;  /* 0x000000009ede7fae */ /* 0x0003e2000892187c */
[----:B------:R-:W-:Y:S01]  /*13350*/  ISETP.GT.AND P1, PT, R123, 0x12, PT ;  /* 0x000000127b00780c */ /* 0x000fe20003f24270 */
[----:B-1----:R-:W-:Y:S02]  /*13360*/  IMAD.MOV.U32 R158, RZ, RZ, R99 ;  /* 0x000000ffff9e7224 */ /* 0x002fe400078e0063 */
[----:B------:R-:W-:-:S05]  /*13370*/  IMAD.MOV.U32 R159, RZ, RZ, R100 ;  /* 0x000000ffff9f7224 */ /* 0x000fca00078e0064 */
[----:B------:R1:W-:Y:S01]  /*13380*/  LDGSTS.E [R222+0x4], desc[UR60][R158.64], P2 ;  /* 0x000040009ede7fae */ /* 0x0003e2000912187c */
[----:B------:R-:W-:Y:S02]  /*13390*/  IADD3 R146, P3, R146, R152, RZ ;  /* 0x0000009892927210 */ /* 0x000fe40007f7e0ff */
[----:B-1----:R-:W-:Y:S02]  /*133a0*/  SEL R158, RZ, 0x4, !P1 ;  /* 0x00000004ff9e7807 */ /* 0x002fe40004800000 */
[----:B------:R-:W-:Y:S02]  /*133b0*/  ISETP.GT.AND P1, PT, R123, 0x13, PT ;  /* 0x000000137b00780c */ /* 0x000fe40003f24270 */
[----:B------:R-:W-:-:S04]  /*133c0*/  SEL R158, R158, RZ, !P0 ;  /* 0x000000ff9e9e7207 */ /* 0x000fc80004000000 */
        /* <DEDUP_REMOVED lines=110> */
[----:B------:R-:W-:Y:S02]  /*13ab0*/  ISETP.GT.AND P1, PT, R123, 0x72, PT ;  /* 0x000000727b00780c */ /* 0x000fe40003f24270 */
[----:B------:R-:W-:Y:S02]  /*13ac0*/  IADD3 R5, P3, R5, R152, RZ ;  /* 0x0000009805057210 */ /* 0x000fe40007f7e0ff */
[----:B-1----:R-:W-:Y:S02]  /*13ad0*/  SEL R158, RZ, 0x4, !P1 ;  /* 0x00000004ff9e7807 */ /* 0x002fe40004800000 */
[----:B------:R-:W-:Y:S02]  /*13ae0*/  ISETP.GT.AND P1, PT, R123, 0x73, PT ;  /* 0x000000737b00780c */ /* 0x000fe40003f24270 */
[----:B------:R-:W-:-:S04]  /*13af0*/  SEL R158, R158, RZ, !P0 ;  /* 0x000000ff9e9e7207 */ /* 0x000fc80004000000 */
[----:B------:R-:W-:Y:S02]  /*13b00*/  ISETP.NE.U32.AND P2, PT, R158, RZ, PT ;  /* 0x000000ff9e00720c */ /* 0x000fe40003f45070 */
[----:B------:R-:W-:Y:S02]  /*13b10*/  SEL R158, RZ, 0x4, !P1 ;  /* 0x00000004ff9e7807 */ /* 0x000fe40004800000 */
[----:B------:R-:W-:Y:S02]  /*13b20*/  IADD3 R3, P4, R3, R152, RZ ;  /* 0x0000009803037210 */ /* 0x000fe40007f9e0ff */
[----:B------:R-:W-:Y:S01]  /*13b30*/  SEL R158, R158, RZ, !P0 ;  /* 0x000000ff9e9e7207 */ /* 0x000fe20004000000 */
[----:B------:R1:W-:Y:S03]  /*13b40*/  STL [R1+0xdc], R5 ;  /* 0x0000dc0501007387 */ /* 0x0003e60000100800 */
[----:B------:R-:W-:Y:S01]  /*13b50*/  ISETP.NE.U32.AND P1, PT, R158, RZ, PT ;  /* 0x000000ff9e00720c */ /* 0x000fe20003f25070 */
[----:B------:R-:W-:-:S02]  /*13b60*/  IMAD.MOV.U32 R158, RZ, RZ, R5 ;  /* 0x000000ffff9e7224 */ /* 0x000fc400078e0005 */
[----:B---3--:R-:W-:-:S04]  /*13b70*/  IMAD.X R150, R150, 0x1, R151, P3 ;  /* 0x0000000196967824 */ /* 0x008fc800018e0697 */
[----:B------:R-:W-:Y:S01]  /*13b80*/  IMAD.MOV.U32 R159, RZ, RZ, R150 ;  /* 0x000000ffff9f7224 */ /* 0x000fe200078e0096 */
[----:B------:R-:W-:Y:S01]  /*13b90*/  STL [R1+0xd8], R150 ;  /* 0x0000d89601007387 */ /* 0x000fe20000100800 */
[----:B----4-:R-:W-:-:S03]  /*13ba0*/  IMAD.X R4, R4, 0x1, R151, P4 ;  /* 0x0000000104047824 */ /* 0x010fc600020e0697 */
[----:B------:R3:W-:Y:S04]  /*13bb0*/  STL [R1+0xe4], R3 ;  /* 0x0000e40301007387 */ /* 0x0007e80000100800 */
[----:B------:R4:W-:Y:S04]  /*13bc0*/  LDGSTS.E [R222+0xc008], desc[UR60][R158.64], P2 ;  /* 0x0c0080009ede7fae */ /* 0x0009e8000912187c */
[----:B------:R2:W-:Y:S04]  /*13bd0*/  STL [R1+0xe0], R4 ;  /* 0x0000e00401007387 */ /* 0x0005e80000100800 */
[----:B-1----:R-:W2:Y:S01]  /*13be0*/  LDL.LU R5, [R1] ;  /* 0x0000000001057983 */ /* 0x002ea20000300800 */
[----:B----4-:R-:W-:-:S03]  /*13bf0*/  IMAD.MOV.U32 R158, RZ, RZ, R3 ;  /* 0x000000ffff9e7224 */ /* 0x010fc600078e0003 */
[----:B---3--:R-:W3:Y:S01]  /*13c00*/  LDL.LU R3, [R1+0x4] ;  /* 0x0000040001037983 */ /* 0x008ee20000300800 */
[----:B------:R-:W-:-:S03]  /*13c10*/  IMAD.MOV.U32 R159, RZ, RZ, R4 ;  /* 0x000000ffff9f7224 */ /* 0x000fc600078e0004 */
[----:B------:R-:W4:Y:S04]  /*13c20*/  LDL.LU R150, [R1+0xe8] ;  /* 0x0000e80001967983 */ /* 0x000f280000300800 */
[----:B--2---:R-:W2:Y:S04]  /*13c30*/  LDL.LU R4, [R1+0xec] ;  /* 0x0000ec0001047983 */ /* 0x004ea80000300800 */
[----:B------:R1:W-:Y:S04]  /*13c40*/  LDGSTS.E [R222+0xc00c], desc[UR60][R158.64], P1 ;  /* 0x0c00c0009ede7fae */ /* 0x0003e8000892187c */
[----:B------:R-:W4:Y:S01]  /*13c50*/  LDL.LU R156, [R1+0xf0] ;  /* 0x0000f000019c7983 */ /* 0x000f220000300800 */
[----:B-1----:R-:W-:-:S03]  /*13c60*/  IADD3 R222, R0, UR5, RZ ;  /* 0x0000000500de7c10 */ /* 0x002fc6000fffe0ff */
[----:B------:R-:W4:Y:S01]  /*13c70*/  LDL.LU R0, [R1+0xf4] ;  /* 0x0000f40001007983 */ /* 0x000f220000300800 */
[----:B------:R-:W-:-:S04]  /*13c80*/  ISETP.GT.AND P1, PT, R123, 0x14, PT ;  /* 0x000000147b00780c */ /* 0x000fc80003f24270 */
[----:B------:R-:W-:Y:S02]  /*13c90*/  SEL R159, RZ, 0x4, !P1 ;  /* 0x00000004ff9f7807 */ /* 0x000fe40004800000 */
[----:B------:R-:W-:Y:S02]  /*13ca0*/  ISETP.GT.AND P2, PT, R123, 0x15, PT ;  /* 0x000000157b00780c */ /* 0x000fe40003f44270 */
[----:B------:R-:W-:Y:S02]  /*13cb0*/  SEL R159, R159, RZ, !P0 ;  /* 0x000000ff9f9f7207 */ /* 0x000fe40004000000 */
[----:B------:R-:W-:Y:S02]  /*13cc0*/  SEL R158, RZ, 0x4, !P2 ;  /* 0x00000004ff9e7807 */ /* 0x000fe40005000000 */
[----:B------:R-:W-:Y:S02]  /*13cd0*/  IADD3 R102, P3, R102, R152, RZ ;  /* 0x0000009866667210 */ /* 0x000fe40007f7e0ff */
[----:B------:R-:W-:-:S02]  /*13ce0*/  ISETP.NE.U32.AND P1, PT, R159, RZ, PT ;  /* 0x000000ff9f00720c */ /* 0x000fc40003f25070 */
[----:B------:R-:W-:Y:S01]  /*13cf0*/  SEL R158, R158, RZ, !P0 ;  /* 0x000000ff9e9e7207 */ /* 0x000fe20004000000 */
[----:B------:R-:W-:-:S03]  /*13d00*/  IMAD.X R108, R108, 0x1, R151, P3 ;  /* 0x000000016c6c7824 */ /* 0x000fc600018e0697 */
        /* <DEDUP_REMOVED lines=85> */
[----:B------:R-:W-:Y:S01]  /*14260*/  SEL R158, R158, RZ, !P0 ;  /* 0x000000ff9e9e7207 */ /* 0x000fe20004000000 */
[----:B------:R-:W-:-:S03]  /*14270*/  IMAD.MOV.U32 R159, RZ, RZ, R251 ;  /* 0x000000ffff9f7224 */ /* 0x000fc600078e00fb */
[----:B------:R-:W-:Y:S01]  /*14280*/  ISETP.NE.U32.AND P1, PT, R158, RZ, PT ;  /* 0x000000ff9e00720c */ /* 0x000fe20003f25070 */
[----:B------:R-:W-:Y:S01]  /*14290*/  IMAD.MOV.U32 R158, RZ, RZ, R252 ;  /* 0x000000ffff9e7224 */ /* 0x000fe200078e00fc */
[----:B---3--:R-:W-:-:S04]  /*142a0*/  IADD3 R3, P4, R3, R152, RZ ;  /* 0x0000009803037210 */ /* 0x008fc80007f9e0ff */
[----:B------:R1:W-:Y:S01]  /*142b0*/  LDGSTS.E [R222+0x8008], desc[UR60][R158.64], P2 ;  /* 0x080080009ede7fae */ /* 0x0003e2000912187c */
[----:B------:R-:W-:Y:S02]  /*142c0*/  IMAD.X R5, R5, 0x1, R151, P4 ;  /* 0x0000000105057824 */ /* 0x000fe400020e0697 */
[----:B-1----:R-:W-:Y:S02]  /*142d0*/  IMAD.MOV.U32 R158, RZ, RZ, R3 ;  /* 0x000000ffff9e7224 */ /* 0x002fe400078e0003 */
[----:B------:R-:W-:-:S05]  /*142e0*/  IMAD.MOV.U32 R159, RZ, RZ, R5 ;  /* 0x000000ffff9f7224 */ /* 0x000fca00078e0005 */
[----:B------:R1:W-:Y:S01]  /*142f0*/  LDGSTS.E [R222+0x800c], desc[UR60][R158.64], P1 ;  /* 0x0800c0009ede7fae */ /* 0x0003e2000892187c */
[C---:B------:R-:W-:Y:S02]  /*14300*/  ISETP.GT.AND P1, PT, R123.reuse, 0x74, PT ;  /* 0x000000747b00780c */ /* 0x040fe40003f24270 */
[-C--:B--2---:R-:W-:Y:S01]  /*14310*/  IADD3 R4, P3, R4, R152.reuse, RZ ;  /* 0x0000009804047210 */ /* 0x084fe20007f7e0ff */
[----:B------:R-:W-:Y:S01]  /*14320*/  STL [R1+0x4], R3 ;  /* 0x0000040301007387 */ /* 0x000fe20000100800 */
[----:B-1----:R-:W-:Y:S02]  /*14330*/  SEL R158, RZ, 0x4, !P1 ;  /* 0x00000004ff9e7807 */ /* 0x002fe40004800000 */
[----:B------:R-:W-:Y:S02]  /*14340*/  ISETP.GT.AND P1, PT, R123, 0x75, PT ;  /* 0x000000757b00780c */ /* 0x000fe40003f24270 */
[----:B------:R-:W-:Y:S01]  /*14350*/  SEL R158, R158, RZ, !P0 ;  /* 0x000000ff9e9e7207 */ /* 0x000fe20004000000 */
[----:B----4-:R-:W-:Y:S01]  /*14360*/  IMAD.X R150, R150, 0x1, R151, P3 ;  /* 0x0000000196967824 */ /* 0x010fe200018e0697 */
[----:B------:R1:W-:Y:S01]  /*14370*/  STL [R1], R5 ;  /* 0x0000000501007387 */ /* 0x0003e20000100800 */
[----:B------:R-:W-:-:S02]  /*14380*/  IADD3 R0, P4, R0, R152, RZ ;  /* 0x0000009800007210 */ /* 0x000fc40007f9e0ff */
[----:B------:R-:W-:Y:S02]  /*14390*/  ISETP.NE.U32.AND P2, PT, R158, RZ, PT ;  /* 0x000000ff9e00720c */ /* 0x000fe40003f45070 */
[----:B------:R-:W-:Y:S01]  /*143a0*/  SEL R158, RZ, 0x4, !P1 ;  /* 0x00000004ff9e7807 */ /* 0x000fe20004800000 */
[----:B------:R-:W-:Y:S01]  /*143b0*/  IMAD.MOV.U32 R159, RZ, RZ, R150 ;  /* 0x000000ffff9f7224 */ /* 0x000fe200078e0096 */
[----:B------:R-:W-:Y:S01]  /*143c0*/  IADD3.X R156, R156, R151, RZ, P4, !PT ;  /* 0x000000979c9c7210 */ /* 0x000fe200027fe4ff */
[----:B-1----:R-:W2:Y:S01]  /*143d0*/  LDL.LU R5, [R1+0xfc] ;  /* 0x0000fc0001057983 */ /* 0x002ea20000300800 */
[----:B------:R-:W-:-:S03]  /*143e0*/  SEL R158, R158, RZ, !P0 ;  /* 0x000000ff9e9e7207 */ /* 0x000fc60004000000 */
[----:B------:R-:W3:Y:S04]  /*143f0*/  LDL.LU R3, [R1+0x104] ;  /* 0x0001040001037983 */ /* 0x000ee80000300800 */
[----:B------:R-:W-:Y:S04]  /*14400*/  STL [R1+0xec], R4 ;  /* 0x0000ec0401007387 */ /* 0x000fe80000100800 */
[----:B------:R1:W-:Y:S01]  /*14410*/  STL [R1+0xe8], R150 ;  /* 0x0000e89601007387 */ /* 0x0003e20000100800 */
[----:B------:R-:W-:-:S03]  /*14420*/  ISETP.NE.U32.AND P1, PT, R158, RZ, PT ;  /* 0x000000ff9e00720c */ /* 0x000fc60003f25070 */
[----:B------:R4:W-:Y:S01]  /*14430*/  STL [R1+0xf4], R0 ;  /* 0x0000f40001007387 */ /* 0x0009e20000100800 */
[----:B------:R-:W-:-:S03]  /*14440*/  IMAD.MOV.U32 R158, RZ, RZ, R4 ;  /* 0x000000ffff9e7224 */ /* 0x000fc600078e0004 */
[----:B-1----:R-:W3:Y:S04]  /*14450*/  LDL.LU R150, [R1+0xf8] ;  /* 0x0000f80001967983 */ /* 0x002ee80000300800 */
[----:B------:R1:W-:Y:S04]  /*14460*/  STL [R1+0xf0], R156 ;  /* 0x0000f09c01007387 */ /* 0x0003e80000100800 */
[----:B------:R-:W3:Y:S04]  /*14470*/  LDL.LU R4, [R1+0x100] ;  /* 0x0001000001047983 */ /* 0x000ee80000300800 */
[----:B------:R4:W-:Y:S02]  /*14480*/  LDGSTS.E [R222+0xc000], desc[UR60][R158.64], P2 ;  /* 0x0c0000009ede7fae */ /* 0x0009e4000912187c */
[----:B----4-:R-:W-:-:S02]  /*14490*/  IMAD.MOV.U32 R158, RZ, RZ, R0 ;  /* 0x000000ffff9e7224 */ /* 0x010fc400078e0000 */
[----:B------:R-:W4:Y:S01]  /*144a0*/  LDL R0, [R1+0x740] ;  /* 0x0007400001007983 */ /* 0x000f220000100800 */
[----:B------:R-:W-:-:S05]  /*144b0*/  IMAD.MOV.U32 R159, RZ, RZ, R156 ;  /* 0x000000ffff9f7224 */ /* 0x000fca00078e009c */
[----:B------:R1:W-:Y:S01]  /*144c0*/  LDGSTS.E [R222+0xc004], desc[UR60][R158.64], P1 ;  /* 0x0c0040009ede7fae */ /* 0x0003e2000892187c */
[----:B------:R-:W-:-:S04]  /*144d0*/  ISETP.GT.AND P1, PT, R123, 0x76, PT ;  /* 0x000000767b00780c */ /* 0x000fc80003f24270 */
[----:B-1----:R-:W-:Y:S02]  /*144e0*/  SEL R158, RZ, 0x4, !P1 ;  /* 0x00000004ff9e7807 */ /* 0x002fe40004800000 */
[----:B------:R-:W-:Y:S02]  /*144f0*/  ISETP.GT.AND P1, PT, R123, 0x77, PT ;  /* 0x000000777b00780c */ /* 0x000fe40003f24270 */
[----:B------:R-:W-:-:S04]  /*14500*/  SEL R158, R158, RZ, !P0 ;  /* 0x000000ff9e9e7207 */ /* 0x000fc80004000000 */
[----:B------:R-:W-:Y:S02]  /*14510*/  ISETP.NE.U32.AND P2, PT, R158, RZ, PT ;  /* 0x000000ff9e00720c */ /* 0x000fe40003f45070 */
[----:B------:R-:W-:-:S04]  /*14520*/  SEL R158, RZ, 0x4, !P1 ;  /* 0x00000004ff9e7807 */ /* 0x000fc80004800000 */
[----:B------:R-:W-:-:S04]  /*14530*/  SEL R158, R158, RZ, !P0 ;  /* 0x000000ff9e9e7207 */ /* 0x000fc80004000000 */
[----:B------:R-:W-:Y:S02]  /*14540*/  ISETP.NE.U32.AND P1, PT, R158, RZ, PT ;  /* 0x000000ff9e00720c */ /* 0x000fe40003f25070 */
[-C--:B--2---:R-:W-:Y:S02]  /*14550*/  IADD3 R5, P3, R5, R152.reuse, RZ ;  /* 0x0000009805057210 */ /* 0x084fe40007f7e0ff */
[----:B---3--:R-:W-:-:S03]  /*14560*/  IADD3 R3, P4, R3, R152, RZ ;  /* 0x0000009803037210 */ /* 0x008fc60007f9e0ff */
[----:B------:R-:W-:Y:S01]  /*14570*/  IMAD.MOV.U32 R158, RZ, RZ, R5 ;  /* 0x000000ffff9e7224 */ /* 0x000fe200078e0005 */
[----:B------:R1:W-:Y:S01]  /*14580*/  STL [R1+0xfc], R5 ;  /* 0x0000fc0501007387 */ /* 0x0003e20000100800 */
[----:B------:R-:W-:-:S04]  /*14590*/  IMAD.X R150, R150, 0x1, R151, P3 ;  /* 0x0000000196967824 */ /* 0x000fc800018e0697 */
[----:B------:R-:W-:Y:S01]  /*145a0*/  IMAD.MOV.U32 R159, RZ, RZ, R150 ;  /* 0x000000ffff9f7224 */ /* 0x000fe200078e0096 */
[----:B------:R-:W-:Y:S01]  /*145b0*/  STL [R1+0xf8], R150 ;  /* 0x0000f89601007387 */ /* 0x000fe20000100800 */
[----:B------:R-:W-:-:S03]  /*145c0*/  IMAD.X R4, R4, 0x1, R151, P4 ;  /* 0x0000000104047824 */ /* 0x000fc600020e0697 */
[----:B------:R-:W-:Y:S04]  /*145d0*/  STL [R1+0x104], R3 ;  /* 0x0001040301007387 */ /* 0x000fe80000100800 */
[----:B------:R2:W-:Y:S04]  /*145e0*/  LDGSTS.E [R222+0xc008], desc[UR60][R158.64], P2 ;  /* 0x0c0080009ede7fae */ /* 0x0005e8000912187c */
[----:B------:R3:W-:Y:S04]  /*145f0*/  STL [R1+0x100], R4 ;  /* 0x0001000401007387 */ /* 0x0007e80000100800 */
[----:B------:R-:W4:Y:S01]  /*14600*/  LDL.LU R156, [R1+0x8] ;  /* 0x00000800019c7983 */ /* 0x000f220000300800 */
[----:B--2---:R-:W-:-:S03]  /*14610*/  IMAD.MOV.U32 R158, RZ, RZ, R3 ;  /* 0x000000ffff9e7224 */ /* 0x004fc600078e0003 */
[----:B-1----:R-:W2:Y:S01]  /*14620*/  LDL.LU R5, [R1+0xc] ;  /* 0x00000c0001057983 */ /* 0x002ea20000300800 */
[----:B------:R-:W-:-:S03]  /*14630*/  IMAD.MOV.U32 R159, RZ, RZ, R4 ;  /* 0x000000ffff9f7224 */ /* 0x000fc600078e0004 */
[----:B---3--:R-:W3:Y:S04]  /*14640*/  LDL.LU R4, [R1+0x10] ;  /* 0x0000100001047983 */ /* 0x008ee80000300800 */
[----:B------:R4:W-:Y:S02]  /*14650*/  LDGSTS.E [R222+0xc00c], desc[UR60][R158.64], P1 ;  /* 0x0c00c0009ede7fae */ /* 0x0009e4000892187c */
[----:B----4-:R-:W-:Y:S02]  /*14660*/  VIADD R222, R0, UR5 ;  /* 0x0000000500de7c36 */ /* 0x010fe40008000000 */
[----:B------:R-:W4:Y:S01]  /*14670*/  LDL.LU R0, [R1+0x14] ;  /* 0x0000140001007983 */ /* 0x000f220000300800 */
[C---:B------:R-:W-:Y:S02]  /*14680*/  ISETP.GT.AND P1, PT, R123.reuse, 0x18, PT ;  /* 0x000000187b00780c */ /* 0x040fe40003f24270 */
[----:B------:R-:W-:Y:S01]  /*14690*/  ISETP.GT.AND P2, PT, R123, 0x19, PT ;  /* 0x000000197b00780c */ /* 0x000fe20003f44270 */
[----:B------:R-:W3:Y:S01]  /*146a0*/  LDL.LU R150, [R1+0x1c] ;  /* 0x00001c0001967983 */ /* 0x000ee20000300800 */
[----:B------:R-:W-:-:S02]  /*146b0*/  SEL R159, RZ, 0x4, !P1 ;  /* 0x00000004ff9f7807 */ /* 0x000fc40004800000 */
[----:B------:R-:W-:Y:S01]  /*146c0*/  SEL R158, RZ, 0x4, !P2 ;  /* 0x00000004ff9e7807 */ /* 0x000fe20005000000 */
[----:B------:R-:W3:Y:S01]  /*146d0*/  LDL.LU R3, [R1+0x24] ;  /* 0x0000240001037983 */ /* 0x000ee20000300800 */
[----:B------:R-:W-:Y:S02]  /*146e0*/  SEL R159, R159, RZ, !P0 ;  /* 0x000000ff9f9f7207 */ /* 0x000fe40004000000 */
[-C--:B------:R-:W-:Y:S02]  /*146f0*/  IADD3 R109, P3, R109, R152.reuse, RZ ;  /* 0x000000986d6d7210 */ /* 0x080fe40007f7e0ff */
[----:B------:R-:W-:Y:S02]  /*14700*/  ISETP.NE.U32.AND P1, PT, R159, RZ, PT ;  /* 0x000000ff9f00720c */ /* 0x000fe40003f25070 */
[----:B------:R-:W-:Y:S01]  /*14710*/  SEL R158, R158, RZ, !P0 ;  /* 0x000000ff9e9e7207 */ /* 0x000fe20004000000 */
[----:B------:R-:W-:Y:S01]  /*14720*/  IMAD.X R115, R115, 0x1, R151, P3 ;  /* 0x0000000173737824 */ /* 0x000fe200018e0697 */
[----:B------:R-:W-:-:S02]  /*14730*/  IADD3 R113, P4, R113, R152, RZ ;  /* 0x0000009871717210 */ /* 0x000fc40007f9e0ff */
[----:B------:R-:W-:Y:S01]  /*14740*/  ISETP.NE.U32.AND P2, PT, R158, RZ, PT ;  /* 0x000000ff9e00720c */ /* 0x000fe20003f45070 */
[----:B------:R-:W-:Y:S02]  /*14750*/  IMAD.MOV.U32 R158, RZ, RZ, R109 ;  /* 0x000000ffff9e7224 */ /* 0x000fe400078e006d */
[----:B------:R-:W-:Y:S02]  /*14760*/  IMAD.MOV.U32 R159, RZ, RZ, R115 ;  /* 0x000000ffff9f7224 */ /* 0x000fe400078e0073 */
[----:B------:R-:W-:-:S03]  /*14770*/  IMAD.X R114, R114, 0x1, R151, P4 ;  /* 0x0000000172727824 */ /* 0x000fc600020e0697 */
[----:B------:R1:W-:Y:S01]  /*14780*/  LDGSTS.E [R222], desc[UR60][R158.64], P1 ;  /* 0x000000009ede7fae */ /* 0x0003e2000892187c */
[----:B------:R-:W-:Y:S02]  /*14790*/  ISETP.GT.AND P1, PT, R123, 0x1a, PT ;  /* 0x0000001a7b00780c */ /* 0x000fe40003f24270 */
[----:B-1----:R-:W-:Y:S01]  /*147a0*/  MOV R158, R113 ;  /* 0x00000071009e7202 */ /* 0x002fe20000000f00 */
        /* <DEDUP_REMOVED lines=63> */
[----:B--2---:R-:W-:-:S05]  /*14ba0*/  IADD3 R5, P3, R5, R152, RZ ;  /* 0x0000009805057210 */ /* 0x004fca0007f7e0ff */
[----:B------:R-:W-:Y:S01]  /*14bb0*/  IMAD.X R156, R156, 0x1, R151, P3 ;  /* 0x000000019c9c7824 */ /* 0x000fe200018e0697 */
[----:B------:R-:W-:Y:S03]  /*14bc0*/  STL [R1+0xc], R5 ;  /* 0x00000c0501007387 */ /* 0x000fe60000100800 */
[----:B------:R-:W-:Y:S01]  /*14bd0*/  IMAD.MOV.U32 R159, RZ, RZ, R156 ;  /* 0x000000ffff9f7224 */ /* 0x000fe200078e009c */
[----:B------:R1:W-:Y:S01]  /*14be0*/  STL [R1+0x8], R156 ;  /* 0x0000089c01007387 */ /* 0x0003e20000100800 */
[----:B------:R-:W-:-:S05]  /*14bf0*/  IMAD.MOV.U32 R158, RZ, RZ, R5 ;  /* 0x000000ffff9e7224 */ /* 0x000fca00078e0005 */
[----:B------:R2:W-:Y:S01]  /*14c00*/  LDGSTS.E [R222+0x8000], desc[UR60][R158.64], P2 ;  /* 0x080000009ede7fae */ /* 0x0005e2000912187c */
[----:B----4-:R-:W-:-:S05]  /*14c10*/  IADD3 R0, P4, R0, R152, RZ ;  /* 0x0000009800007210 */ /* 0x010fca0007f9e0ff */
[----:B------:R-:W-:Y:S01]  /*14c20*/  STL [R1+0x14], R0 ;  /* 0x0000140001007387 */ /* 0x000fe20000100800 */
[----:B---3--:R-:W-:-:S03]  /*14c30*/  IMAD.X R4, R4, 0x1, R151, P4 ;  /* 0x0000000104047824 */ /* 0x008fc600020e0697 */
[----:B-1----:R-:W3:Y:S04]  /*14c40*/  LDL.LU R156, [R1+0x18] ;  /* 0x00001800019c7983 */ /* 0x002ee80000300800 */
[----:B------:R1:W-:Y:S04]  /*14c50*/  STL [R1+0x10], R4 ;  /* 0x0000100401007387 */ /* 0x0003e80000100800 */
[----:B------:R-:W4:Y:S01]  /*14c60*/  LDL.LU R5, [R1+0x20] ;  /* 0x0000200001057983 */ /* 0x000f220000300800 */
[----:B--2---:R-:W-:Y:S02]  /*14c70*/  IMAD.MOV.U32 R158, RZ, RZ, R0 ;  /* 0x000000ffff9e7224 */ /* 0x004fe400078e0000 */
[----:B------:R-:W-:Y:S01]  /*14c80*/  IMAD.MOV.U32 R159, RZ, RZ, R4 ;  /* 0x000000ffff9f7224 */ /* 0x000fe200078e0004 */
[----:B------:R-:W-:-:S02]  /*14c90*/  IADD3 R150, P3, R150, R152, RZ ;  /* 0x0000009896967210 */ /* 0x000fc40007f7e0ff */
[----:B------:R-:W-:Y:S01]  /*14ca0*/  IADD3 R3, P4, R3, R152, RZ ;  /* 0x0000009803037210 */ /* 0x000fe20007f9e0ff */
[----:B-1----:R-:W2:Y:S04]  /*14cb0*/  LDL.LU R4, [R1+0x10c] ;  /* 0x00010c0001047983 */ /* 0x002ea80000300800 */
[----:B------:R1:W-:Y:S01]  /*14cc0*/  LDGSTS.E [R222+0x8004], desc[UR60][R158.64], P1 ;  /* 0x080040009ede7fae */ /* 0x0003e2000892187c */
[----:B------:R-:W-:-:S03]  /*14cd0*/  ISETP.GT.AND P1, PT, R123, 0x5a, PT ;  /* 0x0000005a7b00780c */ /* 0x000fc60003f24270 */
[----:B------:R-:W2:Y:S01]  /*14ce0*/  LDL.LU R0, [R1+0x114] ;  /* 0x0001140001007983 */ /* 0x000ea20000300800 */
[----:B-1----:R-:W-:Y:S02]  /*14cf0*/  SEL R158, RZ, 0x4, !P1 ;  /* 0x00000004ff9e7807 */ /* 0x002fe40004800000 */
[----:B------:R-:W-:Y:S02]  /*14d00*/  ISETP.GT.AND P1, PT, R123, 0x5b, PT ;  /* 0x0000005b7b00780c */ /* 0x000fe40003f24270 */
[----:B------:R-:W-:-:S04]  /*14d10*/  SEL R158, R158, RZ, !P0 ;  /* 0x000000ff9e9e7207 */ /* 0x000fc80004000000 */
[----:B------:R-:W-:Y:S02]  /*14d20*/  ISETP.NE.U32.AND P2, PT, R158, RZ, PT ;  /* 0x000000ff9e00720c */ /* 0x000fe40003f45070 */
[----:B------:R-:W-:Y:S01]  /*14d30*/  SEL R158, RZ, 0x4, !P1 ;  /* 0x00000004ff9e7807 */ /* 0x000fe20004800000 */
[----:B------:R1:W-:Y:S03]  /*14d40*/  STL [R1+0x1c], R150 ;  /* 0x00001c9601007387 */ /* 0x0003e60000100800 */
[----:B------:R-:W-:-:S04]  /*14d50*/  SEL R158, R158, RZ, !P0 ;  /* 0x000000ff9e9e7207 */ /* 0x000fc80004000000 */
[----:B------:R-:W-:Y:S01]  /*14d60*/  ISETP.NE.U32.AND P1, PT, R158, RZ, PT ;  /* 0x000000ff9e00720c */ /* 0x000fe20003f25070 */
[----:B------:R-:W-:Y:S02]  /*14d70*/  IMAD.MOV.U32 R158, RZ, RZ, R150 ;  /* 0x000000ffff9e7224 */ /* 0x000fe400078e0096 */
[----:B---3--:R-:W-:-:S05]  /*14d80*/  IMAD.X R156, R156, 0x1, R151, P3 ;  /* 0x000000019c9c7824 */ /* 0x008fca00018e0697 */
[----:B------:R3:W-:Y:S01]  /*14d90*/  STL [R1+0x18], R156 ;  /* 0x0000189c01007387 */ /* 0x0007e20000100800 */
[----:B----4-:R-:W-:-:S03]  /*14da0*/  IMAD.X R5, R5, 0x1, R151, P4 ;  /* 0x0000000105057824 */ /* 0x010fc600020e0697 */
[----:B------:R-:W-:Y:S04]  /*14db0*/  STL [R1+0x24], R3 ;  /* 0x0000240301007387 */ /* 0x000fe80000100800 */
[----:B-1----:R-:W4:Y:S01]  /*14dc0*/  LDL.LU R150, [R1+0x108] ;  /* 0x0001080001967983 */ /* 0x002f220000300800 */
[----:B------:R-:W-:-:S03]  /*14dd0*/  IMAD.MOV.U32 R159, RZ, RZ, R156 ;  /* 0x000000ffff9f7224 */ /* 0x000fc600078e009c */
[----:B------:R1:W-:Y:S04]  /*14de0*/  STL [R1+0x20], R5 ;  /* 0x0000200501007387 */ /* 0x0003e80000100800 */
[----:B---3--:R-:W3:Y:S04]  /*14df0*/  LDL.LU R156, [R1+0x110] ;  /* 0x00011000019c7983 */ /* 0x008ee80000300800 */
[----:B------:R2:W-:Y:S02]  /*14e00*/  LDGSTS.E [R222+0x8008], desc[UR60][R158.64], P2 ;  /* 0x080080009ede7fae */ /* 0x0005e4000912187c */
[----:B--2---:R-:W-:-:S02]  /*14e10*/  IMAD.MOV.U32 R158, RZ, RZ, R3 ;  /* 0x000000ffff9e7224 */ /* 0x004fc400078e0003 */
[----:B------:R-:W-:Y:S01]  /*14e20*/  IMAD.MOV.U32 R159, RZ, RZ, R5 ;  /* 0x000000ffff9f7224 */ /* 0x000fe200078e0005 */
[-C--:B------:R-:W-:Y:S01]  /*14e30*/  IADD3 R4, P3, R4, R152.reuse, RZ ;  /* 0x0000009804047210 */ /* 0x080fe20007f7e0ff */
[----:B-1----:R-:W2:Y:S04]  /*14e40*/  LDL.LU R5, [R1+0x11c] ;  /* 0x00011c0001057983 */ /* 0x002ea80000300800 */
[----:B------:R1:W-:Y:S01]  /*14e50*/  LDGSTS.E [R222+0x800c], desc[UR60][R158.64], P1 ;  /* 0x0800c0009ede7fae */ /* 0x0003e2000892187c */
[----:B------:R-:W-:Y:S02]  /*14e60*/  ISETP.GT.AND P1, PT, R123, 0x78, PT ;  /* 0x000000787b00780c */ /* 0x000fe40003f24270 */
[----:B------:R-:W-:Y:S01]  /*14e70*/  IADD3 R0, P4, R0, R152, RZ ;  /* 0x0000009800007210 */ /* 0x000fe20007f9e0ff */
[----:B------:R-:W2:Y:S01]  /*14e80*/  LDL.LU R3, [R1+0x124] ;  /* 0x0001240001037983 */ /* 0x000ea20000300800 */
[----:B-1----:R-:W-:-:S02]  /*14e90*/  SEL R158, RZ, 0x4, !P1 ;  /* 0x00000004ff9e7807 */ /* 0x002fc40004800000 */
[----:B------:R-:W-:Y:S02]  /*14ea0*/  ISETP.GT.AND P1, PT, R123, 0x79, PT ;  /* 0x000000797b00780c */ /* 0x000fe40003f24270 */
[----:B------:R-:W-:-:S04]  /*14eb0*/  SEL R158, R158, RZ, !P0 ;  /* 0x000000ff9e9e7207 */ /* 0x000fc80004000000 */
[----:B------:R-:W-:Y:S02]  /*14ec0*/  ISETP.NE.U32.AND P2, PT, R158, RZ, PT ;  /* 0x000000ff9e00720c */ /* 0x000fe40003f45070 */
[----:B------:R-:W-:Y:S01]  /*14ed0*/  SEL R158, RZ, 0x4, !P1 ;  /* 0x00000004ff9e7807 */ /* 0x000fe20004800000 */
[----:B------:R-:W-:Y:S03]  /*14ee0*/  STL [R1+0x10c], R4 ;  /* 0x00010c0401007387 */ /* 0x000fe60000100800 */
[----:B------:R-:W-:-:S04]  /*14ef0*/  SEL R158, R158, RZ, !P0 ;  /* 0x000000ff9e9e7207 */ /* 0x000fc80004000000 */
[----:B------:R-:W-:Y:S01]  /*14f00*/  ISETP.NE.U32.AND P1, PT, R158, RZ, PT ;  /* 0x000000ff9e00720c */ /* 0x000fe20003f25070 */
[----:B------:R-:W-:Y:S01]  /*14f10*/  IMAD.MOV.U32 R158, RZ, RZ, R4 ;  /* 0x000000ffff9e7224 */ /* 0x000fe200078e0004 */
[----:B----4-:R-:W-:-:S05]  /*14f20*/  IADD3.X R150, R150, R151, RZ, P3, !PT ;  /* 0x0000009796967210 */ /* 0x010fca0001ffe4ff */
[----:B------:R1:W-:Y:S01]  /*14f30*/  STL [R1+0x108], R150 ;  /* 0x0001089601007387 */ /* 0x0003e20000100800 */
[----:B------:R-:W-:Y:S02]  /*14f40*/  IMAD.MOV.U32 R159, RZ, RZ, R150 ;  /* 0x000000ffff9f7224 */ /* 0x000fe400078e0096 */
[----:B---3--:R-:W-:Y:S01]  /*14f50*/  IMAD.X R156, R156, 0x1, R151, P4 ;  /* 0x000000019c9c7824 */ /* 0x008fe200020e0697 */
[----:B------:R3:W-:Y:S04]  /*14f60*/  STL [R1+0x114], R0 ;  /* 0x0001140001007387 */ /* 0x0007e80000100800 */
[----:B------:R4:W-:Y:S04]  /*14f70*/  LDGSTS.E [R222+0xc000], desc[UR60][R158.64], P2 ;  /* 0x0c0000009ede7fae */ /* 0x0009e8000912187c */
[----:B-1----:R-:W2:Y:S04]  /*14f80*/  LDL.LU R150, [R1+0x118] ;  /* 0x0001180001967983 */ /* 0x002ea80000300800 */
[----:B------:R1:W-:Y:S04]  /*14f90*/  STL [R1+0x110], R156 ;  /* 0x0001109c01007387 */ /* 0x0003e80000100800 */
[----:B------:R-:W2:Y:S01]  /*14fa0*/  LDL.LU R4, [R1+0x120] ;  /* 0x0001200001047983 */ /* 0x000ea20000300800 */
[----:B----4-:R-:W-:-:S03]  /*14fb0*/  IMAD.MOV.U32 R158, RZ, RZ, R0 ;  /* 0x000000ffff9e7224 */ /* 0x010fc600078e0000 */
[----:B---3--:R-:W3:Y:S01]  /*14fc0*/  LDL R0, [R1+0x73c] ;  /* 0x00073c0001007983 */ /* 0x008ee20000100800 */
[----:B------:R-:W-:-:S05]  /*14fd0*/  IMAD.MOV.U32 R159, RZ, RZ, R156 ;  /* 0x000000ffff9f7224 */ /* 0x000fca00078e009c */
[----:B------:R4:W-:Y:S01]  /*14fe0*/  LDGSTS.E [R222+0xc004], desc[UR60][R158.64], P1 ;  /* 0x0c0040009ede7fae */ /* 0x0009e2000892187c */
[----:B------:R-:W-:-:S04]  /*14ff0*/  ISETP.GT.AND P1, PT, R123, 0x7a, PT ;  /* 0x0000007a7b00780c */ /* 0x000fc80003f24270 */
[----:B----4-:R-:W-:Y:S02]  /*15000*/  SEL R158, RZ, 0x4, !P1 ;  /* 0x00000004ff9e7807 */ /* 0x010fe40004800000 */
[----:B------:R-:W-:Y:S02]  /*15010*/  ISETP.GT.AND P1, PT, R123, 0x7b, PT ;  /* 0x0000007b7b00780c */ /* 0x000fe40003f24270 */
[----:B------:R-:W-:Y:S02]  /*15020*/  SEL R158, R158, RZ, !P0 ;  /* 0x000000ff9e9e7207 */ /* 0x000fe40004000000 */
[----:B--2---:R-:W-:Y:S02]  /*15030*/  IADD3 R5, P3, R5, R152, RZ ;  /* 0x0000009805057210 */ /* 0x004fe40007f7e0ff */
[----:B------:R-:W-:Y:S02]  /*15040*/  ISETP.NE.U32.AND P2, PT, R158, RZ, PT ;  /* 0x000000ff9e00720c */ /* 0x000fe40003f45070 */
[----:B------:R-:W-:-:S02]  /*15050*/  SEL R158, RZ, 0x4, !P1 ;  /* 0x00000004ff9e7807 */ /* 0x000fc40004800000 */
[----:B------:R-:W-:Y:S02]  /*15060*/  IADD3 R3, P4, R3, R152, RZ ;  /* 0x0000009803037210 */ /* 0x000fe40007f9e0ff */
[----:B------:R-:W-:-:S04]  /*15070*/  SEL R158, R158, RZ, !P0 ;  /* 0x000000ff9e9e7207 */ /* 0x000fc80004000000 */
[----:B------:R-:W-:Y:S01]  /*15080*/  ISETP.NE.U32.AND P1, PT, R158, RZ, PT ;  /* 0x000000ff9e00720c */ /* 0x000fe20003f25070 */
[----:B------:R-:W-:Y:S01]  /*15090*/  IMAD.MOV.U32 R158, RZ, RZ, R5 ;  /* 0x000000ffff9e7224 */ /* 0x000fe200078e0005 */
[----:B------:R2:W-:Y:S01]  /*150a0*/  STL [R1+0x11c], R5 ;  /* 0x00011c0501007387 */ /* 0x0005e20000100800 */
[----:B------:R-:W-:-:S04]  /*150b0*/  IMAD.X R150, R150, 0x1, R151, P3 ;  /* 0x0000000196967824 */ /* 0x000fc800018e0697 */
[----:B------:R-:W-:Y:S01]  /*150c0*/  IMAD.MOV.U32 R159, RZ, RZ, R150 ;  /* 0x000000ffff9f7224 */ /* 0x000fe200078e0096 */
[----:B------:R4:W-:Y:S01]  /*150d0*/  STL [R1+0x118], R150 ;  /* 0x0001189601007387 */ /* 0x0009e20000100800 */
[----:B------:R-:W-:-:S03]  /*150e0*/  IMAD.X R4, R4, 0x1, R151, P4 ;  /* 0x0000000104047824 */ /* 0x000fc600020e0697 */
[----:B------:R-:W-:Y:S04]  /*150f0*/  STL [R1+0x124], R3 ;  /* 0x0001240301007387 */ /* 0x000fe80000100800 */
[----:B------:R2:W-:Y:S04]  /*15100*/  LDGSTS.E [R222+0xc008], desc[UR60][R158.64], P2 ;  /* 0x0c0080009ede7fae */ /* 0x0005e8000912187c */
[----:B------:R3:W-:Y:S04]  /*15110*/  STL [R1+0x120], R4 ;  /* 0x0001200401007387 */ /* 0x0007e80000100800 */
[----:B-1----:R-:W3:Y:S01]  /*15120*/  LDL.LU R156, [R1+0x28] ;  /* 0x00002800019c7983 */ /* 0x002ee20000300800 */
[----:B--2---:R-:W-:-:S03]  /*15130*/  IMAD.MOV.U32 R158, RZ, RZ, R3 ;  /* 0x000000ffff9e7224 */ /* 0x004fc600078e0003 */
[----:B------:R-:W2:Y:S01]  /*15140*/  LDL.LU R5, [R1+0x2c] ;  /* 0x00002c0001057983 */ /* 0x000ea20000300800 */
[----:B------:R-:W-:-:S03]  /*15150*/  IMAD.MOV.U32 R159, RZ, RZ, R4 ;  /* 0x000000ffff9f7224 */ /* 0x000fc600078e0004 */
[----:B----4-:R-:W4:Y:S04]  /*15160*/  LDL.LU R150, [R1+0x30] ;  /* 0x0000300001967983 */ /* 0x010f280000300800 */
[----:B------:R3:W-:Y:S02]  /*15170*/  LDGSTS.E [R222+0xc00c], desc[UR60][R158.64], P1 ;  /* 0x0c00c0009ede7fae */ /* 0x0007e4000892187c */
[----:B---3--:R-:W-:Y:S02]  /*15180*/  VIADD R222, R0, UR5 ;  /* 0x0000000500de7c36 */ /* 0x008fe40008000000 */
[----:B------:R-:W3:Y:S01]  /*15190*/  LDL.LU R0, [R1+0x34] ;  /* 0x0000340001007983 */ /* 0x000ee20000300800 */
[C---:B------:R-:W-:Y:S02]  /*151a0*/  ISETP.GT.AND P1, PT, R123.reuse, 0x1c, PT ;  /* 0x0000001c7b00780c */ /* 0x040fe40003f24270 */
[----:B------:R-:W-:Y:S01]  /*151b0*/  ISETP.GT.AND P2, PT, R123, 0x1d, PT ;  /* 0x0000001d7b00780c */ /* 0x000fe20003f44270 */
[----:B------:R-:W4:Y:S01]  /*151c0*/  LDL.LU R4, [R1+0x3c] ;  /* 0x00003c0001047983 */ /* 0x000f220000300800 */
[----:B------:R-:W-:-:S02]  /*151d0*/  SEL R159, RZ, 0x4, !P1 ;  /* 0x00000004ff9f7807 */ /* 0x000fc40004800000 */
[----:B------:R-:W-:Y:S01]  /*151e0*/  IADD3 R116, P3, R116, R152, RZ ;  /* 0x0000009874747210 */ /* 0x000fe20007f7e0ff */
[----:B------:R-:W4:Y:S01]  /*151f0*/  LDL.LU R3, [R1+0x44] ;  /* 0x0000440001037983 */ /* 0x000f220000300800 */
[----:B------:R-:W-:Y:S02]  /*15200*/  SEL R159, R159, RZ, !P0 ;  /* 0x000000ff9f9f7207 */ /* 0x000fe40004000000 */
[----:B------:R-:W-:Y:S02]  /*15210*/  SEL R158, RZ, 0x4, !P2 ;  /* 0x00000004ff9e7807 */ /* 0x000fe40005000000 */
[----:B------:R-:W-:Y:S01]  /*15220*/  ISETP.NE.U32.AND P1, PT, R159, RZ, PT ;  /* 0x000000ff9f00720c */ /* 0x000fe20003f25070 */
[----:B------:R-:W-:Y:S01]  /*15230*/  IMAD.X R122, R122, 0x1, R151, P3 ;  /* 0x000000017a7a7824 */ /* 0x000fe200018e0697 */
[----:B------:R-:W-:-:S04]  /*15240*/  SEL R158, R158, RZ, !P0 ;  /* 0x000000ff9e9e7207 */ /* 0x000fc80004000000 */
[----:B------:R-:W-:Y:S01]  /*15250*/  ISETP.NE.U32.AND P2, PT, R158, RZ, PT ;  /* 0x000000ff9e00720c */ /* 0x000fe20003f45070 */
[----:B------:R-:W-:Y:S01]  /*15260*/  IMAD.MOV.U32 R158, RZ, RZ, R116 ;  /* 0x000000ffff9e7224 */ /* 0x000fe200078e0074 */
[----:B------:R-:W-:Y:S02]  /*15270*/  MOV R159, R122 ;  /* 0x0000007a009f7202 */ /* 0x000fe40000000f00 */
[----:B------:R-:W-:-:S03]  /*15280*/  IADD3 R120, P4, R120, R152, RZ ;  /* 0x0000009878787210 */ /* 0x000fc60007f9e0ff */
        /* <DEDUP_REMOVED lines=70> */
[----:B---3--:R-:W-:-:S05]  /*156f0*/  IADD3 R0, P4, R0, R152, RZ ;  /* 0x0000009800007210 */ /* 0x008fca0007f9e0ff */
[----:B------:R-:W-:Y:S01]  /*15700*/  STL [R1+0x34], R0 ;  /* 0x0000340001007387 */ /* 0x000fe20000100800 */
[----:B----4-:R-:W-:-:S03]  /*15710*/  IMAD.X R150, R150, 0x1, R151, P4 ;  /* 0x0000000196967824 */ /* 0x010fc600020e0697 */
        /* <DEDUP_REMOVED lines=13> */
[----:B------:R-:W-:Y:S01]  /*157f0*/  SEL R158, R158, RZ, !P0 ;  /* 0x000000ff9e9e7207 */ /* 0x000fe20004000000 */
[----:B------:R-:W-:Y:S03]  /*15800*/  STL [R1+0x3c], R4 ;  /* 0x00003c0401007387 */ /* 0x000fe60000100800 */
[----:B------:R-:W-:Y:S02]  /*15810*/  ISETP.NE.U32.AND P2, PT, R158, RZ, PT ;  /* 0x000000ff9e00720c */ /* 0x000fe40003f45070 */
[----:B------:R-:W-:-:S04]  /*15820*/  SEL R158, RZ, 0x4, !P1 ;  /* 0x00000004ff9e7807 */ /* 0x000fc80004800000 */
[----:B------:R-:W-:-:S04]  /*15830*/  SEL R158, R158, RZ, !P0 ;  /* 0x000000ff9e9e7207 */ /* 0x000fc80004000000 */
[----:B------:R-:W-:Y:S01]  /*15840*/  ISETP.NE.U32.AND P1, PT, R158, RZ, PT ;  /* 0x000000ff9e00720c */ /* 0x000fe20003f25070 */
[----:B------:R-:W-:Y:S02]  /*15850*/  IMAD.MOV.U32 R158, RZ, RZ, R4 ;  /* 0x000000ffff9e7224 */ /* 0x000fe400078e0004 */
[----:B---3--:R-:W-:-:S04]  /*15860*/  IMAD.X R156, R156, 0x1, R151, P3 ;  /* 0x000000019c9c7824 */ /* 0x008fc800018e0697 */
[----:B------:R-:W-:Y:S01]  /*15870*/  IMAD.MOV.U32 R159, RZ, RZ, R156 ;  /* 0x000000ffff9f7224 */ /* 0x000fe200078e009c */
[----:B------:R1:W-:Y:S01]  /*15880*/  STL [R1+0x38], R156 ;  /* 0x0000389c01007387 */ /* 0x0003e20000100800 */
[----:B----4-:R-:W-:-:S03]  /*15890*/  IMAD.X R5, R5, 0x1, R151, P4 ;  /* 0x0000000105057824 */ /* 0x010fc600020e0697 */
[----:B------:R3:W-:Y:S04]  /*158a0*/  STL [R1+0x44], R3 ;  /* 0x0000440301007387 */ /* 0x0007e80000100800 */
[----:B------:R4:W-:Y:S04]  /*158b0*/  LDGSTS.E [R222+0x8008], desc[UR60][R158.64], P2 ;  /* 0x080080009ede7fae */ /* 0x0009e8000912187c */
[----:B-1----:R-:W2:Y:S04]  /*158c0*/  LDL.LU R156, [R1+0x128] ;  /* 0x00012800019c7983 */ /* 0x002ea80000300800 */
[----:B------:R1:W-:Y:S04]  /*158d0*/  STL [R1+0x40], R5 ;  /* 0x0000400501007387 */ /* 0x0003e80000100800 */
[----:B------:R-:W2:Y:S01]  /*158e0*/  LDL.LU R4, [R1+0x130] ;  /* 0x0001300001047983 */ /* 0x000ea20000300800 */
[----:B----4-:R-:W-:-:S02]  /*158f0*/  IMAD.MOV.U32 R158, RZ, RZ, R3 ;  /* 0x000000ffff9e7224 */ /* 0x010fc400078e0003 */
[----:B------:R-:W-:Y:S01]  /*15900*/  IMAD.MOV.U32 R159, RZ, RZ, R5 ;  /* 0x000000ffff9f7224 */ /* 0x000fe200078e0005 */
[----:B---3--:R-:W3:Y:S04]  /*15910*/  LDL.LU R3, [R1+0x13c] ;  /* 0x00013c0001037983 */ /* 0x008ee80000300800 */
[----:B------:R4:W-:Y:S01]  /*15920*/  LDGSTS.E [R222+0x800c], desc[UR60][R158.64], P1 ;  /* 0x0800c0009ede7fae */ /* 0x0009e2000892187c */
[----:B------:R-:W-:Y:S02]  /*15930*/  ISETP.GT.AND P1, PT, R123, 0x7c, PT ;  /* 0x0000007c7b00780c */ /* 0x000fe40003f24270 */
[----:B--2---:R-:W-:Y:S01]  /*15940*/  IADD3 R150, P3, R150, R152, RZ ;  /* 0x0000009896967210 */ /* 0x004fe20007f7e0ff */
[----:B-1----:R-:W2:Y:S01]  /*15950*/  LDL.LU R5, [R1+0x144] ;  /* 0x0001440001057983 */ /* 0x002ea20000300800 */
[----:B----4-:R-:W-:-:S02]  /*15960*/  SEL R158, RZ, 0x4, !P1 ;  /* 0x00000004ff9e7807 */ /* 0x010fc40004800000 */
        /* <DEDUP_REMOVED lines=9> */
[----:B------:R-:W-:-:S05]  /*15a00*/  IMAD.X R156, R156, 0x1, R151, P3 ;  /* 0x000000019c9c7824 */ /* 0x000fca00018e0697 */
[----:B------:R4:W-:Y:S01]  /*15a10*/  STL [R1+0x128], R156 ;  /* 0x0001289c01007387 */ /* 0x0009e20000100800 */
[----:B------:R-:W-:-:S03]  /*15a20*/  IMAD.X R4, R4, 0x1, R151, P4 ;  /* 0x0000000104047824 */ /* 0x000fc600020e0697 */
[----:B------:R2:W-:Y:S01]  /*15a30*/  STL [R1+0x134], R0 ;  /* 0x0001340001007387 */ /* 0x0005e20000100800 */
[----:B------:R-:W-:-:S03]  /*15a40*/  MOV R159, R156 ;  /* 0x0000009c009f7202 */ /* 0x000fc60000000f00 */
[----:B-1----:R-:W2:Y:S04]  /*15a50*/  LDL.LU R150, [R1+0x138] ;  /* 0x0001380001967983 */ /* 0x002ea80000300800 */
[----:B------:R1:W-:Y:S04]  /*15a60*/  STL [R1+0x130], R4 ;  /* 0x0001300401007387 */ /* 0x0003e80000100800 */
[----:B----4-:R-:W4:Y:S04]  /*15a70*/  LDL.LU R156, [R1+0x140] ;  /* 0x00014000019c7983 */ /* 0x010f280000300800 */
[----:B------:R3:W-:Y:S02]  /*15a80*/  LDGSTS.E [R222+0xc000], desc[UR60][R158.64], P2 ;  /* 0x0c0000009ede7fae */ /* 0x0007e4000912187c */
[----:B---3--:R-:W-:-:S02]  /*15a90*/  IMAD.MOV.U32 R158, RZ, RZ, R0 ;  /* 0x000000ffff9e7224 */ /* 0x008fc400078e0000 */
[----:B------:R-:W-:Y:S01]  /*15aa0*/  IMAD.MOV.U32 R159, RZ, RZ, R4 ;  /* 0x000000ffff9f7224 */ /* 0x000fe200078e0004 */
[----:B------:R-:W-:Y:S01]  /*15ab0*/  IADD3 R3, P3, R3, R152, RZ ;  /* 0x0000009803037210 */ /* 0x000fe20007f7e0ff */
[----:B--2---:R-:W2:Y:S04]  /*15ac0*/  LDL.LU R0, [R1+0x14c] ;  /* 0x00014c0001007983 */ /* 0x004ea80000300800 */
[----:B------:R3:W-:Y:S01]  /*15ad0*/  LDGSTS.E [R222+0xc004], desc[UR60][R158.64], P1 ;  /* 0x0c0040009ede7fae */ /* 0x0007e2000892187c */
[----:B------:R-:W-:-:S03]  /*15ae0*/  ISETP.GT.AND P1, PT, R123, 0x7e, PT ;  /* 0x0000007e7b00780c */ /* 0x000fc60003f24270 */
[----:B-1----:R-:W2:Y:S01]  /*15af0*/  LDL.LU R4, [R1+0x18c] ;  /* 0x00018c0001047983 */ /* 0x002ea20000300800 */
[----:B---3--:R-:W-:Y:S02]  /*15b00*/  SEL R158, RZ, 0x4, !P1 ;  /* 0x00000004ff9e7807 */ /* 0x008fe40004800000 */
[----:B------:R-:W-:Y:S02]  /*15b10*/  ISETP.GT.AND P1, PT, R123, 0x7f, PT ;  /* 0x0000007f7b00780c */ /* 0x000fe40003f24270 */
[----:B------:R-:W-:-:S04]  /*15b20*/  SEL R158, R158, RZ, !P0 ;  /* 0x000000ff9e9e7207 */ /* 0x000fc80004000000 */
[----:B------:R-:W-:Y:S02]  /*15b30*/  ISETP.NE.U32.AND P2, PT, R158, RZ, PT ;  /* 0x000000ff9e00720c */ /* 0x000fe40003f45070 */
[----:B------:R-:W-:-:S04]  /*15b40*/  SEL R158, RZ, 0x4, !P1 ;  /* 0x00000004ff9e7807 */ /* 0x000fc80004800000 */
[----:B------:R-:W-:Y:S01]  /*15b50*/  SEL R158, R158, RZ, !P0 ;  /* 0x000000ff9e9e7207 */ /* 0x000fe20004000000 */
[----:B------:R1:W-:Y:S03]  /*15b60*/  STL [R1+0x13c], R3 ;  /* 0x00013c0301007387 */ /* 0x0003e60000100800 */
[----:B------:R-:W-:Y:S01]  /*15b70*/  ISETP.NE.U32.AND P1, PT, R158, RZ, PT ;  /* 0x000000ff9e00720c */ /* 0x000fe20003f25070 */
[----:B------:R-:W-:Y:S02]  /*15b80*/  IMAD.MOV.U32 R158, RZ, RZ, R3 ;  /* 0x000000ffff9e7224 */ /* 0x000fe400078e0003 */
[----:B-1----:R-:W1:Y:S01]  /*15b90*/  S2R R3, SR_TID.X ;  /* 0x0000000000037919 */ /* 0x002e620000002100 */
[----:B------:R-:W-:Y:S02]  /*15ba0*/  IADD3 R5, P4, R5, R152, RZ ;  /* 0x0000009805057210 */ /* 0x000fe40007f9e0ff */
[----:B-1----:R-:W-:Y:S01]  /*15bb0*/  LOP3.LUT R3, R3, 0x7f, RZ, 0xc0, !PT ;  /* 0x0000007f03037812 */ /* 0x002fe200078ec0ff */
[----:B------:R-:W-:-:S04]  /*15bc0*/  IMAD.X R150, R150, 0x1, R151, P3 ;  /* 0x0000000196967824 */ /* 0x000fc800018e0697 */
[----:B------:R-:W-:Y:S01]  /*15bd0*/  IMAD.MOV.U32 R159, RZ, RZ, R150 ;  /* 0x000000ffff9f7224 */ /* 0x000fe200078e0096 */
[----:B------:R1:W-:Y:S01]  /*15be0*/  STL [R1+0x138], R150 ;  /* 0x0001389601007387 */ /* 0x0003e20000100800 */
[----:B----4-:R-:W-:-:S03]  /*15bf0*/  IMAD.X R156, R156, 0x1, R151, P4 ;  /* 0x000000019c9c7824 */ /* 0x010fc600020e0697 */
[----:B------:R-:W-:Y:S04]  /*15c00*/  STL [R1+0x144], R5 ;  /* 0x0001440501007387 */ /* 0x000fe80000100800 */
[----:B------:R3:W-:Y:S04]  /*15c10*/  LDGSTS.E [R222+0xc008], desc[UR60][R158.64], P2 ;  /* 0x0c0080009ede7fae */ /* 0x0007e8000912187c */
[----:B-1----:R-:W4:Y:S04]  /*15c20*/  LDL.LU R150, [R1+0x148] ;  /* 0x0001480001967983 */ /* 0x002f280000300800 */
[----:B------:R1:W-:Y:S04]  /*15c30*/  STL [R1+0x140], R156 ;  /* 0x0001409c01007387 */ /* 0x0003e80000100800 */
[----:B------:R-:W4:Y:S01]  /*15c40*/  LDL.LU R157, [R1+0x188] ;  /* 0x00018800019d7983 */ /* 0x000f220000300800 */
[----:B---3--:R-:W-:-:S02]  /*15c50*/  IMAD.MOV.U32 R158, RZ, RZ, R5 ;  /* 0x000000ffff9e7224 */ /* 0x008fc400078e0005 */
[----:B------:R-:W-:Y:S02]  /*15c60*/  IMAD.MOV.U32 R159, RZ, RZ, R156 ;  /* 0x000000ffff9f7224 */ /* 0x000fe400078e009c */
[----:B-1----:R-:W3:Y:S04]  /*15c70*/  LDL.LU R156, [R1+0x1c8] ;  /* 0x0001c800019c7983 */ /* 0x002ee80000300800 */
[----:B------:R1:W-:Y:S01]  /*15c80*/  LDGSTS.E [R222+0xc00c], desc[UR60][R158.64], P1 ;  /* 0x0c00c0009ede7fae */ /* 0x0003e2000892187c */
[----:B------:R-:W-:-:S03]  /*15c90*/  ISETP.GE.AND P1, PT, R3, R123, PT ;  /* 0x0000007b0300720c */ /* 0x000fc60003f26270 */
[----:B------:R-:W3:Y:S01]  /*15ca0*/  LDL.LU R3, [R1+0x1cc] ;  /* 0x0001cc0001037983 */ /* 0x000ee20000300800 */
[----:B--2---:R-:W-:Y:S01]  /*15cb0*/  IADD3 R4, P2, R4, R154, RZ ;  /* 0x0000009a04047210 */ /* 0x004fe20007f5e0ff */
[----:B------:R-:W-:Y:S02]  /*15cc0*/  ULEA UR5, UR4, UR11, 0xf ;  /* 0x0000000b04057291 */ /* 0x000fe4000f8e783f */
[----:B------:R-:W0:Y:S04]  /*15cd0*/  LDGDEPBAR ;  /* 0x00000000000079af */ /* 0x000e280000000000 */
[----:B------:R-:W2:Y:S04]  /*15ce0*/  LDL.LU R222, [R1+0x208] ;  /* 0x0002080001de7983 */ /* 0x000ea80000300800 */
[----:B------:R-:W2:Y:S01]  /*15cf0*/  LDL.LU R5, [R1+0x20c] ;  /* 0x00020c0001057983 */ /* 0x000ea20000300800 */
[----:B------:R-:W-:-:S02]  /*15d00*/  SEL R123, RZ, 0x4, P1 ;  /* 0x00000004ff7b7807 */ /* 0x000fc40000800000 */
[----:B------:R-:W-:Y:S02]  /*15d10*/  IADD3 R0, P1, R0, R154, RZ ;  /* 0x0000009a00007210 */ /* 0x000fe40007f3e0ff */
[----:B------:R-:W-:-:S04]  /*15d20*/  SEL R123, R123, RZ, !P0 ;  /* 0x000000ff7b7b7207 */ /* 0x000fc80004000000 */
[----:B------:R-:W-:Y:S01]  /*15d30*/  ISETP.NE.U32.AND P0, PT, R123, RZ, PT ;  /* 0x000000ff7b00720c */ /* 0x000fe20003f05070 */
[----:B------:R4:W-:Y:S01]  /*15d40*/  STL [R1+0x14c], R0 ;  /* 0x00014c0001007387 */ /* 0x0009e20000100800 */
[----:B------:R-:W-:Y:S02]  /*15d50*/  VIADD R123, R2, UR5 ;  /* 0x00000005027b7c36 */ /* 0x000fe40008000000 */
[----:B-1----:R-:W-:Y:S02]  /*15d60*/  IMAD.MOV.U32 R158, RZ, RZ, R0 ;  /* 0x000000ffff9e7224 */ /* 0x002fe400078e0000 */
[----:B----4-:R-:W-:-:S04]  /*15d70*/  IMAD.X R150, R150, 0x1, R153, P1 ;  /* 0x0000000196967824 */ /* 0x010fc800008e0699 */
[----:B------:R-:W-:Y:S01]  /*15d80*/  IMAD.MOV.U32 R159, RZ, RZ, R150 ;  /* 0x000000ffff9f7224 */ /* 0x000fe200078e0096 */
[----:B------:R1:W-:Y:S01]  /*15d90*/  STL [R1+0x148], R150 ;  /* 0x0001489601007387 */ /* 0x0003e20000100800 */
[----:B------:R-:W-:-:S03]  /*15da0*/  IMAD.X R157, R157, 0x1, R153, P2 ;  /* 0x000000019d9d7824 */ /* 0x000fc600010e0699 */
[----:B------:R4:W-:Y:S04]  /*15db0*/  STL [R1+0x18c], R4 ;  /* 0x00018c0401007387 */ /* 0x0009e80000100800 */
[----:B------:R4:W-:Y:S04]  /*15dc0*/  STL [R1+0x188], R157 ;  /* 0x0001889d01007387 */ /* 0x0009e80000100800 */
[----:B------:R-:W4:Y:S04]  /*15dd0*/  LDL.LU R0, [R1+0x24c] ;  /* 0x00024c0001007983 */ /* 0x000f280000300800 */
[----:B------:R2:W-:Y:S01]  /*15de0*/  LDGSTS.E [R123+0x30000], desc[UR60][R158.64], P0 ;  /* 0x300000009e7b7fae */ /* 0x0005e2000812187c */
[----:B---3--:R-:W-:-:S03]  /*15df0*/  IADD3 R3, P1, R3, R154, RZ ;  /* 0x0000009a03037210 */ /* 0x008fc60007f3e0ff */
[----:B-1----:R-:W3:Y:S01]  /*15e00*/  LDL.LU R150, [R1+0x28c] ;  /* 0x00028c0001967983 */ /* 0x002ee20000300800 */
[----:B------:R-:W-:Y:S01]  /*15e10*/  IADD3.X R156, R156, R153, RZ, P1, !PT ;  /* 0x000000999c9c7210 */ /* 0x000fe20000ffe4ff */
[----:B--2---:R-:W-:Y:S01]  /*15e20*/  IMAD.MOV.U32 R158, RZ, RZ, R4 ;  /* 0x000000ffff9e7224 */ /* 0x004fe200078e0004 */
[----:B------:R-:W-:Y:S01]  /*15e30*/  IADD3 R5, P2, R5, R154, RZ ;  /* 0x0000009a05057210 */ /* 0x000fe20007f5e0ff */
[----:B------:R-:W-:Y:S01]  /*15e40*/  IMAD.MOV.U32 R159, RZ, RZ, R157 ;  /* 0x000000ffff9f7224 */ /* 0x000fe200078e009d */
[----:B----4-:R-:W2:Y:S04]  /*15e50*/  LDL.LU R4, [R1+0x248] ;  /* 0x0002480001047983 */ /* 0x010ea80000300800 */
[----:B------:R-:W4:Y:S01]  /*15e60*/  LDL.LU R157, [R1+0x288] ;  /* 0x00028800019d7983 */ /* 0x000f220000300800 */
[----:B------:R-:W-:-:S03]  /*15e70*/  IMAD.X R222, R222, 0x1, R153, P2 ;  /* 0x00000001dede7824 */ /* 0x000fc600010e0699 */
[----:B------:R1:W-:Y:S04]  /*15e80*/  LDGSTS.E [R123+0x30400], desc[UR60][R158.64], P0 ;  /* 0x304000009e7b7fae */ /* 0x0003e8000812187c */
[----:B------:R-:W-:Y:S04]  /*15e90*/  STL [R1+0x1cc], R3 ;  /* 0x0001cc0301007387 */ /* 0x000fe80000100800 */
[----:B------:R1:W-:Y:S02]  /*15ea0*/  STL [R1+0x1c8], R156 ;  /* 0x0001c89c01007387 */ /* 0x0003e40000100800 */
[----:B-1----:R-:W-:-:S02]  /*15eb0*/  IMAD.MOV.U32 R158, RZ, RZ, R3 ;  /* 0x000000ffff9e7224 */ /* 0x002fc400078e0003 */
[----:B------:R-:W-:Y:S01]  /*15ec0*/  STL [R1+0x20c], R5 ;  /* 0x00020c0501007387 */ /* 0x000fe20000100800 */
[----:B------:R-:W-:-:S03]  /*15ed0*/  IMAD.MOV.U32 R159, RZ, RZ, R156 ;  /* 0x000000ffff9f7224 */ /* 0x000fc600078e009c */
[----:B------:R-:W4:Y:S04]  /*15ee0*/  LDL.LU R156, [R1+0x2cc] ;  /* 0x0002cc00019c7983 */ /* 0x000f280000300800 */
[----:B------:R1:W-:Y:S04]  /*15ef0*/  STL [R1+0x208], R222 ;  /* 0x000208de01007387 */ /* 0x0003e80000100800 */
[----:B------:R1:W-:Y:S04]  /*15f00*/  LDGSTS.E [R123+0x30800], desc[UR60][R158.64], P0 ;  /* 0x308000009e7b7fae */ /* 0x0003e8000812187c */
[----:B------:R-:W4:Y:S01]  /*15f10*/  LDL.LU R3, [R1+0x30c] ;  /* 0x00030c0001037983 */ /* 0x000f220000300800 */
[----:B-1----:R-:W-:-:S03]  /*15f20*/  IMAD.MOV.U32 R159, RZ, RZ, R222 ;  /* 0x000000ffff9f7224 */ /* 0x002fc600078e00de */
[----:B------:R-:W4:Y:S01]  /*15f30*/  LDL.LU R222, [R1+0x2c8] ;  /* 0x0002c80001de7983 */ /* 0x000f220000300800 */
[----:B------:R-:W-:-:S03]  /*15f40*/  IMAD.MOV.U32 R158, RZ, RZ, R5 ;  /* 0x000000ffff9e7224 */ /* 0x000fc600078e0005 */
[----:B------:R-:W4:Y:S04]  /*15f50*/  LDL.LU R5, [R1+0x308] ;  /* 0x0003080001057983 */ /* 0x000f280000300800 */
[----:B------:R1:W-:Y:S01]  /*15f60*/  LDGSTS.E [R123+0x30c00], desc[UR60][R158.64], P0 ;  /* 0x30c000009e7b7fae */ /* 0x0003e2000812187c */
[----:B------:R-:W-:-:S05]  /*15f70*/  IADD3 R0, P1, R0, R154, RZ ;  /* 0x0000009a00007210 */ /* 0x000fca0007f3e0ff */
[----:B-1----:R-:W-:Y:S01]  /*15f80*/  IMAD.MOV.U32 R158, RZ, RZ, R0 ;  /* 0x000000ffff9e7224 */ /* 0x002fe200078e0000 */
[----:B---3--:R-:W-:Y:S01]  /*15f90*/  IADD3 R150, P2, R150, R154, RZ ;  /* 0x0000009a96967210 */ /* 0x008fe20007f5e0ff */
[----:B------:R1:W-:Y:S01]  /*15fa0*/  STL [R1+0x24c], R0 ;  /* 0x00024c0001007387 */ /* 0x0003e20000100800 */
[----:B--2---:R-:W-:-:S04]  /*15fb0*/  IMAD.X R4, R4, 0x1, R153, P1 ;  /* 0x0000000104047824 */ /* 0x004fc800008e0699 */
[----:B------:R-:W-:Y:S02]  /*15fc0*/  IMAD.MOV.U32 R159, RZ, RZ, R4 ;  /* 0x000000ffff9f7224 */ /* 0x000fe400078e0004 */
[----:B----4-:R-:W-:Y:S01]  /*15fd0*/  IMAD.X R157, R157, 0x1, R153, P2 ;  /* 0x000000019d9d7824 */ /* 0x010fe200010e0699 */
[----:B------:R2:W-:Y:S04]  /*15fe0*/  STL [R1+0x248], R4 ;  /* 0x0002480401007387 */ /* 0x0005e80000100800 */
[----:B------:R3:W-:Y:S04]  /*15ff0*/  STL [R1+0x28c], R150 ;  /* 0x00028c9601007387 */ /* 0x0007e80000100800 */
[----:B------:R4:W-:Y:S04]  /*16000*/  LDGSTS.E [R123+0x31000], desc[UR60][R158.64], P0 ;  /* 0x310000009e7b7fae */ /* 0x0009e8000812187c */
[----:B-1----:R-:W3:Y:S01]  /*16010*/  LDL.LU R0, [R1+0x154] ;  /* 0x0001540001007983 */ /* 0x002ee20000300800 */
[----:B------:R-:W-:Y:S01]  /*16020*/  IADD3 R156, P1, R156, R154, RZ ;  /* 0x0000009a9c9c7210 */ /* 0x000fe20007f3e0ff */
[----:B----4-:R-:W-:-:S02]  /*16030*/  IMAD.MOV.U32 R158, RZ, RZ, R150 ;  /* 0x000000ffff9e7224 */ /* 0x010fc400078e0096 */
[----:B------:R1:W-:Y:S01]  /*16040*/  STL [R1+0x288], R157 ;  /* 0x0002889d01007387 */ /* 0x0003e20000100800 */
[----:B------:R-:W-:-:S03]  /*16050*/  IMAD.MOV.U32 R159, RZ, RZ, R157 ;  /* 0x000000ffff9f7224 */ /* 0x000fc600078e009d */
[----:B--2---:R-:W2:Y:S04]  /*16060*/  LDL.LU R4, [R1+0x194] ;  /* 0x0001940001047983 */ /* 0x004ea80000300800 */
[----:B---3--:R-:W3:Y:S01]  /*16070*/  LDL.LU R150, [R1+0x150] ;  /* 0x0001500001967983 */ /* 0x008ee20000300800 */
[----:B------:R-:W-:-:S03]  /*16080*/  IADD3 R3, P2, R3, R154, RZ ;  /* 0x0000009a03037210 */ /* 0x000fc60007f5e0ff */
[----:B------:R4:W-:Y:S04]  /*16090*/  LDGSTS.E [R123+0x31400], desc[UR60][R158.64], P0 ;  /* 0x314000009e7b7fae */ /* 0x0009e8000812187c */
[----:B-1----:R-:W3:Y:S01]  /*160a0*/  LDL.LU R157, [R1+0x190] ;  /* 0x00019000019d7983 */ /* 0x002ee20000300800 */
[----:B------:R-:W-:-:S03]  /*160b0*/  IMAD.X R222, R222, 0x1, R153, P1 ;  /* 0x00000001dede7824 */ /* 0x000fc600008e0699 */
[----:B------:R1:W-:Y:S01]  /*160c0*/  STL [R1+0x2cc], R156 ;  /* 0x0002cc9c01007387 */ /* 0x0003e20000100800 */
[----:B------:R-:W-:Y:S02]  /*160d0*/  IMAD.X R5, R5, 0x1, R153, P2 ;  /* 0x0000000105057824 */ /* 0x000fe400010e0699 */
[----:B----4-:R-:W-:Y:S02]  /*160e0*/  IMAD.MOV.U32 R158, RZ, RZ, R156 ;  /* 0x000000ffff9e7224 */ /* 0x010fe400078e009c */
[----:B------:R-:W-:Y:S01]  /*160f0*/  IMAD.MOV.U32 R159, RZ, RZ, R222 ;  /* 0x000000ffff9f7224 */ /* 0x000fe200078e00de */
[----:B------:R-:W-:Y:S04]  /*16100*/  STL [R1+0x2c8], R222 ;  /* 0x0002c8de01007387 */ /* 0x000fe80000100800 */
[----:B------:R4:W-:Y:S04]  /*16110*/  STL [R1+0x30c], R3 ;  /* 0x00030c0301007387 */ /* 0x0009e80000100800 */
[----:B------:R4:W-:Y:S04]  /*16120*/  LDGSTS.E [R123+0x31800], desc[UR60][R158.64], P0 ;  /* 0x318000009e7b7fae */ /* 0x0009e8000812187c */
[----:B------:R4:W-:Y:S04]  /*16130*/  STL [R1+0x308], R5 ;  /* 0x0003080501007387 */ /* 0x0009e80000100800 */
[----:B-1----:R-:W3:Y:S01]  /*16140*/  LDL.LU R156, [R1+0x1d0] ;  /* 0x0001d000019c7983 */ /* 0x002ee20000300800 */
[----:B----4-:R-:W-:-:S03]  /*16150*/  MOV R158, R3 ;  /* 0x00000003009e7202 */ /* 0x010fc60000000f00 */
[----:B------:R-:W4:Y:S01]  /*16160*/  LDL.LU R3, [R1+0x1d4] ;  /* 0x0001d40001037983 */ /* 0x000f220000300800 */
[----:B------:R-:W-:-:S03]  /*16170*/  IMAD.MOV.U32 R159, RZ, RZ, R5 ;  /* 0x000000ffff9f7224 */ /* 0x000fc600078e0005 */
[----:B------:R-:W4:Y:S04]  /*16180*/  LDL.LU R222, [R1+0x210] ;  /* 0x0002100001de7983 */ /* 0x000f280000300800 */
[----:B------:R-:W4:Y:S04]  /*16190*/  LDL.LU R5, [R1+0x214] ;  /* 0x0002140001057983 */ /* 0x000f280000300800 */
[----:B------:R1:W-:Y:S02]  /*161a0*/  LDGSTS.E [R123+0x31c00], desc[UR60][R158.64], P0 ;  /* 0x31c000009e7b7fae */ /* 0x0003e4000812187c */
[----:B-1----:R-:W-:-:S05]  /*161b0*/  LOP3.LUT R159, R2, 0x10, RZ, 0x3c, !PT ;  /* 0x00000010029f7812 */ /* 0x002fca00078e3cff */
[----:B------:R-:W-:Y:S01]  /*161c0*/  VIADD R123, R159, UR5 ;  /* 0x000000059f7b7c36 */ /* 0x000fe20008000000 */
[----:B------:R-:W-:-:S05]  /*161d0*/  IADD3 R0, P1, R0, R154, RZ ;  /* 0x0000009a00007210 */ /* 0x000fca0007f3e0ff */
[----:B------:R1:W-:Y:S01]  /*161e0*/  STL [R1+0x154], R0 ;  /* 0x0001540001007387 */ /* 0x0003e20000100800 */
[----:B--2---:R-:W-:Y:S01]  /*161f0*/  IADD3 R4, P2, R4, R154, RZ ;  /* 0x0000009a04047210 */ /* 0x004fe20007f5e0ff */
[--C-:B---3--:R-:W-:Y:S02]  /*16200*/  IMAD.X R150, R150, 0x1, R153.reuse, P1 ;  /* 0x0000000196967824 */ /* 0x108fe400008e0699 */
[----:B------:R-:W-:Y:S02]  /*16210*/  IMAD.MOV.U32 R158, RZ, RZ, R0 ;  /* 0x000000ffff9e7224 */ /* 0x000fe400078e0000 */
[----:B------:R-:W-:Y:S01]  /*16220*/  IMAD.MOV.U32 R159, RZ, RZ, R150 ;  /* 0x000000ffff9f7224 */ /* 0x000fe200078e0096 */
[----:B------:R2:W-:Y:S01]  /*16230*/  STL [R1+0x150], R150 ;  /* 0x0001509601007387 */ /* 0x0005e20000100800 */
[----:B------:R-:W-:-:S03]  /*16240*/  IMAD.X R157, R157, 0x1, R153, P2 ;  /* 0x000000019d9d7824 */ /* 0x000fc600010e0699 */
[----:B------:R3:W-:Y:S04]  /*16250*/  STL [R1+0x194], R4 ;  /* 0x0001940401007387 */ /* 0x0007e80000100800 */
[----:B------:R3:W-:Y:S04]  /*16260*/  STL [R1+0x190], R157 ;  /* 0x0001909d01007387 */ /* 0x0007e80000100800 */
[----:B-1----:R-:W4:Y:S04]  /*16270*/  LDL.LU R0, [R1+0x254] ;  /* 0x0002540001007983 */ /* 0x002f280000300800 */
[----:B------:R1:W-:Y:S04]  /*16280*/  LDGSTS.E [R123+0x30080], desc[UR60][R158.64], P0 ;  /* 0x300800009e7b7fae */ /* 0x0003e8000812187c */
[----:B--2---:R-:W2:Y:S01]  /*16290*/  LDL.LU R150, [R1+0x294] ;  /* 0x0002940001967983 */ /* 0x004ea20000300800 */
[----:B-1----:R-:W-:-:S02]  /*162a0*/  IMAD.MOV.U32 R158, RZ, RZ, R4 ;  /* 0x000000ffff9e7224 */ /* 0x002fc400078e0004 */
[----:B------:R-:W-:Y:S01]  /*162b0*/  IMAD.MOV.U32 R159, RZ, RZ, R157 ;  /* 0x000000ffff9f7224 */ /* 0x000fe200078e009d */
[----:B---3--:R-:W3:Y:S04]  /*162c0*/  LDL.LU R4, [R1+0x250] ;  /* 0x0002500001047983 */ /* 0x008ee80000300800 */
[----:B------:R-:W3:Y:S01]  /*162d0*/  LDL.LU R157, [R1+0x290] ;  /* 0x00029000019d7983 */ /* 0x000ee20000300800 */
[----:B----4-:R-:W-:-:S03]  /*162e0*/  IADD3 R3, P1, R3, R154, RZ ;  /* 0x0000009a03037210 */ /* 0x010fc60007f3e0ff */
[----:B------:R1:W-:Y:S02]  /*162f0*/  LDGSTS.E [R123+0x30480], desc[UR60][R158.64], P0 ;  /* 0x304800009e7b7fae */ /* 0x0003e4000812187c */
[--C-:B------:R-:W-:Y:S01]  /*16300*/  IMAD.X R156, R156, 0x1, R153.reuse, P1 ;  /* 0x000000019c9c7824 */ /* 0x100fe200008e0699 */
[----:B------:R-:W-:Y:S01]  /*16310*/  IADD3 R5, P2, R5, R154, RZ ;  /* 0x0000009a05057210 */ /* 0x000fe20007f5e0ff */
[----:B------:R-:W-:Y:S04]  /*16320*/  STL [R1+0x1d4], R3 ;  /* 0x0001d40301007387 */ /* 0x000fe80000100800 */
[----:B------:R-:W-:Y:S01]  /*16330*/  IMAD.X R222, R222, 0x1, R153, P2 ;  /* 0x00000001dede7824 */ /* 0x000fe200010e0699 */
[----:B------:R4:W-:Y:S01]  /*16340*/  STL [R1+0x1d0], R156 ;  /* 0x0001d09c01007387 */ /* 0x0009e20000100800 */
[----:B-1----:R-:W-:-:S02]  /*16350*/  IMAD.MOV.U32 R158, RZ, RZ, R3 ;  /* 0x000000ffff9e7224 */ /* 0x002fc400078e0003 */
[----:B------:R-:W-:Y:S01]  /*16360*/  IMAD.MOV.U32 R159, RZ, RZ, R156 ;  /* 0x000000ffff9f7224 */ /* 0x000fe200078e009c */
[----:B------:R-:W-:Y:S04]  /*16370*/  STL [R1+0x214], R5 ;  /* 0x0002140501007387 */ /* 0x000fe80000100800 */
[----:B------:R1:W-:Y:S04]  /*16380*/  LDGSTS.E [R123+0x30880], desc[UR60][R158.64], P0 ;  /* 0x308800009e7b7fae */ /* 0x0003e8000812187c */
[----:B----4-:R-:W4:Y:S04]  /*16390*/  LDL.LU R156, [R1+0x2d4] ;  /* 0x0002d400019c7983 */ /* 0x010f280000300800 */
[----:B------:R1:W-:Y:S04]  /*163a0*/  STL [R1+0x210], R222 ;  /* 0x000210de01007387 */ /* 0x0003e80000100800 */
[----:B------:R-:W4:Y:S01]  /*163b0*/  LDL.LU R3, [R1+0x314] ;  /* 0x0003140001037983 */ /* 0x000f220000300800 */
[----:B-1----:R-:W-:-:S02]  /*163c0*/  IMAD.MOV.U32 R159, RZ, RZ, R222 ;  /* 0x000000ffff9f7224 */ /* 0x002fc400078e00de */
[----:B------:R-:W-:Y:S01]  /*163d0*/  IMAD.MOV.U32 R158, RZ, RZ, R5 ;  /* 0x000000ffff9e7224 */ /* 0x000fe200078e0005 */
[----:B------:R-:W4:Y:S04]  /*163e0*/  LDL.LU R222, [R1+0x2d0] ;  /* 0x0002d00001de7983 */ /* 0x000f280000300800 */
[----:B------:R-:W4:Y:S04]  /*163f0*/  LDL.LU R5, [R1+0x310] ;  /* 0x0003100001057983 */ /* 0x000f280000300800 */
[----:B------:R1:W-:Y:S01]  /*16400*/  LDGSTS.E [R123+0x30c80], desc[UR60][R158.64], P0 ;  /* 0x30c800009e7b7fae */ /* 0x0003e2000812187c */
[----:B------:R-:W-:-:S05]  /*16410*/  IADD3 R0, P1, R0, R154, RZ ;  /* 0x0000009a00007210 */ /* 0x000fca0007f3e0ff */
[----:B-1----:R-:W-:Y:S01]  /*16420*/  IMAD.MOV.U32 R158, RZ, RZ, R0 ;  /* 0x000000ffff9e7224 */ /* 0x002fe200078e0000 */
[----:B--2---:R-:W-:Y:S01]  /*16430*/  IADD3 R150, P2, R150, R154, RZ ;  /* 0x0000009a96967210 */ /* 0x004fe20007f5e0ff */
[----:B------:R1:W-:Y:S01]  /*16440*/  STL [R1+0x254], R0 ;  /* 0x0002540001007387 */ /* 0x0003e20000100800 */
[----:B---3--:R-:W-:-:S04]  /*16450*/  IMAD.X R4, R4, 0x1, R153, P1 ;  /* 0x0000000104047824 */ /* 0x008fc800008e0699 */
[----:B------:R-:W-:Y:S01]  /*16460*/  IMAD.MOV.U32 R159, RZ, RZ, R4 ;  /* 0x000000ffff9f7224 */ /* 0x000fe200078e0004 */
[----:B------:R-:W-:Y:S01]  /*16470*/  IADD3.X R157, R157, R153, RZ, P2, !PT ;  /* 0x000000999d9d7210 */ /* 0x000fe200017fe4ff */
[----:B------:R2:W-:Y:S04]  /*16480*/  STL [R1+0x250], R4 ;  /* 0x0002500401007387 */ /* 0x0005e80000100800 */
[----:B------:R3:W-:Y:S04]  /*16490*/  STL [R1+0x294], R150 ;  /* 0x0002949601007387 */ /* 0x0007e80000100800 */
[----:B------:R2:W-:Y:S04]  /*164a0*/  LDGSTS.E [R123+0x31080], desc[UR60][R158.64], P0 ;  /* 0x310800009e7b7fae */ /* 0x0005e8000812187c */
[----:B-1----:R-:W4:Y:S04]  /*164b0*/  LDL.LU R0, [R1+0x15c] ;  /* 0x00015c0001007983 */ /* 0x002f280000300800 */
[----:B------:R1:W-:Y:S01]  /*164c0*/  STL [R1+0x290], R157 ;  /* 0x0002909d01007387 */ /* 0x0003e20000100800 */
[----:B--2---:R-:W-:-:S03]  /*164d0*/  IMAD.MOV.U32 R158, RZ, RZ, R150 ;  /* 0x000000ffff9e7224 */ /* 0x004fc600078e0096 */
[----:B------:R-:W2:Y:S01]  /*164e0*/  LDL.LU R4, [R1+0x19c] ;  /* 0x00019c0001047983 */ /* 0x000ea20000300800 */
[----:B------:R-:W-:-:S03]  /*164f0*/  IMAD.MOV.U32 R159, RZ, RZ, R157 ;  /* 0x000000ffff9f7224 */ /* 0x000fc600078e009d */
[----:B---3--:R-:W3:Y:S01]  /*16500*/  LDL.LU R150, [R1+0x158] ;  /* 0x0001580001967983 */ /* 0x008ee20000300800 */
[----:B----4-:R-:W-:-:S03]  /*16510*/  IADD3 R156, P1, R156, R154, RZ ;  /* 0x0000009a9c9c7210 */ /* 0x010fc60007f3e0ff */
[----:B------:R4:W-:Y:S04]  /*16520*/  LDGSTS.E [R123+0x31480], desc[UR60][R158.64], P0 ;  /* 0x314800009e7b7fae */ /* 0x0009e8000812187c */
[----:B-1----:R-:W3:Y:S01]  /*16530*/  LDL.LU R157, [R1+0x198] ;  /* 0x00019800019d7983 */ /* 0x002ee20000300800 */
[----:B------:R-:W-:Y:S01]  /*16540*/  IADD3 R3, P2, R3, R154, RZ ;  /* 0x0000009a03037210 */ /* 0x000fe20007f5e0ff */
[--C-:B------:R-:W-:Y:S02]  /*16550*/  IMAD.X R222, R222, 0x1, R153.reuse, P1 ;  /* 0x00000001dede7824 */ /* 0x100fe400008e0699 */
[----:B----4-:R-:W-:Y:S02]  /*16560*/  IMAD.MOV.U32 R158, RZ, RZ, R156 ;  /* 0x000000ffff9e7224 */ /* 0x010fe400078e009c */
[----:B------:R-:W-:-:S02]  /*16570*/  IMAD.X R5, R5, 0x1, R153, P2 ;  /* 0x0000000105057824 */ /* 0x000fc400010e0699 */
[----:B------:R-:W-:Y:S01]  /*16580*/  IMAD.MOV.U32 R159, RZ, RZ, R222 ;  /* 0x000000ffff9f7224 */ /* 0x000fe200078e00de */
[----:B------:R1:W-:Y:S04]  /*16590*/  STL [R1+0x2d4], R156 ;  /* 0x0002d49c01007387 */ /* 0x0003e80000100800 */
[----:B------:R-:W-:Y:S04]  /*165a0*/  STL [R1+0x2d0], R222 ;  /* 0x0002d0de01007387 */ /* 0x000fe80000100800 */
[----:B------:R4:W-:Y:S04]  /*165b0*/  STL [R1+0x314], R3 ;  /* 0x0003140301007387 */ /* 0x0009e80000100800 */
[----:B------:R4:W-:Y:S04]  /*165c0*/  LDGSTS.E [R123+0x31880], desc[UR60][R158.64], P0 ;  /* 0x318800009e7b7fae */ /* 0x0009e8000812187c */
[----:B------:R4:W-:Y:S04]  /*165d0*/  STL [R1+0x310], R5 ;  /* 0x0003100501007387 */ /* 0x0009e80000100800 */
[----:B-1----:R-:W3:Y:S01]  /*165e0*/  LDL.LU R156, [R1+0x1d8] ;  /* 0x0001d800019c7983 */ /* 0x002ee20000300800 */
[----:B----4-:R-:W-:-:S03]  /*165f0*/  IMAD.MOV.U32 R158, RZ, RZ, R3 ;  /* 0x000000ffff9e7224 */ /* 0x010fc600078e0003 */
[----:B------:R-:W4:Y:S01]  /*16600*/  LDL.LU R3, [R1+0x1dc] ;  /* 0x0001dc0001037983 */ /* 0x000f220000300800 */
[----:B------:R-:W-:-:S03]  /*16610*/  IMAD.MOV.U32 R159, RZ, RZ, R5 ;  /* 0x000000ffff9f7224 */ /* 0x000fc600078e0005 */
[----:B------:R-:W4:Y:S04]  /*16620*/  LDL.LU R222, [R1+0x218] ;  /* 0x0002180001de7983 */ /* 0x000f280000300800 */
[----:B------:R-:W4:Y:S04]  /*16630*/  LDL.LU R5, [R1+0x21c] ;  /* 0x00021c0001057983 */ /* 0x000f280000300800 */
[----:B------:R1:W-:Y:S02]  /*16640*/  LDGSTS.E [R123+0x31c80], desc[UR60][R158.64], P0 ;  /* 0x31c800009e7b7fae */ /* 0x0003e4000812187c */
[----:B-1----:R-:W-:-:S05]  /*16650*/  LOP3.LUT R159, R2, 0x20, RZ, 0x3c, !PT ;  /* 0x00000020029f7812 */ /* 0x002fca00078e3cff */
[----:B------:R-:W-:Y:S01]  /*16660*/  VIADD R123, R159, UR5 ;  /* 0x000000059f7b7c36 */ /* 0x000fe20008000000 */
[-C--:B------:R-:W-:Y:S02]  /*16670*/  IADD3 R0, P1, R0, R154.reuse, RZ ;  /* 0x0000009a00007210 */ /* 0x080fe40007f3e0ff */
[----:B--2---:R-:W-:-:S03]  /*16680*/  IADD3 R4, P2, R4, R154, RZ ;  /* 0x0000009a04047210 */ /* 0x004fc60007f5e0ff */
[--C-:B---3--:R-:W-:Y:S01]  /*16690*/  IMAD.X R150, R150, 0x1, R153.reuse, P1 ;  /* 0x0000000196967824 */ /* 0x108fe200008e0699 */
[----:B------:R1:W-:Y:S01]  /*166a0*/  STL [R1+0x15c], R0 ;  /* 0x00015c0001007387 */ /* 0x0003e20000100800 */
        /* <DEDUP_REMOVED lines=9> */
[----:B-1----:R-:W-:Y:S01]  /*16740*/  MOV R158, R4 ;  /* 0x00000004009e7202 */ /* 0x002fe20000000f00 */
[----:B------:R-:W-:-:S02]  /*16750*/  IMAD.MOV.U32 R159, RZ, RZ, R157 ;  /* 0x000000ffff9f7224 */ /* 0x000fc400078e009d */
[----:B---3--:R-:W3:Y:S04]  /*16760*/  LDL.LU R4, [R1+0x258] ;  /* 0x0002580001047983 */ /* 0x008ee80000300800 */
[----:B------:R-:W3:Y:S04]  /*16770*/  LDL.LU R157, [R1+0x298] ;  /* 0x00029800019d7983 */ /* 0x000ee80000300800 */
[----:B------:R1:W-:Y:S01]  /*16780*/  LDGSTS.E [R123+0x30500], desc[UR60][R158.64], P0 ;  /* 0x305000009e7b7fae */ /* 0x0003e2000812187c */
[----:B----4-:R-:W-:-:S05]  /*16790*/  IADD3 R3, P1, R3, R154, RZ ;  /* 0x0000009a03037210 */ /* 0x010fca0007f3e0ff */
[----:B------:R-:W-:Y:S01]  /*167a0*/  IMAD.X R156, R156, 0x1, R153, P1 ;  /* 0x000000019c9c7824 */ /* 0x000fe200008e0699 */
[----:B------:R-:W-:Y:S01]  /*167b0*/  IADD3 R5, P2, R5, R154, RZ ;  /* 0x0000009a05057210 */ /* 0x000fe20007f5e0ff */
[----:B------:R-:W-:Y:S01]  /*167c0*/  STL [R1+0x1dc], R3 ;  /* 0x0001dc0301007387 */ /* 0x000fe20000100800 */
[----:B-1----:R-:W-:Y:S02]  /*167d0*/  IMAD.MOV.U32 R158, RZ, RZ, R3 ;  /* 0x000000ffff9e7224 */ /* 0x002fe400078e0003 */
[----:B------:R-:W-:Y:S01]  /*167e0*/  IMAD.MOV.U32 R159, RZ, RZ, R156 ;  /* 0x000000ffff9f7224 */ /* 0x000fe200078e009c */
[----:B------:R1:W-:Y:S01]  /*167f0*/  STL [R1+0x1d8], R156 ;  /* 0x0001d89c01007387 */ /* 0x0003e20000100800 */
[----:B------:R-:W-:-:S03]  /*16800*/  IMAD.X R222, R222, 0x1, R153, P2 ;  /* 0x00000001dede7824 */ /* 0x000fc600010e0699 */
[----:B------:R-:W-:Y:S04]  /*16810*/  STL [R1+0x21c], R5 ;  /* 0x00021c0501007387 */ /* 0x000fe80000100800 */
[----:B------:R4:W-:Y:S04]  /*16820*/  LDGSTS.E [R123+0x30900], desc[UR60][R158.64], P0 ;  /* 0x309000009e7b7fae */ /* 0x0009e8000812187c */
[----:B-1----:R-:W3:Y:S04]  /*16830*/  LDL.LU R156, [R1+0x2dc] ;  /* 0x0002dc00019c7983 */ /* 0x002ee80000300800 */
[----:B------:R1:W-:Y:S04]  /*16840*/  STL [R1+0x218], R222 ;  /* 0x000218de01007387 */ /* 0x0003e80000100800 */
[----:B------:R-:W3:Y:S01]  /*16850*/  LDL.LU R3, [R1+0x31c] ;  /* 0x00031c0001037983 */ /* 0x000ee20000300800 */
[----:B----4-:R-:W-:-:S02]  /*16860*/  IMAD.MOV.U32 R159, RZ, RZ, R222 ;  /* 0x000000ffff9f7224 */ /* 0x010fc400078e00de */
[----:B------:R-:W-:Y:S01]  /*16870*/  IMAD.MOV.U32 R158, RZ, RZ, R5 ;  /* 0x000000ffff9e7224 */ /* 0x000fe200078e0005 */
[----:B-1----:R-:W4:Y:S04]  /*16880*/  LDL.LU R222, [R1+0x2d8] ;  /* 0x0002d80001de7983 */ /* 0x002f280000300800 */
[----:B------:R-:W4:Y:S04]  /*16890*/  LDL.LU R5, [R1+0x318] ;  /* 0x0003180001057983 */ /* 0x000f280000300800 */
[----:B------:R1:W-:Y:S01]  /*168a0*/  LDGSTS.E [R123+0x30d00], desc[UR60][R158.64], P0 ;  /* 0x30d000009e7b7fae */ /* 0x0003e2000812187c */
[----:B------:R-:W-:-:S05]  /*168b0*/  IADD3 R0, P1, R0, R154, RZ ;  /* 0x0000009a00007210 */ /* 0x000fca0007f3e0ff */
[----:B-1----:R-:W-:Y:S01]  /*168c0*/  IMAD.MOV.U32 R158, RZ, RZ, R0 ;  /* 0x000000ffff9e7224 */ /* 0x002fe200078e0000 */
[----:B--2---:R-:W-:Y:S01]  /*168d0*/  IADD3 R150, P2, R150, R154, RZ ;  /* 0x0000009a96967210 */ /* 0x004fe20007f5e0ff */
[----:B------:R1:W-:Y:S01]  /*168e0*/  STL [R1+0x25c], R0 ;  /* 0x00025c0001007387 */ /* 0x0003e20000100800 */
[----:B---3--:R-:W-:-:S04]  /*168f0*/  IMAD.X R4, R4, 0x1, R153, P1 ;  /* 0x0000000104047824 */ /* 0x008fc800008e0699 */
[----:B------:R-:W-:Y:S02]  /*16900*/  IMAD.MOV.U32 R159, RZ, RZ, R4 ;  /* 0x000000ffff9f7224 */ /* 0x000fe400078e0004 */
[----:B------:R-:W-:Y:S01]  /*16910*/  IMAD.X R157, R157, 0x1, R153, P2 ;  /* 0x000000019d9d7824 */ /* 0x000fe200010e0699 */
        /* <DEDUP_REMOVED lines=8> */
[----:B---3--:R-:W3:Y:S04]  /*169a0*/  LDL.LU R150, [R1+0x160] ;  /* 0x0001600001967983 */ /* 0x008ee80000300800 */
[----:B------:R4:W-:Y:S01]  /*169b0*/  LDGSTS.E [R123+0x31500], desc[UR60][R158.64], P0 ;  /* 0x315000009e7b7fae */ /* 0x0009e2000812187c */
[----:B------:R-:W-:-:S03]  /*169c0*/  IADD3 R156, P1, R156, R154, RZ ;  /* 0x0000009a9c9c7210 */ /* 0x000fc60007f3e0ff */
[----:B-1----:R-:W3:Y:S01]  /*169d0*/  LDL.LU R157, [R1+0x1a0] ;  /* 0x0001a000019d7983 */ /* 0x002ee20000300800 */
[----:B------:R-:W-:Y:S02]  /*169e0*/  IADD3 R3, P2, R3, R154, RZ ;  /* 0x0000009a03037210 */ /* 0x000fe40007f5e0ff */
[----:B----4-:R-:W-:Y:S01]  /*169f0*/  MOV R158, R156 ;  /* 0x0000009c009e7202 */ /* 0x010fe20000000f00 */
[--C-:B------:R-:W-:Y:S01]  /*16a00*/  IMAD.X R222, R222, 0x1, R153.reuse, P1 ;  /* 0x00000001dede7824 */ /* 0x100fe200008e0699 */
[----:B------:R1:W-:Y:S01]  /*16a10*/  STL [R1+0x2dc], R156 ;  /* 0x0002dc9c01007387 */ /* 0x0003e20000100800 */
[----:B------:R-:W-:Y:S02]  /*16a20*/  IMAD.X R5, R5, 0x1, R153, P2 ;  /* 0x0000000105057824 */ /* 0x000fe400010e0699 */
[----:B------:R-:W-:Y:S01]  /*16a30*/  IMAD.MOV.U32 R159, RZ, RZ, R222 ;  /* 0x000000ffff9f7224 */ /* 0x000fe200078e00de */
        /* <DEDUP_REMOVED lines=44> */
[----:B----4-:R-:W-:Y:S01]  /*16d00*/  MOV R159, R222 ;  /* 0x000000de009f7202 */ /* 0x010fe20000000f00 */
[----:B------:R-:W-:-:S02]  /*16d10*/  IMAD.MOV.U32 R158, RZ, RZ, R5 ;  /* 0x000000ffff9e7224 */ /* 0x000fc400078e0005 */
        /* <DEDUP_REMOVED lines=22> */
[----:B------:R-:W-:Y:S01]  /*16e80*/  IADD3 R3, P2, R3, R154, RZ ;  /* 0x0000009a03037210 */ /* 0x000fe20007f5e0ff */
[----:B----4-:R-:W-:Y:S02]  /*16e90*/  IMAD.MOV.U32 R158, RZ, RZ, R156 ;  /* 0x000000ffff9e7224 */ /* 0x010fe400078e009c */
        /* <DEDUP_REMOVED lines=21> */
[----:B------:R-:W-:Y:S02]  /*16ff0*/  MOV R158, R0 ;  /* 0x00000000009e7202 */ /* 0x000fe40000000f00 */
        /* <DEDUP_REMOVED lines=26> */
[----:B----4-:R-:W-:-:S03]  /*171a0*/  IMAD.MOV.U32 R159, RZ, RZ, R222 ;  /* 0x000000ffff9f7224 */ /* 0x010fc600078e00de */
[----:B-1----:R-:W4:Y:S01]  /*171b0*/  LDL.LU R222, [R1+0x2e8] ;  /* 0x0002e80001de7983 */ /* 0x002f220000300800 */
[----:B------:R-:W-:-:S03]  /*171c0*/  IMAD.MOV.U32 R158, RZ, RZ, R5 ;  /* 0x000000ffff9e7224 */ /* 0x000fc600078e0005 */
        /* <DEDUP_REMOVED lines=22> */
[----:B----4-:R-:W-:Y:S01]  /*17330*/  IMAD.MOV.U32 R158, RZ, RZ, R156 ;  /* 0x000000ffff9e7224 */ /* 0x010fe200078e009c */
[----:B------:R-:W-:Y:S01]  /*17340*/  IADD3.X R222, R222, R153, RZ, P1, !PT ;  /* 0x00000099dede7210 */ /* 0x000fe20000ffe4ff */
[----:B------:R1:W-:Y:S02]  /*17350*/  STL [R1+0x2ec], R156 ;  /* 0x0002ec9c01007387 */ /* 0x0003e40000100800 */
        /* <DEDUP_REMOVED lines=38> */
[----:B------:R-:W-:Y:S01]  /*175c0*/  MOV R159, R156 ;  /* 0x0000009c009f7202 */ /* 0x000fe20000000f00 */
[----:B------:R-:W-:Y:S01]  /*175d0*/  IMAD.X R222, R222, 0x1, R153, P2 ;  /* 0x00000001dede7824 */ /* 0x000fe200010e0699 */
[----:B------:R1:W-:Y:S04]  /*175e0*/  STL [R1+0x1f0], R156 ;  /* 0x0001f09c01007387 */ /* 0x0003e80000100800 */
        /* <DEDUP_REMOVED lines=50> */
[----:B---3--:R-:W-:Y:S01]  /*17910*/  IMAD.X R150, R150, 0x1, R153, P1 ;  /* 0x0000000196967824 */ /* 0x008fe200008e0699 */
[----:B------:R1:W-:Y:S01]  /*17920*/  STL [R1+0x17c], R0 ;  /* 0x00017c0001007387 */ /* 0x0003e20000100800 */
[----:B------:R-:W-:Y:S02]  /*17930*/  IMAD.MOV.U32 R158, RZ, RZ, R0 ;  /* 0x000000ffff9e7224 */ /* 0x000fe400078e0000 */
[----:B------:R-:W-:Y:S01]  /*17940*/  IMAD.MOV.U32 R159, RZ, RZ, R150 ;  /* 0x000000ffff9f7224 */ /* 0x000fe200078e0096 */
[----:B------:R2:W-:Y:S01]  /*17950*/  STL [R1+0x178], R150 ;  /* 0x0001789601007387 */ /* 0x0005e20000100800 */
[----:B------:R-:W-:-:S03]  /*17960*/  IADD3.X R157, R157, R153, RZ, P2, !PT ;  /* 0x000000999d9d7210 */ /* 0x000fc600017fe4ff */
[----:B------:R-:W-:Y:S04]  /*17970*/  STL [R1+0x1bc], R4 ;  /* 0x0001bc0401007387 */ /* 0x000fe80000100800 */
[----:B------:R3:W-:Y:S04]  /*17980*/  STL [R1+0x1b8], R157 ;  /* 0x0001b89d01007387 */ /* 0x0007e80000100800 */
[----:B-1----:R-:W4:Y:S04]  /*17990*/  LDL.LU R0, [R1+0x27c] ;  /* 0x00027c0001007983 */ /* 0x002f280000300800 */
[----:B------:R1:W-:Y:S04]  /*179a0*/  LDGSTS.E [R123+0x30300], desc[UR60][R158.64], P0 ;  /* 0x303000009e7b7fae */ /* 0x0003e8000812187c */
[----:B--2---:R-:W2:Y:S01]  /*179b0*/  LDL.LU R150, [R1+0x2bc] ;  /* 0x0002bc0001967983 */ /* 0x004ea20000300800 */
[----:B-1----:R-:W-:-:S02]  /*179c0*/  IMAD.MOV.U32 R158, RZ, RZ, R4 ;  /* 0x000000ffff9e7224 */ /* 0x002fc400078e0004 */
[----:B------:R-:W-:Y:S02]  /*179d0*/  IMAD.MOV.U32 R159, RZ, RZ, R157 ;  /* 0x000000ffff9f7224 */ /* 0x000fe400078e009d */
        /* <DEDUP_REMOVED lines=24> */
[----:B---3--:R-:W-:-:S04]  /*17b60*/  IMAD.X R157, R157, 0x1, R153, P1 ;  /* 0x000000019d9d7824 */ /* 0x008fc800008e0699 */
[----:B------:R-:W-:Y:S02]  /*17b70*/  IMAD.MOV.U32 R159, RZ, RZ, R157 ;  /* 0x000000ffff9f7224 */ /* 0x000fe400078e009d */
[----:B------:R-:W-:-:S03]  /*17b80*/  IMAD.X R4, R4, 0x1, R153, P2 ;  /* 0x0000000104047824 */ /* 0x000fc600010e0699 */
[----:B------:R1:W-:Y:S04]  /*17b90*/  LDGSTS.E [R123+0x31300], desc[UR60][R158.64], P0 ;  /* 0x313000009e7b7fae */ /* 0x0003e8000812187c */
[----:B------:R-:W-:Y:S04]  /*17ba0*/  STL [R1+0x27c], R0 ;  /* 0x00027c0001007387 */ /* 0x000fe80000100800 */
[----:B------:R2:W-:Y:S01]  /*17bb0*/  STL [R1+0x278], R157 ;  /* 0x0002789d01007387 */ /* 0x0005e20000100800 */
[----:B-1----:R-:W-:Y:S01]  /*17bc0*/  MOV R158, R150 ;  /* 0x00000096009e7202 */ /* 0x002fe20000000f00 */
[----:B------:R-:W-:-:S02]  /*17bd0*/  IMAD.MOV.U32 R159, RZ, RZ, R4 ;  /* 0x000000ffff9f7224 */ /* 0x000fc400078e0004 */
[----:B------:R-:W-:Y:S04]  /*17be0*/  STL [R1+0x2bc], R150 ;  /* 0x0002bc9601007387 */ /* 0x000fe80000100800 */
[----:B--2---:R-:W2:Y:S04]  /*17bf0*/  LDL.LU R157, [R1+0x184] ;  /* 0x00018400019d7983 */ /* 0x004ea80000300800 */
[----:B------:R1:W-:Y:S01]  /*17c00*/  LDGSTS.E [R123+0x31700], desc[UR60][R158.64], P0 ;  /* 0x317000009e7b7fae */ /* 0x0003e2000812187c */
[----:B------:R-:W-:-:S03]  /*17c10*/  IADD3 R156, P1, R156, R154, RZ ;  /* 0x0000009a9c9c7210 */ /* 0x000fc60007f3e0ff */
[----:B------:R3:W-:Y:S02]  /*17c20*/  STL [R1+0x2b8], R4 ;  /* 0x0002b80401007387 */ /* 0x0007e40000100800 */
[----:B-1----:R-:W-:Y:S02]  /*17c30*/  IMAD.MOV.U32 R158, RZ, RZ, R156 ;  /* 0x000000ffff9e7224 */ /* 0x002fe400078e009c */
[----:B------:R-:W2:Y:S01]  /*17c40*/  LDL.LU R0, [R1+0x1c4] ;  /* 0x0001c40001007983 */ /* 0x000ea20000300800 */
[----:B------:R-:W-:-:S03]  /*17c50*/  IADD3 R3, P2, R3, R154, RZ ;  /* 0x0000009a03037210 */ /* 0x000fc60007f5e0ff */
[----:B---3--:R-:W5:Y:S01]  /*17c60*/  LDL.LU R4, [R1+0x774] ;  /* 0x0007740001047983 */ /* 0x008f620000300800 */
[----:B----4-:R-:W-:-:S03]  /*17c70*/  IMAD.X R222, R222, 0x1, R153, P1 ;  /* 0x00000001dede7824 */ /* 0x010fc600008e0699 */
[----:B------:R-:W3:Y:S01]  /*17c80*/  LDL.LU R150, [R1+0x1c0] ;  /* 0x0001c00001967983 */ /* 0x000ee20000300800 */
[----:B------:R-:W-:Y:S02]  /*17c90*/  IMAD.MOV.U32 R159, RZ, RZ, R222 ;  /* 0x000000ffff9f7224 */ /* 0x000fe400078e00de */
[----:B------:R-:W-:Y:S01]  /*17ca0*/  IMAD.X R5, R5, 0x1, R153, P2 ;  /* 0x0000000105057824 */ /* 0x000fe200010e0699 */
[----:B------:R1:W-:Y:S04]  /*17cb0*/  STL [R1+0x2fc], R156 ;  /* 0x0002fc9c01007387 */ /* 0x0003e80000100800 */
[----:B------:R4:W-:Y:S04]  /*17cc0*/  STL [R1+0x2f8], R222 ;  /* 0x0002f8de01007387 */ /* 0x0009e80000100800 */
[----:B------:R4:W-:Y:S04]  /*17cd0*/  LDGSTS.E [R123+0x31b00], desc[UR60][R158.64], P0 ;  /* 0x31b000009e7b7fae */ /* 0x0009e8000812187c */
[----:B------:R-:W-:Y:S04]  /*17ce0*/  STL [R1+0x33c], R3 ;  /* 0x00033c0301007387 */ /* 0x000fe80000100800 */
[----:B-1----:R-:W3:Y:S01]  /*17cf0*/  LDL.LU R156, [R1+0x204] ;  /* 0x00020400019c7983 */ /* 0x002ee20000300800 */
[----:B----4-:R-:W-:-:S02]  /*17d00*/  IMAD.MOV.U32 R158, RZ, RZ, R3 ;  /* 0x000000ffff9e7224 */ /* 0x010fc400078e0003 */
[----:B------:R-:W-:Y:S01]  /*17d10*/  IMAD.MOV.U32 R159, RZ, RZ, R5 ;  /* 0x000000ffff9f7224 */ /* 0x000fe200078e0005 */
[----:B------:R1:W-:Y:S04]  /*17d20*/  STL [R1+0x338], R5 ;  /* 0x0003380501007387 */ /* 0x0003e80000100800 */
[----:B------:R-:W4:Y:S04]  /*17d30*/  LDL.LU R222, [R1+0x244] ;  /* 0x0002440001de7983 */ /* 0x000f280000300800 */
[----:B------:R1:W-:Y:S04]  /*17d40*/  LDGSTS.E [R123+0x31f00], desc[UR60][R158.64], P0 ;  /* 0x31f000009e7b7fae */ /* 0x0003e8000812187c */
[----:B-1----:R-:W5:Y:S04]  /*17d50*/  LDL.LU R5, [R1+0x770] ;  /* 0x0007700001057983 */ /* 0x002f680000300800 */
[----:B------:R-:W4:Y:S04]  /*17d60*/  LDL.LU R3, [R1+0x240] ;  /* 0x0002400001037983 */ /* 0x000f280000300800 */
[----:B------:R-:W4:Y:S01]  /*17d70*/  LDL.LU R159, [R1+0x180] ;  /* 0x00018000019f7983 */ /* 0x000f220000300800 */
[----:B------:R-:W-:-:S05]  /*17d80*/  LOP3.LUT R158, R2, 0x70, RZ, 0x3c, !PT ;  /* 0x00000070029e7812 */ /* 0x000fca00078e3cff */
[----:B------:R-:W-:Y:S01]  /*17d90*/  VIADD R123, R158, UR5 ;  /* 0x000000059e7b7c36 */ /* 0x000fe20008000000 */
[----:B--2---:R-:W-:-:S05]  /*17da0*/  IADD3 R157, P1, R157, R154, RZ ;  /* 0x0000009a9d9d7210 */ /* 0x004fca0007f3e0ff */
[----:B------:R-:W-:Y:S01]  /*17db0*/  IMAD.MOV.U32 R158, RZ, RZ, R157 ;  /* 0x000000ffff9e7224 */ /* 0x000fe200078e009d */
[----:B------:R1:W-:Y:S01]  /*17dc0*/  STL [R1+0x184], R157 ;  /* 0x0001849d01007387 */ /* 0x0003e20000100800 */
[----:B------:R-:W-:-:S05]  /*17dd0*/  IADD3 R0, P2, R0, R154, RZ ;  /* 0x0000009a00007210 */ /* 0x000fca0007f5e0ff */
[--C-:B---3--:R-:W-:Y:S02]  /*17de0*/  IMAD.X R150, R150, 0x1, R153.reuse, P2 ;  /* 0x0000000196967824 */ /* 0x108fe400010e0699 */
[----:B----4-:R-:W-:-:S05]  /*17df0*/  IMAD.X R159, R159, 0x1, R153, P1 ;  /* 0x000000019f9f7824 */ /* 0x010fca00008e0699 */
[----:B------:R2:W-:Y:S04]  /*17e00*/  STL [R1+0x180], R159 ;  /* 0x0001809f01007387 */ /* 0x0005e80000100800 */
[----:B------:R3:W-:Y:S04]  /*17e10*/  LDGSTS.E [R123+0x30380], desc[UR60][R158.64], P0 ;  /* 0x303800009e7b7fae */ /* 0x0007e8000812187c */
[----:B------:R-:W-:Y:S04]  /*17e20*/  STL [R1+0x1c4], R0 ;  /* 0x0001c40001007387 */ /* 0x000fe80000100800 */
[----:B------:R4:W-:Y:S01]  /*17e30*/  STL [R1+0x1c0], R150 ;  /* 0x0001c09601007387 */ /* 0x0009e20000100800 */
[----:B---3--:R-:W-:-:S03]  /*17e40*/  IMAD.MOV.U32 R158, RZ, RZ, R0 ;  /* 0x000000ffff9e7224 */ /* 0x008fc600078e0000 */
[----:B-1----:R-:W3:Y:S01]  /*17e50*/  LDL.LU R157, [R1+0x2c4] ;  /* 0x0002c400019d7983 */ /* 0x002ee20000300800 */
[----:B--2---:R-:W-:-:S03]  /*17e60*/  IMAD.MOV.U32 R159, RZ, RZ, R150 ;  /* 0x000000ffff9f7224 */ /* 0x004fc600078e0096 */
[----:B----4-:R-:W2:Y:S04]  /*17e70*/  LDL.LU R150, [R1+0x2c0] ;  /* 0x0002c00001967983 */ /* 0x010ea80000300800 */
[----:B------:R-:W4:Y:S04]  /*17e80*/  LDL.LU R0, [R1+0x344] ;  /* 0x0003440001007983 */ /* 0x000f280000300800 */
[----:B------:R1:W-:Y:S04]  /*17e90*/  LDGSTS.E [R123+0x30780], desc[UR60][R158.64], P0 ;  /* 0x307800009e7b7fae */ /* 0x0003e8000812187c */
[----:B------:R-:W3:Y:S01]  /*17ea0*/  LDL.LU R159, [R1+0x200] ;  /* 0x00020000019f7983 */ /* 0x000ee20000300800 */
[----:B------:R-:W-:-:S02]  /*17eb0*/  IADD3 R156, P1, R156, R154, RZ ;  /* 0x0000009a9c9c7210 */ /* 0x000fc40007f3e0ff */
[----:B------:R-:W-:Y:S02]  /*17ec0*/  IADD3 R222, P2, R222, R154, RZ ;  /* 0x0000009adede7210 */ /* 0x000fe40007f5e0ff */
[----:B-1----:R-:W-:Y:S01]  /*17ed0*/  MOV R158, R156 ;  /* 0x0000009c009e7202 */ /* 0x002fe20000000f00 */
[----:B------:R1:W-:Y:S02]  /*17ee0*/  STL [R1+0x204], R156 ;  /* 0x0002049c01007387 */ /* 0x0003e40000100800 */
[--C-:B------:R-:W-:Y:S02]  /*17ef0*/  IMAD.X R3, R3, 0x1, R153.reuse, P2 ;  /* 0x0000000103037824 */ /* 0x100fe400010e0699 */
[----:B---3--:R-:W-:-:S05]  /*17f00*/  IMAD.X R159, R159, 0x1, R153, P1 ;  /* 0x000000019f9f7824 */ /* 0x008fca00008e0699 */
[----:B------:R3:W-:Y:S04]  /*17f10*/  STL [R1+0x200], R159 ;  /* 0x0002009f01007387 */ /* 0x0007e80000100800 */
[----:B------:R2:W-:Y:S04]  /*17f20*/  LDGSTS.E [R123+0x30b80], desc[UR60][R158.64], P0 ;  /* 0x30b800009e7b7fae */ /* 0x0005e8000812187c */
[----:B------:R-:W-:Y:S04]  /*17f30*/  STL [R1+0x244], R222 ;  /* 0x000244de01007387 */ /* 0x000fe80000100800 */
[----:B-1----:R-:W4:Y:S01]  /*17f40*/  LDL.LU R156, [R1+0x340] ;  /* 0x00034000019c7983 */ /* 0x002f220000300800 */
[----:B--2---:R-:W-:-:S02]  /*17f50*/  IMAD.MOV.U32 R158, RZ, RZ, R222 ;  /* 0x000000ffff9e7224 */ /* 0x004fc400078e00de */
[----:B---3--:R-:W-:Y:S01]  /*17f60*/  IMAD.MOV.U32 R159, RZ, RZ, R3 ;  /* 0x000000ffff9f7224 */ /* 0x008fe200078e0003 */
[----:B------:R1:W-:Y:S04]  /*17f70*/  STL [R1+0x240], R3 ;  /* 0x0002400301007387 */ /* 0x0003e80000100800 */
[----:B------:R2:W-:Y:S04]  /*17f80*/  LDGSTS.E [R123+0x30f80], desc[UR60][R158.64], P0 ;  /* 0x30f800009e7b7fae */ /* 0x0005e8000812187c */
[----:B-1----:R-:W5:Y:S04]  /*17f90*/  LDL.LU R3, [R1+0x76c] ;  /* 0x00076c0001037983 */ /* 0x002f680000300800 */
[----:B------:R-:W3:Y:S04]  /*17fa0*/  LDL R222, [R1+0x34c] ;  /* 0x00034c0001de7983 */ /* 0x000ee80000100800 */
[----:B------:R-:W4:Y:S04]  /*17fb0*/  LDL.LU R158, [R1+0x280] ;  /* 0x00028000019e7983 */ /* 0x000f280000300800 */
[----:B------:R-:W2:Y:S01]  /*17fc0*/  LDL.LU R159, [R1+0x284] ;  /* 0x00028400019f7983 */ /* 0x000ea20000300800 */
[----:B------:R-:W-:-:S05]  /*17fd0*/  IADD3 R157, P2, R157, R154, RZ ;  /* 0x0000009a9d9d7210 */ /* 0x000fca0007f5e0ff */
[----:B------:R-:W-:Y:S01]  /*17fe0*/  IMAD.X R150, R150, 0x1, R153, P2 ;  /* 0x0000000196967824 */ /* 0x000fe200010e0699 */
[----:B--2---:R-:W-:-:S05]  /*17ff0*/  IADD3 R159, P1, R159, R154, RZ ;  /* 0x0000009a9f9f7210 */ /* 0x004fca0007f3e0ff */
[----:B----4-:R-:W-:Y:S01]  /*18000*/  IMAD.X R158, R158, 0x1, R153, P1 ;  /* 0x000000019e9e7824 */ /* 0x010fe200008e0699 */
[----:B------:R1:W-:Y:S04]  /*18010*/  STL [R1+0x284], R159 ;  /* 0x0002849f01007387 */ /* 0x0003e80000100800 */
[----:B------:R2:W-:Y:S01]  /*18020*/  STL [R1+0x280], R158 ;  /* 0x0002809e01007387 */ /* 0x0005e20000100800 */
[----:B-1----:R-:W-:-:S04]  /*18030*/  LOP3.LUT R159, R159, R158, RZ, 0x3c, !PT ;  /* 0x0000009e9f9f7212 */ /* 0x002fc800078e3cff */
[----:B--2---:R-:W-:-:S04]  /*18040*/  LOP3.LUT R158, R159, R158, RZ, 0x3c, !PT ;  /* 0x0000009e9f9e7212 */ /* 0x004fc800078e3cff */
[----:B------:R-:W-:Y:S01]  /*18050*/  LOP3.LUT R159, R159, R158, RZ, 0x3c, !PT ;  /* 0x0000009e9f9f7212 */ /* 0x000fe200078e3cff */
[----:B------:R-:W-:Y:S04]  /*18060*/  STL [R1+0x2c4], R157 ;  /* 0x0002c49d01007387 */ /* 0x000fe80000100800 */
[----:B------:R1:W-:Y:S04]  /*18070*/  LDGSTS.E [R123+0x31380], desc[UR60][R158.64], P0 ;  /* 0x313800009e7b7fae */ /* 0x0003e8000812187c */
[----:B------:R2:W-:Y:S01]  /*18080*/  STL [R1+0x2c0], R150 ;  /* 0x0002c09601007387 */ /* 0x0005e20000100800 */
[----:B-1----:R-:W-:-:S02]  /*18090*/  IMAD.MOV.U32 R158, RZ, RZ, R157 ;  /* 0x000000ffff9e7224 */ /* 0x002fc400078e009d */
[----:B------:R-:W-:Y:S02]  /*180a0*/  IMAD.MOV.U32 R159, RZ, RZ, R150 ;  /* 0x000000ffff9f7224 */ /* 0x000fe400078e0096 */
[----:B--2---:R-:W2:Y:S04]  /*180b0*/  LDL.LU R150, [R1+0x768] ;  /* 0x0007680001967983 */ /* 0x004ea80000300800 */
[----:B------:R-:W5:Y:S04]  /*180c0*/  LDL.LU R157, [R1+0x764] ;  /* 0x00076400019d7983 */ /* 0x000f680000300800 */
[----:B------:R1:W-:Y:S04]  /*180d0*/  LDGSTS.E [R123+0x31780], desc[UR60][R158.64], P0 ;  /* 0x317800009e7b7fae */ /* 0x0003e8000812187c */
[----:B------:R-:W4:Y:S04]  /*180e0*/  LDL.LU R158, [R1+0x300] ;  /* 0x00030000019e7983 */ /* 0x000f280000300800 */
[----:B------:R-:W1:Y:S01]  /*180f0*/  LDL.LU R159, [R1+0x304] ;  /* 0x00030400019f7983 */ /* 0x000e620000300800 */
[----:B------:R-:W-:-:S05]  /*18100*/  IADD3 R0, P2, R0, R154, RZ ;  /* 0x0000009a00007210 */ /* 0x000fca0007f5e0ff */
[----:B------:R-:W-:Y:S01]  /*18110*/  IMAD.X R156, R156, 0x1, R153, P2 ;  /* 0x000000019c9c7824 */ /* 0x000fe200010e0699 */
[----:B-1----:R-:W-:-:S05]  /*18120*/  IADD3 R159, P1, R159, R154, RZ ;  /* 0x0000009a9f9f7210 */ /* 0x002fca0007f3e0ff */
[----:B----4-:R-:W-:Y:S01]  /*18130*/  IMAD.X R158, R158, 0x1, R153, P1 ;  /* 0x000000019e9e7824 */ /* 0x010fe200008e0699 */
[----:B------:R1:W-:Y:S04]  /*18140*/  STL [R1+0x304], R159 ;  /* 0x0003049f01007387 */ /* 0x0003e80000100800 */
[----:B------:R4:W-:Y:S01]  /*18150*/  STL [R1+0x300], R158 ;  /* 0x0003009e01007387 */ /* 0x0009e20000100800 */
[----:B-1----:R-:W-:-:S04]  /*18160*/  LOP3.LUT R159, R159, R158, RZ, 0x3c, !PT ;  /* 0x0000009e9f9f7212 */ /* 0x002fc800078e3cff */
[----:B----4-:R-:W-:-:S04]  /*18170*/  LOP3.LUT R158, R159, R158, RZ, 0x3c, !PT ;  /* 0x0000009e9f9e7212 */ /* 0x010fc800078e3cff */
[----:B------:R-:W-:Y:S01]  /*18180*/  LOP3.LUT R159, R159, R158, RZ, 0x3c, !PT ;  /* 0x0000009e9f9f7212 */ /* 0x000fe200078e3cff */
[----:B------:R-:W-:Y:S04]  /*18190*/  STL [R1+0x344], R0 ;  /* 0x0003440001007387 */ /* 0x000fe80000100800 */
[----:B------:R1:W-:Y:S04]  /*181a0*/  LDGSTS.E [R123+0x31b80], desc[UR60][R158.64], P0 ;  /* 0x31b800009e7b7fae */ /* 0x0003e8000812187c */
[----:B------:R4:W-:Y:S01]  /*181b0*/  STL [R1+0x340], R156 ;  /* 0x0003409c01007387 */ /* 0x0009e20000100800 */
[----:B-1----:R-:W-:-:S02]  /*181c0*/  IMAD.MOV.U32 R159, RZ, RZ, R156 ;  /* 0x000000ffff9f7224 */ /* 0x002fc400078e009c */
[----:B------:R-:W-:Y:S01]  /*181d0*/  IMAD.MOV.U32 R158, RZ, RZ, R0 ;  /* 0x000000ffff9e7224 */ /* 0x000fe200078e0000 */
[----:B----4-:R-:W5:Y:S04]  /*181e0*/  LDL.LU R156, [R1+0x760] ;  /* 0x00076000019c7983 */ /* 0x010f680000300800 */
[----:B------:R-:W5:Y:S01]  /*181f0*/  LDL.LU R0, [R1+0x75c] ;  /* 0x00075c0001007983 */ /* 0x000f620000300800 */
[----:B--2---:R-:W-:-:S03]  /*18200*/  VIADD R150, R150, 0x1 ;  /* 0x0000000196967836 */ /* 0x004fc60000000000 */
[----:B------:R1:W-:Y:S02]  /*18210*/  LDGSTS.E [R123+0x31f80], desc[UR60][R158.64], P0 ;  /* 0x31f800009e7b7fae */ /* 0x0003e4000812187c */
[----:B---3--:R-:W-:Y:S02]  /*18220*/  ISETP.NE.U32.AND P0, PT, R150, R222, PT ;  /* 0x000000de9600720c */ /* 0x008fe40003f05070 */
[----:B------:R-:W0:Y:S01]  /*18230*/  LDGDEPBAR ;  /* 0x00000000000079af */ /* 0x000e220000000000 */
[----:B-1----:R-:W-:-:S10]  /*18240*/  IMAD.U32 R123, RZ, RZ, UR4 ;  /* 0x00000004ff7b7e24 */ /* 0x002fd4000f8e00ff */
[----:B------:R-:W-:Y:S05]  /*18250*/  @P0 BRA `(.L_x_1) ;  /* 0xffffff80000c0947 */ /* 0x000fea000383ffff */
.L_x_0:
[----:B------:R-:W2:Y:S01]  /*18260*/  LDL.LU R154, [R1+0x350] ;  /* 0x00035000019a7983 */ /* 0x000ea20000300800 */
[----:B-----5:R-:W1:Y:S01]  /*18270*/  S2R R4, SR_TID.X ;  /* 0x0000000000047919 */ /* 0x020e620000002100 */
[----:B------:R-:W-:Y:S02]  /*18280*/  WARPGROUP.DEPBAR.LE gsb0, 0x0 ;  /* 0x00008000000079c5 */ /* 0x000fe40000010000 */
[----:B------:R-:W-:-:S04]  /*18290*/  DEPBAR.LE SB0, 0x0 ;  /* 0x000080000000791a */ /* 0x000fc80000000000 */
[----:B------:R-:W3:Y:S01]  /*182a0*/  LDL.LU R150, [R1+0x6d8] ;  /* 0x0006d80001967983 */ /* 0x000ee20000300800 */
[----:B------:R-:W-:Y:S01]  /*182b0*/  ULDC UR5, c[0x0][0x248] ;  /* 0x0000920000057ab9 */ /* 0x000fe20000000800 */
[----:B------:R-:W-:Y:S02]  /*182c0*/  ULDC.64 UR6, c[0x0][0x220] ;  /* 0x0000880000067ab9 */ /* 0x000fe40000000a00 */
[----:B------:R-:W4:Y:S04]  /*182d0*/  LDL.LU R159, [R1+0x6d4] ;  /* 0x0006d400019f7983 */ /* 0x000f280000300800 */
[----:B------:R-:W3:Y:S04]  /*182e0*/  LDL.LU R123, [R1+0x6d0] ;  /* 0x0006d000017b7983 */ /* 0x000ee80000300800 */
[----:B------:R-:W3:Y:S04]  /*182f0*/  LDL.LU R222, [R1+0x6cc] ;  /* 0x0006cc0001de7983 */ /* 0x000ee80000300800 */
[----:B------:R-:W4:Y:S01]  /*18300*/  LDL.LU R158, [R1+0x620] ;  /* 0x00062000019e7983 */ /* 0x000f220000300800 */
[----:B------:R-:W-:-:S02]  /*18310*/  IMAD.MOV.U32 R6, RZ, RZ, R24 ;  /* 0x000000ffff067224 */ /* 0x000fc400078e0018 */
[----:B------:R-:W-:Y:S01]  /*18320*/  IMAD.MOV.U32 R7, RZ, RZ, R26 ;  /* 0x000000ffff077224 */ /* 0x000fe200078e001a */
[----:B------:R-:W3:Y:S01]  /*18330*/  LDL.LU R92, [R1+0x71c] ;  /* 0x00071c00015c7983 */ /* 0x000ee20000300800 */
[----:B------:R-:W-:Y:S02]  /*18340*/  IMAD.MOV.U32 R8, RZ, RZ, R57 ;  /* 0x000000ffff087224 */ /* 0x000fe400078e0039 */
[----:B------:R-:W-:Y:S01]  /*18350*/  IMAD.MOV.U32 R9, RZ, RZ, R59 ;  /* 0x000000ffff097224 */ /* 0x000fe200078e003b */
[----:B------:R-:W3:Y:S01]  /*18360*/  LDL.LU R91, [R1+0x718] ;  /* 0x00071800015b7983 */ /* 0x000ee20000300800 */
[C---:B-1----:R-:W-:Y:S01]  /*18370*/  IMAD.SHL.U32 R2, R4.reuse, 0x10, RZ ;  /* 0x0000001004027824 */ /* 0x042fe200078e00ff */
[C---:B------:R-:W-:Y:S01]  /*18380*/  LOP3.LUT R5, R4.reuse, 0x60, RZ, 0xc0, !PT ;  /* 0x0000006004057812 */ /* 0x040fe200078ec0ff */
[----:B------:R-:W-:Y:S01]  /*18390*/  IMAD.SHL.U32 R3, R4, 0x40, RZ ;  /* 0x0000004004037824 */ /* 0x000fe200078e00ff */
[----:B------:R-:W-:Y:S01]  /*183a0*/  MOV R4, R56 ;  /* 0x0000003800047202 */ /* 0x000fe20000000f00 */
[----:B------:R-:W-:Y:S01]  /*183b0*/  IMAD.MOV.U32 R10, RZ, RZ, R25 ;  /* 0x000000ffff0a7224 */ /* 0x000fe200078e0019 */
[----:B------:R-:W-:Y:S01]  /*183c0*/  LOP3.LUT R2, R2, 0xf0, RZ, 0xc0, !PT ;  /* 0x000000f002027812 */ /* 0x000fe200078ec0ff */
[----:B------:R-:W-:Y:S01]  /*183d0*/  IMAD.MOV.U32 R11, RZ, RZ, R27 ;  /* 0x000000ffff0b7224 */ /* 0x000fe200078e001b */
[----:B------:R-:W-:Y:S01]  /*183e0*/  LOP3.LUT R3, R3, 0x400, RZ, 0xc0, !PT ;  /* 0x0000040003037812 */ /* 0x000fe200078ec0ff */
[----:B------:R-:W-:Y:S01]  /*183f0*/  IMAD.MOV.U32 R12, RZ, RZ, R61 ;  /* 0x000000ffff0c7224 */ /* 0x000fe200078e003d */
[----:B------:R-:W3:Y:S01]  /*18400*/  LDL.LU R90, [R1+0x714] ;  /* 0x00071400015a7983 */ /* 0x000ee20000300800 */
[----:B------:R-:W-:-:S02]  /*18410*/  IMAD.MOV.U32 R13, RZ, RZ, R63 ;  /* 0x000000ffff0d7224 */ /* 0x000fc400078e003f */
[----:B------:R-:W-:Y:S01]  /*18420*/  IMAD.MOV.U32 R14, RZ, RZ, R29 ;  /* 0x000000ffff0e7224 */ /* 0x000fe200078e001d */
[----:B------:R-:W3:Y:S01]  /*18430*/  LDL.LU R89, [R1+0x710] ;  /* 0x0007100001597983 */ /* 0x000ee20000300800 */
[----:B------:R-:W-:Y:S02]  /*18440*/  IMAD.MOV.U32 R15, RZ, RZ, R31 ;  /* 0x000000ffff0f7224 */ /* 0x000fe400078e001f */
[----:B------:R-:W-:Y:S01]  /*18450*/  IMAD.MOV.U32 R20, RZ, RZ, R65 ;  /* 0x000000ffff147224 */ /* 0x000fe200078e0041 */
[----:B------:R-:W3:Y:S01]  /*18460*/  LDL.LU R93, [R1+0x70c] ;  /* 0x00070c00015d7983 */ /* 0x000ee20000300800 */
[----:B------:R-:W-:Y:S02]  /*18470*/  IMAD.MOV.U32 R21, RZ, RZ, R67 ;  /* 0x000000ffff157224 */ /* 0x000fe400078e0043 */
[----:B------:R-:W-:Y:S01]  /*18480*/  IMAD.MOV.U32 R22, RZ, RZ, R33 ;  /* 0x000000ffff167224 */ /* 0x000fe200078e0021 */
[----:B------:R-:W3:Y:S01]  /*18490*/  LDL.LU R88, [R1+0x708] ;  /* 0x0007080001587983 */ /* 0x000ee20000300800 */
        /* <DEDUP_REMOVED lines=8> */
[----:B------:R-:W-:Y:S01]  /*18520*/  IMAD.MOV.U32 R61, RZ, RZ, R83 ;  /* 0x000000ffff3d7224 */ /* 0x000fe200078e0053 */
[----:B------:R-:W-:Y:S01]  /*18530*/  BAR.SYNC.DEFER_BLOCKING 0x0 ;  /* 0x0000000000007b1d */ /* 0x000fe20000010000 */
[----:B--2---:R-:W-:-:S13]  /*18540*/  R2UR UR4, R154 ;  /* 0x000000009a0472ca */ /* 0x004fda00000e0000 */
[----:B------:R-:W-:-:S05]  /*18550*/  IADD3 R2, R3, UR4, R2 ;  /* 0x0000000403027c10 */ /* 0x000fca000fffe002 */
[----:B------:R-:W-:Y:S02]  /*18560*/  IMAD R2, R5, 0x8, R2 ;  /* 0x0000000805027824 */ /* 0x000fe400078e0202 */
[----:B------:R-:W-:Y:S02]  /*18570*/  IMAD.MOV.U32 R5, RZ, RZ, R58 ;  /* 0x000000ffff057224 */ /* 0x000fe400078e003a */
[----:B------:R-:W-:-:S03]  /*18580*/  IMAD.MOV.U32 R58, RZ, RZ, R45 ;  /* 0x000000ffff3a7224 */ /* 0x000fc600078e002d */
[----:B------:R-:W-:Y:S01]  /*18590*/  STSM.16.M88.4 [R2], R4 ;  /* 0x0000000402007844 */ /* 0x000fe20000000200 */
[----:B------:R-:W-:Y:S01]  /*185a0*/  BAR.SYNC.DEFER_BLOCKING 0x0 ;  /* 0x0000000000007b1d */ /* 0x000fe20000010000 */
[----:B----4-:R-:W-:-:S04]  /*185b0*/  ISETP.GE.AND P0, PT, R158, R156, PT ;  /* 0x0000009c9e00720c */ /* 0x010fc80003f06270 */
[-C--:B------:R-:W-:Y:S02]  /*185c0*/  ISETP.LT.AND P1, PT, R159, R157.reuse, !P0 ;  /* 0x0000009d9f00720c */ /* 0x080fe40004721270 */
[-C--:B------:R-:W-:Y:S01]  /*185d0*/  ISETP.LT.AND P3, PT, R0, R157.reuse, !P0 ;  /* 0x0000009d0000720c */ /* 0x080fe20004761270 */
[----:B------:R-:W1:Y:S01]  /*185e0*/  S2R R159, SR_TID.X ;  /* 0x00000000009f7919 */ /* 0x000e620000002100 */
[-C--:B---3--:R-:W-:Y:S02]  /*185f0*/  ISETP.LT.AND P2, PT, R150, R157.reuse, !P0 ;  /* 0x0000009d9600720c */ /* 0x088fe40004741270 */
[-C--:B------:R-:W-:Y:S02]  /*18600*/  ISETP.LT.AND P5, PT, R123, R157.reuse, !P0 ;  /* 0x0000009d7b00720c */ /* 0x080fe400047a1270 */
[----:B------:R-:W-:Y:S02]  /*18610*/  ISETP.LT.AND P4, PT, R222, R157, !P0 ;  /* 0x0000009dde00720c */ /* 0x000fe40004781270 */
[----:B-1----:R-:W-:-:S04]  /*18620*/  LOP3.LUT R159, R159, 0x7f, RZ, 0xc0, !PT ;  /* 0x0000007f9f9f7812 */ /* 0x002fc800078ec0ff */
[----:B------:R-:W-:Y:S01]  /*18630*/  LEA R3, R159, UR4, 0x4 ;  /* 0x000000049f037c11 */ /* 0x000fe2000f8e20ff */
[----:B------:R-:W-:-:S04]  /*18640*/  ULDC UR4, c[0x0][0x244] ;  /* 0x0000910000047ab9 */ /* 0x000fc80000000800 */
[----:B------:R-:W1:Y:S01]  /*18650*/  LDS.128 R4, [R3] ;  /* 0x0000000003047984 */ /* 0x000e620000000c00 */
[----:B------:R-:W-:Y:S06]  /*18660*/  BAR.SYNC.DEFER_BLOCKING 0x0 ;  /* 0x0000000000007b1d */ /* 0x000fec0000010000 */
[----:B------:R2:W-:Y:S02]  /*18670*/  STSM.16.M88.4 [R2], R8 ;  /* 0x0000000802007844 */ /* 0x0005e40000000200 */
[----:B------:R-:W-:Y:S01]  /*18680*/  BAR.SYNC.DEFER_BLOCKING 0x0 ;  /* 0x0000000000007b1d */ /* 0x000fe20000010000 */
[----:B--2---:R-:W-:-:S02]  /*18690*/  IMAD.MOV.U32 R8, RZ, RZ, R60 ;  /* 0x000000ffff087224 */ /* 0x004fc400078e003c */
[----:B------:R-:W-:Y:S02]  /*186a0*/  IMAD.MOV.U32 R9, RZ, RZ, R62 ;  /* 0x000000ffff097224 */ /* 0x000fe400078e003e */
[----:B------:R-:W-:Y:S02]  /*186b0*/  IMAD.MOV.U32 R10, RZ, RZ, R28 ;  /* 0x000000ffff0a7224 */ /* 0x000fe400078e001c */
[----:B------:R-:W-:Y:S02]  /*186c0*/  IMAD.MOV.U32 R11, RZ, RZ, R30 ;  /* 0x000000ffff0b7224 */ /* 0x000fe400078e001e */
[----:B------:R-:W-:Y:S02]  /*186d0*/  IMAD.MOV.U32 R28, RZ, RZ, R69 ;  /* 0x000000ffff1c7224 */ /* 0x000fe400078e0045 */
[----:B------:R-:W-:Y:S01]  /*186e0*/  IMAD.MOV.U32 R30, RZ, RZ, R37 ;  /* 0x000000ffff1e7224 */ /* 0x000fe200078e0025 */
[----:B------:R-:W2:Y:S01]  /*186f0*/  LDS.128 R16, [R3] ;  /* 0x0000000003107984 */ /* 0x000ea20000000c00 */
[----:B------:R-:W-:-:S02]  /*18700*/  IMAD.MOV.U32 R37, RZ, RZ, R75 ;  /* 0x000000ffff257224 */ /* 0x000fc400078e004b */
[----:B------:R-:W-:Y:S01]  /*18710*/  IMAD.MOV.U32 R62, RZ, RZ, R49 ;  /* 0x000000ffff3e7224 */ /* 0x000fe200078e0031 */
[----:B------:R-:W-:Y:S01]  /*18720*/  BAR.SYNC.DEFER_BLOCKING 0x0 ;  /* 0x0000000000007b1d */ /* 0x000fe20000010000 */
[----:B------:R-:W-:-:S05]  /*18730*/  IMAD.MOV.U32 R60, RZ, RZ, R81 ;  /* 0x000000ffff3c7224 */ /* 0x000fca00078e0051 */
[----:B------:R-:W-:Y:S02]  /*18740*/  STSM.16.M88.4 [R2], R8 ;  /* 0x0000000802007844 */ /* 0x000fe40000000200 */
[----:B------:R-:W-:Y:S06]  /*18750*/  BAR.SYNC.DEFER_BLOCKING 0x0 ;  /* 0x0000000000007b1d */ /* 0x000fec0000010000 */
[----:B------:R-:W3:Y:S02]  /*18760*/  LDS.128 R8, [R3] ;  /* 0x0000000003087984 */ /* 0x000ee40000000c00 */
[----:B------:R-:W-:Y:S06]  /*18770*/  BAR.SYNC.DEFER_BLOCKING 0x0 ;  /* 0x0000000000007b1d */ /* 0x000fec0000010000 */
[----:B------:R4:W-:Y:S02]  /*18780*/  STSM.16.M88.4 [R2], R12 ;  /* 0x0000000c02007844 */ /* 0x0009e40000000200 */
[----:B------:R-:W-:Y:S01]  /*18790*/  BAR.SYNC.DEFER_BLOCKING 0x0 ;  /* 0x0000000000007b1d */ /* 0x000fe20000010000 */
[----:B----4-:R-:W-:Y:S01]  /*187a0*/  MOV R12, R64 ;  /* 0x00000040000c7202 */ /* 0x010fe20000000f00 */
[----:B------:R-:W-:-:S02]  /*187b0*/  IMAD.MOV.U32 R13, RZ, RZ, R66 ;  /* 0x000000ffff0d7224 */ /* 0x000fc400078e0042 */
[----:B------:R-:W-:Y:S02]  /*187c0*/  IMAD.MOV.U32 R14, RZ, RZ, R32 ;  /* 0x000000ffff0e7224 */ /* 0x000fe400078e0020 */
[----:B------:R-:W-:Y:S01]  /*187d0*/  IMAD.MOV.U32 R15, RZ, RZ, R34 ;  /* 0x000000ffff0f7224 */ /* 0x000fe200078e0022 */
[----:B------:R-:W4:Y:S01]  /*187e0*/  LDS.128 R24, [R3] ;  /* 0x0000000003187984 */ /* 0x000f220000000c00 */
[----:B------:R-:W-:Y:S06]  /*187f0*/  BAR.SYNC.DEFER_BLOCKING 0x0 ;  /* 0x0000000000007b1d */ /* 0x000fec0000010000 */
[----:B------:R-:W-:Y:S02]  /*18800*/  STSM.16.M88.4 [R2], R12 ;  /* 0x0000000c02007844 */ /* 0x000fe40000000200 */
[----:B------:R-:W-:Y:S06]  /*18810*/  BAR.SYNC.DEFER_BLOCKING 0x0 ;  /* 0x0000000000007b1d */ /* 0x000fec0000010000 */
[----:B------:R-:W4:Y:S02]  /*18820*/  LDS.128 R12, [R3] ;  /* 0x00000000030c7984 */ /* 0x000f240000000c00 */
[----:B------:R-:W-:Y:S06]  /*18830*/  BAR.SYNC.DEFER_BLOCKING 0x0 ;  /* 0x0000000000007b1d */ /* 0x000fec0000010000 */
[----:B------:R1:W-:Y:S02]  /*18840*/  STSM.16.M88.4 [R2], R20 ;  /* 0x0000001402007844 */ /* 0x0003e40000000200 */
[----:B------:R-:W-:Y:S01]  /*18850*/  BAR.SYNC.DEFER_BLOCKING 0x0 ;  /* 0x0000000000007b1d */ /* 0x000fe20000010000 */
[----:B-1----:R-:W-:-:S02]  /*18860*/  IMAD.MOV.U32 R20, RZ, RZ, R68 ;  /* 0x000000ffff147224 */ /* 0x002fc400078e0044 */
[----:B------:R-:W-:Y:S02]  /*18870*/  IMAD.MOV.U32 R21, RZ, RZ, R70 ;  /* 0x000000ffff157224 */ /* 0x000fe400078e0046 */
[----:B------:R-:W-:Y:S02]  /*18880*/  IMAD.MOV.U32 R22, RZ, RZ, R36 ;  /* 0x000000ffff167224 */ /* 0x000fe400078e0024 */
[----:B------:R-:W-:Y:S02]  /*18890*/  IMAD.MOV.U32 R23, RZ, RZ, R38 ;  /* 0x000000ffff177224 */ /* 0x000fe400078e0026 */
[----:B------:R-:W-:Y:S02]  /*188a0*/  IMAD.MOV.U32 R38, RZ, RZ, R41 ;  /* 0x000000ffff267224 */ /* 0x000fe400078e0029 */
[----:B------:R-:W-:Y:S01]  /*188b0*/  IMAD.MOV.U32 R36, RZ, RZ, R73 ;  /* 0x000000ffff247224 */ /* 0x000fe200078e0049 */
[----:B------:R-:W1:Y:S01]  /*188c0*/  LDS.128 R32, [R3] ;  /* 0x0000000003207984 */ /* 0x000e620000000c00 */
[----:B------:R-:W-:Y:S01]  /*188d0*/  IMAD R68, R158, UR4, RZ ;  /* 0x000000049e447c24 */ /* 0x000fe2000f8e02ff */
[----:B------:R-:W-:Y:S06]  /*188e0*/  BAR.SYNC.DEFER_BLOCKING 0x0 ;  /* 0x0000000000007b1d */ /* 0x000fec0000010000 */
[----:B------:R-:W-:Y:S02]  /*188f0*/  STSM.16.M88.4 [R2], R20 ;  /* 0x0000001402007844 */ /* 0x000fe40000000200 */
[----:B------:R-:W-:Y:S06]  /*18900*/  BAR.SYNC.DEFER_BLOCKING 0x0 ;  /* 0x0000000000007b1d */ /* 0x000fec0000010000 */
[----:B------:R-:W1:Y:S02]  /*18910*/  LDS.128 R20, [R3] ;  /* 0x0000000003147984 */ /* 0x000e640000000c00 */
[----:B------:R-:W-:Y:S06]  /*18920*/  BAR.SYNC.DEFER_BLOCKING 0x0 ;  /* 0x0000000000007b1d */ /* 0x000fec0000010000 */
[----:B------:R2:W-:Y:S02]  /*18930*/  STSM.16.M88.4 [R2], R28 ;  /* 0x0000001c02007844 */ /* 0x0005e40000000200 */
[----:B--2---:R-:W-:Y:S01]  /*18940*/  IMAD.MOV.U32 R30, RZ, RZ, R40 ;  /* 0x000000ffff1e7224 */ /* 0x004fe200078e0028 */
[----:B------:R-:W-:Y:S01]  /*18950*/  MOV R28, R72 ;  /* 0x00000048001c7202 */ /* 0x000fe20000000f00 */
[----:B------:R-:W-:Y:S01]  /*18960*/  IMAD.MOV.U32 R31, RZ, RZ, R42 ;  /* 0x000000ffff1f7224 */ /* 0x000fe200078e002a */
[----:B------:R-:W-:Y:S01]  /*18970*/  BAR.SYNC.DEFER_BLOCKING 0x0 ;  /* 0x0000000000007b1d */ /* 0x000fe20000010000 */
[----:B------:R-:W-:-:S05]  /*18980*/  IMAD.MOV.U32 R29, RZ, RZ, R74 ;  /* 0x000000ffff1d7224 */ /* 0x000fca00078e004a */
[----:B------:R-:W2:Y:S02]  /*18990*/  LDS.128 R40, [R3] ;  /* 0x0000000003287984 */ /* 0x000ea40000000c00 */
[----:B------:R-:W-:Y:S06]  /*189a0*/  BAR.SYNC.DEFER_BLOCKING 0x0 ;  /* 0x0000000000007b1d */ /* 0x000fec0000010000 */
[----:B------:R-:W-:Y:S02]  /*189b0*/  STSM.16.M88.4 [R2], R28 ;  /* 0x0000001c02007844 */ /* 0x000fe40000000200 */
[----:B------:R-:W-:Y:S06]  /*189c0*/  BAR.SYNC.DEFER_BLOCKING 0x0 ;  /* 0x0000000000007b1d */ /* 0x000fec0000010000 */
[----:B------:R-:W2:Y:S02]  /*189d0*/  LDS.128 R28, [R3] ;  /* 0x00000000031c7984 */ /* 0x000ea40000000c00 */
[----:B------:R-:W-:Y:S06]  /*189e0*/  BAR.SYNC.DEFER_BLOCKING 0x0 ;  /* 0x0000000000007b1d */ /* 0x000fec0000010000 */
[----:B------:R3:W-:Y:S02]  /*189f0*/  STSM.16.M88.4 [R2], R36 ;  /* 0x0000002402007844 */ /* 0x0007e40000000200 */
[----:B---3--:R-:W-:-:S02]  /*18a00*/  IMAD.MOV.U32 R38, RZ, RZ, R44 ;  /* 0x000000ffff267224 */ /* 0x008fc400078e002c */
[----:B------:R-:W-:Y:S01]  /*18a10*/  IMAD.MOV.U32 R39, RZ, RZ, R46 ;  /* 0x000000ffff277224 */ /* 0x000fe200078e002e */
[----:B------:R-:W-:Y:S01]  /*18a20*/  BAR.SYNC.DEFER_BLOCKING 0x0 ;  /* 0x0000000000007b1d */ /* 0x000fe20000010000 */
[----:B------:R-:W-:Y:S02]  /*18a30*/  IMAD.MOV.U32 R36, RZ, RZ, R76 ;  /* 0x000000ffff247224 */ /* 0x000fe400078e004c */
[----:B------:R-:W-:-:S03]  /*18a40*/  IMAD.MOV.U32 R37, RZ, RZ, R78 ;  /* 0x000000ffff257224 */ /* 0x000fc600078e004e */
[----:B------:R-:W3:Y:S02]  /*18a50*/  LDS.128 R44, [R3] ;  /* 0x00000000032c7984 */ /* 0x000ee40000000c00 */
[----:B------:R-:W-:Y:S06]  /*18a60*/  BAR.SYNC.DEFER_BLOCKING 0x0 ;  /* 0x0000000000007b1d */ /* 0x000fec0000010000 */
[----:B------:R-:W-:Y:S02]  /*18a70*/  STSM.16.M88.4 [R2], R36 ;  /* 0x0000002402007844 */ /* 0x000fe40000000200 */
[----:B------:R-:W-:Y:S06]  /*18a80*/  BAR.SYNC.DEFER_BLOCKING 0x0 ;  /* 0x0000000000007b1d */ /* 0x000fec0000010000 */
[----:B------:R-:W3:Y:S02]  /*18a90*/  LDS.128 R36, [R3] ;  /* 0x0000000003247984 */ /* 0x000ee40000000c00 */
[----:B------:R-:W-:Y:S06]  /*18aa0*/  BAR.SYNC.DEFER_BLOCKING 0x0 ;  /* 0x0000000000007b1d */ /* 0x000fec0000010000 */
[----:B------:R4:W-:Y:S02]  /*18ab0*/  STSM.16.M88.4 [R2], R56 ;  /* 0x0000003802007844 */ /* 0x0009e40000000200 */
[----:B----4-:R-:W-:Y:S01]  /*18ac0*/  IMAD.MOV.U32 R58, RZ, RZ, R48 ;  /* 0x000000ffff3a7224 */ /* 0x010fe200078e0030 */
[----:B------:R-:W-:Y:S01]  /*18ad0*/  MOV R56, R80 ;  /* 0x0000005000387202 */ /* 0x000fe20000000f00 */
[----:B------:R-:W-:Y:S01]  /*18ae0*/  IMAD.MOV.U32 R59, RZ, RZ, R50 ;  /* 0x000000ffff3b7224 */ /* 0x000fe200078e0032 */
[----:B------:R-:W-:Y:S01]  /*18af0*/  BAR.SYNC.DEFER_BLOCKING 0x0 ;  /* 0x0000000000007b1d */ /* 0x000fe20000010000 */
[----:B------:R-:W-:-:S05]  /*18b00*/  IMAD.MOV.U32 R57, RZ, RZ, R82 ;  /* 0x000000ffff397224 */ /* 0x000fca00078e0052 */
[----:B------:R-:W4:Y:S02]  /*18b10*/  LDS.128 R48, [R3] ;  /* 0x0000000003307984 */ /* 0x000f240000000c00 */
[----:B------:R-:W-:Y:S06]  /*18b20*/  BAR.SYNC.DEFER_BLOCKING 0x0 ;  /* 0x0000000000007b1d */ /* 0x000fec0000010000 */
[----:B------:R-:W-:Y:S02]  /*18b30*/  STSM.16.M88.4 [R2], R56 ;  /* 0x0000003802007844 */ /* 0x000fe40000000200 */
[----:B------:R-:W-:Y:S06]  /*18b40*/  BAR.SYNC.DEFER_BLOCKING 0x0 ;  /* 0x0000000000007b1d */ /* 0x000fec0000010000 */
[----:B------:R-:W4:Y:S02]  /*18b50*/  LDS.128 R56, [R3] ;  /* 0x0000000003387984 */ /* 0x000f240000000c00 */
[----:B------:R-:W-:Y:S06]  /*18b60*/  BAR.SYNC.DEFER_BLOCKING 0x0 ;  /* 0x0000000000007b1d */ /* 0x000fec0000010000 */
[----:B------:R1:W-:Y:S02]  /*18b70*/  STSM.16.M88.4 [R2], R60 ;  /* 0x0000003c02007844 */ /* 0x0003e40000000200 */
[----:B------:R-:W-:Y:S06]  /*18b80*/  BAR.SYNC.DEFER_BLOCKING 0x0 ;  /* 0x0000000000007b1d */ /* 0x000fec0000010000 */
[----:B------:R-:W4:Y:S01]  /*18b90*/  LDS.128 R64, [R3] ;  /* 0x0000000003407984 */ /* 0x000f220000000c00 */
[----:B-1----:R-:W-:-:S02]  /*18ba0*/  IMAD.MOV.U32 R60, RZ, RZ, R84 ;  /* 0x000000ffff3c7224 */ /* 0x002fc400078e0054 */
[----:B------:R-:W-:Y:S02]  /*18bb0*/  IMAD.MOV.U32 R61, RZ, RZ, R86 ;  /* 0x000000ffff3d7224 */ /* 0x000fe400078e0056 */
[----:B------:R-:W-:Y:S02]  /*18bc0*/  IMAD.MOV.U32 R62, RZ, RZ, R52 ;  /* 0x000000ffff3e7224 */ /* 0x000fe400078e0034 */
[----:B------:R-:W-:Y:S01]  /*18bd0*/  IMAD.MOV.U32 R63, RZ, RZ, R54 ;  /* 0x000000ffff3f7224 */ /* 0x000fe200078e0036 */
[----:B------:R-:W-:Y:S06]  /*18be0*/  BAR.SYNC.DEFER_BLOCKING 0x0 ;  /* 0x0000000000007b1d */ /* 0x000fec0000010000 */
[----:B------:R1:W-:Y:S02]  /*18bf0*/  STSM.16.M88.4 [R2], R60 ;  /* 0x0000003c02007844 */ /* 0x0003e40000000200 */
[----:B-1----:R-:W-:Y:S01]  /*18c00*/  IMAD.MOV.U32 R62, RZ, RZ, R53 ;  /* 0x000000ffff3e7224 */ /* 0x002fe200078e0035 */
[----:B------:R-:W-:Y:S01]  /*18c10*/  MOV R63, R55 ;  /* 0x00000037003f7202 */ /* 0x000fe20000000f00 */
[----:B------:R-:W-:Y:S01]  /*18c20*/  BAR.SYNC.DEFER_BLOCKING 0x0 ;  /* 0x0000000000007b1d */ /* 0x000fe20000010000 */
[----:B------:R-:W-:-:S02]  /*18c30*/  IMAD.MOV.U32 R60, RZ, RZ, R85 ;  /* 0x000000ffff3c7224 */ /* 0x000fc400078e0055 */
[----:B------:R-:W-:-:S03]  /*18c40*/  IMAD.MOV.U32 R61, RZ, RZ, R87 ;  /* 0x000000ffff3d7224 */ /* 0x000fc600078e0057 */
[----:B------:R-:W1:Y:S02]  /*18c50*/  LDS.128 R52, [R3] ;  /* 0x0000000003347984 */ /* 0x000e640000000c00 */
[----:B------:R-:W-:Y:S01]  /*18c60*/  BAR.SYNC.DEFER_BLOCKING 0x0 ;  /* 0x0000000000007b1d */ /* 0x000fe20000010000 */
[----:B------:R-:W-:Y:S01]  /*18c70*/  IMAD R69, R0, UR5, RZ ;  /* 0x0000000500457c24 */ /* 0x000fe2000f8e02ff */
[----:B------:R-:W-:-:S03]  /*18c80*/  LEA R0, P6, R68, UR6, 0x2 ;  /* 0x0000000644007c11 */ /* 0x000fc6000f8c10ff */
[C---:B------:R-:W-:Y:S01]  /*18c90*/  VIADD R73, R69.reuse, UR5 ;  /* 0x0000000545497c36 */ /* 0x040fe20008000000 */
[----:B------:R-:W-:Y:S02]  /*18ca0*/  LEA.HI.X.SX32 R68, R68, UR7, 0x2, P6 ;  /* 0x0000000744447c11 */ /* 0x000fe4000b0f16ff */
[----:B------:R-:W-:-:S04]  /*18cb0*/  LEA R70, P6, R69, R0, 0x2 ;  /* 0x0000000045467211 */ /* 0x000fc800078c10ff */
[----:B------:R-:W-:Y:S01]  /*18cc0*/  LEA.HI.X.SX32 R71, R69, R68, 0x2, P6 ;  /* 0x0000004445477211 */ /* 0x000fe200030f16ff */
[C---:B------:R-:W-:Y:S01]  /*18cd0*/  VIADD R69, R73.reuse, UR5 ;  /* 0x0000000549457c36 */ /* 0x040fe20008000000 */
[C---:B------:R-:W-:Y:S01]  /*18ce0*/  LEA R72, P6, R73.reuse, R0, 0x2 ;  /* 0x0000000049487211 */ /* 0x040fe200078c10ff */
[----:B------:R2:W-:Y:S01]  /*18cf0*/  STSM.16.M88.4 [R2], R60 ;  /* 0x0000003c02007844 */ /* 0x0005e20000000200 */
[----:B------:R-:W-:Y:S02]  /*18d00*/  BAR.SYNC.DEFER_BLOCKING 0x0 ;  /* 0x0000000000007b1d */ /* 0x000fe40000010000 */
[----:B------:R-:W-:Y:S01]  /*18d10*/  LEA.HI.X.SX32 R73, R73, R68, 0x2, P6 ;  /* 0x0000004449497211 */ /* 0x000fe200030f16ff */
[C---:B------:R-:W-:Y:S01]  /*18d20*/  VIADD R77, R69.reuse, UR5 ;  /* 0x00000005454d7c36 */ /* 0x040fe20008000000 */
[----:B------:R-:W-:-:S04]  /*18d30*/  LEA R74, P6, R69, R0, 0x2 ;  /* 0x00000000454a7211 */ /* 0x000fc800078c10ff */
[----:B------:R-:W-:Y:S02]  /*18d40*/  LEA.HI.X.SX32 R75, R69, R68, 0x2, P6 ;  /* 0x00000044454b7211 */ /* 0x000fe400030f16ff */
[C---:B------:R-:W-:Y:S01]  /*18d50*/  LEA R76, P6, R77.reuse, R0, 0x2 ;  /* 0x000000004d4c7211 */ /* 0x040fe200078c10ff */
[----:B--2---:R-:W-:-:S03]  /*18d60*/  VIADD R61, R77, UR5 ;  /* 0x000000054d3d7c36 */ /* 0x004fc60008000000 */
[----:B------:R-:W-:Y:S01]  /*18d70*/  LEA.HI.X.SX32 R77, R77, R68, 0x2, P6 ;  /* 0x000000444d4d7211 */ /* 0x000fe200030f16ff */
[----:B------:R2:W-:Y:S01]  /*18d80*/  @P3 STG.E desc[UR60][R70.64], R4 ;  /* 0x0000000446003986 */ /* 0x0005e2000c10193c */
[----:B------:R-:W-:-:S03]  /*18d90*/  ISETP.LT.AND P3, PT, R92, R157, !P0 ;  /* 0x0000009d5c00720c */ /* 0x000fc60004761270 */
[----:B------:R-:W-:Y:S01]  /*18da0*/  @P2 STG.E desc[UR60][R72.64], R16 ;  /* 0x0000001048002986 */ /* 0x000fe2000c10193c */
[----:B------:R-:W-:-:S03]  /*18db0*/  ISETP.LT.AND P2, PT, R91, R157, !P0 ;  /* 0x0000009d5b00720c */ /* 0x000fc60004741270 */
[----:B------:R-:W3:Y:S04]  /*18dc0*/  LDL.LU R92, [R1+0x704] ;  /* 0x00070400015c7983 */ /* 0x000ee80000300800 */
[----:B------:R4:W-:Y:S01]  /*18dd0*/  @P1 STG.E desc[UR60][R74.64], R5 ;  /* 0x000000054a001986 */ /* 0x0009e2000c10193c */
[----:B------:R-:W-:-:S03]  /*18de0*/  ISETP.LT.AND P1, PT, R90, R157, !P0 ;  /* 0x0000009d5a00720c */ /* 0x000fc60004721270 */
[----:B------:R-:W3:Y:S04]  /*18df0*/  LDL.LU R91, [R1+0x700] ;  /* 0x00070000015b7983 */ /* 0x000ee80000300800 */
[----:B------:R1:W-:Y:S01]  /*18e00*/  @P5 STG.E desc[UR60][R76.64], R17 ;  /* 0x000000114c005986 */ /* 0x0003e2000c10193c */
[----:B------:R-:W-:-:S03]  /*18e10*/  ISETP.LT.AND P5, PT, R89, R157, !P0 ;  /* 0x0000009d5900720c */ /* 0x000fc600047a1270 */
[----:B------:R-:W3:Y:S04]  /*18e20*/  LDL.LU R90, [R1+0x6fc] ;  /* 0x0006fc00015a7983 */ /* 0x000ee80000300800 */
[----:B------:R-:W3:Y:S04]  /*18e30*/  LDL.LU R89, [R1+0x6f8] ;  /* 0x0006f80001597983 */ /* 0x000ee80000300800 */
[----:B------:R-:W3:Y:S01]  /*18e40*/  LDL.LU R2, [R1+0x6f4] ;  /* 0x0006f40001027983 */ /* 0x000ee20000300800 */
[C---:B------:R-:W-:Y:S01]  /*18e50*/  LEA R60, P6, R61.reuse, R0, 0x2 ;  /* 0x000000003d3c7211 */ /* 0x040fe200078c10ff */
[----:B------:R-:W-:-:S03]  /*18e60*/  VIADD R63, R61, UR5 ;  /* 0x000000053d3f7c36 */ /* 0x000fc60008000000 */
[----:B------:R-:W-:Y:S01]  /*18e70*/  LEA.HI.X.SX32 R61, R61, R68, 0x2, P6 ;  /* 0x000000443d3d7211 */ /* 0x000fe200030f16ff */
[C---:B------:R-:W-:Y:S01]  /*18e80*/  VIADD R69, R63.reuse, UR5 ;  /* 0x000000053f457c36 */ /* 0x040fe20008000000 */
[----:B------:R-:W-:-:S03]  /*18e90*/  LEA R62, P6, R63, R0, 0x2 ;  /* 0x000000003f3e7211 */ /* 0x000fc600078c10ff */
[----:B--2---:R-:W-:Y:S01]  /*18ea0*/  VIADD R71, R69, UR5 ;  /* 0x0000000545477c36 */ /* 0x004fe20008000000 */
[----:B------:R-:W-:Y:S02]  /*18eb0*/  LEA.HI.X.SX32 R63, R63, R68, 0x2, P6 ;  /* 0x000000443f3f7211 */ /* 0x000fe400030f16ff */
[----:B------:R-:W-:-:S04]  /*18ec0*/  LEA R4, P6, R69, R0, 0x2 ;  /* 0x0000000045047211 */ /* 0x000fc800078c10ff */
[----:B----4-:R-:W-:Y:S01]  /*18ed0*/  LEA.HI.X.SX32 R5, R69, R68, 0x2, P6 ;  /* 0x0000004445057211 */ /* 0x010fe200030f16ff */
[C---:B------:R-:W-:Y:S01]  /*18ee0*/  VIADD R69, R71.reuse, UR5 ;  /* 0x0000000547457c36 */ /* 0x040fe20008000000 */
[C---:B------:R-:W-:Y:S01]  /*18ef0*/  LEA R16, P6, R71.reuse, R0, 0x2 ;  /* 0x0000000047107211 */ /* 0x040fe200078c10ff */
[----:B------:R2:W-:Y:S03]  /*18f00*/  @P4 STG.E desc[UR60][R60.64], R6 ;  /* 0x000000063c004986 */ /* 0x0005e6000c10193c */
[----:B-1----:R-:W-:Y:S01]  /*18f10*/  LEA.HI.X.SX32 R17, R71, R68, 0x2, P6 ;  /* 0x0000004447117211 */ /* 0x002fe200030f16ff */
[----:B------:R-:W-:Y:S01]  /*18f20*/  VIADD R71, R69, UR5 ;  /* 0x0000000545477c36 */ /* 0x000fe20008000000 */
[----:B------:R1:W-:Y:S01]  /*18f30*/  @P3 STG.E desc[UR60][R62.64], R18 ;  /* 0x000000123e003986 */ /* 0x0003e2000c10193c */
[-C--:B------:R-:W-:Y:S02]  /*18f40*/  ISETP.LT.AND P3, PT, R88, R157.reuse, !P0 ;  /* 0x0000009d5800720c */ /* 0x080fe40004761270 */
[----:B------:R-:W-:Y:S01]  /*18f50*/  ISETP.LT.AND P4, PT, R93, R157, !P0 ;  /* 0x0000009d5d00720c */ /* 0x000fe20004781270 */
[----:B------:R-:W4:Y:S01]  /*18f60*/  LDL.LU R88, [R1+0x6f0] ;  /* 0x0006f00001587983 */ /* 0x000f220000300800 */
[----:B--2---:R-:W-:-:S04]  /*18f70*/  LEA R60, P6, R69, R0, 0x2 ;  /* 0x00000000453c7211 */ /* 0x004fc800078c10ff */
[----:B------:R-:W-:Y:S01]  /*18f80*/  LEA.HI.X.SX32 R61, R69, R68, 0x2, P6 ;  /* 0x00000044453d7211 */ /* 0x000fe200030f16ff */
[C---:B------:R-:W-:Y:S01]  /*18f90*/  VIADD R69, R71.reuse, UR5 ;  /* 0x0000000547457c36 */ /* 0x040fe20008000000 */
[C---:B-1----:R-:W-:Y:S01]  /*18fa0*/  LEA R62, P6, R71.reuse, R0, 0x2 ;  /* 0x00000000473e7211 */ /* 0x042fe200078c10ff */
[----:B------:R1:W-:Y:S03]  /*18fb0*/  @P2 STG.E desc[UR60][R4.64], R7 ;  /* 0x0000000704002986 */ /* 0x0003e6000c10193c */
[----:B------:R-:W-:Y:S01]  /*18fc0*/  LEA.HI.X.SX32 R63, R71, R68, 0x2, P6 ;  /* 0x00000044473f7211 */ /* 0x000fe200030f16ff */
[----:B------:R2:W-:Y:S01]  /*18fd0*/  @P1 STG.E desc[UR60][R16.64], R19 ;  /* 0x0000001310001986 */ /* 0x0005e2000c10193c */
[----:B-1----:R-:W-:-:S03]  /*18fe0*/  LEA R4, P6, R69, R0, 0x2 ;  /* 0x0000000045047211 */ /* 0x002fc600078c10ff */
[----:B------:R1:W-:Y:S01]  /*18ff0*/  @P5 STG.E desc[UR60][R60.64], R8 ;  /* 0x000000083c005986 */ /* 0x0003e2000c10193c */
[----:B------:R-:W-:-:S03]  /*19000*/  LEA.HI.X.SX32 R5, R69, R68, 0x2, P6 ;  /* 0x0000004445057211 */ /* 0x000fc600030f16ff */
[----:B------:R-:W-:Y:S04]  /*19010*/  @P4 STG.E desc[UR60][R62.64], R24 ;  /* 0x000000183e004986 */ /* 0x000fe8000c10193c */
[----:B------:R1:W-:Y:S01]  /*19020*/  @P3 STG.E desc[UR60][R4.64], R9 ;  /* 0x0000000904003986 */ /* 0x0003e2000c10193c */
[----:B---3--:R-:W-:-:S03]  /*19030*/  ISETP.LT.AND P2, PT, R92, R157, !P0 ;  /* 0x0000009d5c00720c */ /* 0x008fc60004741270 */
[----:B------:R-:W3:Y:S01]  /*19040*/  LDL.LU R92, [R1+0x6ec] ;  /* 0x0006ec00015c7983 */ /* 0x000ee20000300800 */
[----:B------:R-:W-:-:S03]  /*19050*/  ISETP.LT.AND P1, PT, R91, R157, !P0 ;  /* 0x0000009d5b00720c */ /* 0x000fc60004721270 */
[----:B------:R-:W3:Y:S01]  /*19060*/  LDL.LU R91, [R1+0x6e8] ;  /* 0x0006e800015b7983 */ /* 0x000ee20000300800 */
[----:B------:R-:W-:-:S03]  /*19070*/  ISETP.LT.AND P5, PT, R90, R157, !P0 ;  /* 0x0000009d5a00720c */ /* 0x000fc600047a1270 */
[----:B------:R-:W3:Y:S01]  /*19080*/  LDL.LU R90, [R1+0x6e4] ;  /* 0x0006e400015a7983 */ /* 0x000ee20000300800 */
[----:B------:R-:W-:-:S03]  /*19090*/  ISETP.LT.AND P4, PT, R89, R157, !P0 ;  /* 0x0000009d5900720c */ /* 0x000fc60004781270 */
[----:B------:R-:W3:Y:S01]  /*190a0*/  LDL.LU R89, [R1+0x6e0] ;  /* 0x0006e00001597983 */ /* 0x000ee20000300800 */
[----:B------:R-:W-:-:S03]  /*190b0*/  ISETP.LT.AND P3, PT, R2, R157, !P0 ;  /* 0x0000009d0200720c */ /* 0x000fc60004761270 */
[----:B------:R-:W3:Y:S01]  /*190c0*/  LDL.LU R2, [R1+0x6dc] ;  /* 0x0006dc0001027983 */ /* 0x000ee20000300800 */
[----:B------:R-:W-:-:S04]  /*190d0*/  VIADD R7, R69, UR5 ;  /* 0x0000000545077c36 */ /* 0x000fc80008000000 */
[C---:B--2---:R-:W-:Y:S01]  /*190e0*/  VIADD R17, R7.reuse, UR5 ;  /* 0x0000000507117c36 */ /* 0x044fe20008000000 */
[----:B------:R-:W-:-:S03]  /*190f0*/  LEA R6, P6, R7, R0, 0x2 ;  /* 0x0000000007067211 */ /* 0x000fc600078c10ff */
[----:B------:R-:W-:Y:S01]  /*19100*/  VIADD R19, R17, UR5 ;  /* 0x0000000511137c36 */ /* 0x000fe20008000000 */
[----:B------:R-:W-:Y:S02]  /*19110*/  LEA.HI.X.SX32 R7, R7, R68, 0x2, P6 ;  /* 0x0000004407077211 */ /* 0x000fe400030f16ff */
[----:B------:R-:W-:Y:S01]  /*19120*/  LEA R16, P6, R17, R0, 0x2 ;  /* 0x0000000011107211 */ /* 0x000fe200078c10ff */
[----:B-1----:R-:W-:-:S03]  /*19130*/  VIADD R61, R19, UR5 ;  /* 0x00000005133d7c36 */ /* 0x002fc60008000000 */
[----:B------:R-:W-:Y:S02]  /*19140*/  LEA.HI.X.SX32 R17, R17, R68, 0x2, P6 ;  /* 0x0000004411117211 */ /* 0x000fe400030f16ff */
[----:B------:R-:W-:Y:S01]  /*19150*/  LEA R18, P6, R19, R0, 0x2 ;  /* 0x0000000013127211 */ /* 0x000fe200078c10ff */
[----:B------:R-:W-:-:S03]  /*19160*/  VIADD R9, R61, UR5 ;  /* 0x000000053d097c36 */ /* 0x000fc60008000000 */
[----:B------:R-:W-:Y:S02]  /*19170*/  LEA.HI.X.SX32 R19, R19, R68, 0x2, P6 ;  /* 0x0000004413137211 */ /* 0x000fe400030f16ff */
[----:B------:R-:W-:Y:S01]  /*19180*/  LEA R4, P6, R61, R0, 0x2 ;  /* 0x000000003d047211 */ /* 0x000fe200078c10ff */
[----:B------:R1:W-:Y:S01]  /*19190*/  @P2 STG.E desc[UR60][R6.64], R25 ;  /* 0x0000001906002986 */ /* 0x0003e2000c10193c */
[----:B----4-:R-:W-:-:S03]  /*191a0*/  ISETP.LT.AND P2, PT, R88, R157, !P0 ;  /* 0x0000009d5800720c */ /* 0x010fc60004741270 */
[----:B------:R-:W2:Y:S01]  /*191b0*/  LDL.LU R88, [R1+0x6c8] ;  /* 0x0006c80001587983 */ /* 0x000ea20000300800 */
[----:B------:R-:W-:-:S03]  /*191c0*/  LEA.HI.X.SX32 R5, R61, R68, 0x2, P6 ;  /* 0x000000443d057211 */ /* 0x000fc600030f16ff */
[----:B------:R4:W-:Y:S01]  /*191d0*/  @P1 STG.E desc[UR60][R16.64], R10 ;  /* 0x0000000a10001986 */ /* 0x0009e2000c10193c */
[C---:B-1----:R-:W-:Y:S01]  /*191e0*/  LEA R6, P6, R9.reuse, R0, 0x2 ;  /* 0x0000000009067211 */ /* 0x042fe200078c10ff */
[----:B------:R-:W-:-:S03]  /*191f0*/  VIADD R25, R9, UR5 ;  /* 0x0000000509197c36 */ /* 0x000fc60008000000 */
[----:B------:R-:W-:Y:S01]  /*19200*/  LEA.HI.X.SX32 R7, R9, R68, 0x2, P6 ;  /* 0x0000004409077211 */ /* 0x000fe200030f16ff */
[----:B----4-:R-:W4:Y:S01]  /*19210*/  LDL.LU R10, [R1+0x6c4] ;  /* 0x0006c400010a7983 */ /* 0x010f220000300800 */
[----:B------:R-:W-:-:S04]  /*19220*/  LEA R8, P6, R25, R0, 0x2 ;  /* 0x0000000019087211 */ /* 0x000fc800078c10ff */
[----:B------:R-:W-:Y:S01]  /*19230*/  LEA.HI.X.SX32 R9, R25, R68, 0x2, P6 ;  /* 0x0000004419097211 */ /* 0x000fe200030f16ff */
[----:B------:R1:W-:Y:S04]  /*19240*/  @P5 STG.E desc[UR60][R18.64], R26 ;  /* 0x0000001a12005986 */ /* 0x0003e8000c10193c */
[----:B------:R1:W-:Y:S04]  /*19250*/  @P4 STG.E desc[UR60][R4.64], R11 ;  /* 0x0000000b04004986 */ /* 0x0003e8000c10193c */
[----:B------:R1:W-:Y:S04]  /*19260*/  @P3 STG.E desc[UR60][R6.64], R27 ;  /* 0x0000001b06003986 */ /* 0x0003e8000c10193c */
        /* <DEDUP_REMOVED lines=9> */
[----:B------:R-:W-:-:S04]  /*19300*/  IADD3 R17, R25, UR5, RZ ;  /* 0x0000000519117c10 */ /* 0x000fc8000fffe0ff */
[C---:B------:R-:W-:Y:S01]  /*19310*/  LEA R16, P6, R17.reuse, R0, 0x2 ;  /* 0x0000000011107211 */ /* 0x040fe200078c10ff */
[C---:B-1----:R-:W-:Y:S01]  /*19320*/  VIADD R19, R17.reuse, UR5 ;  /* 0x0000000511137c36 */ /* 0x042fe20008000000 */
[----:B------:R-:W-:Y:S02]  /*19330*/  ISETP.LT.AND P1, PT, R92, R157, !P0 ;  /* 0x0000009d5c00720c */ /* 0x000fe40004721270 */
[----:B------:R-:W-:Y:S01]  /*19340*/  LEA.HI.X.SX32 R17, R17, R68, 0x2, P6 ;  /* 0x0000004411117211 */ /* 0x000fe200030f16ff */
[C---:B------:R-:W-:Y:S01]  /*19350*/  VIADD R11, R19.reuse, UR5 ;  /* 0x00000005130b7c36 */ /* 0x040fe20008000000 */
[----:B------:R-:W-:-:S04]  /*19360*/  LEA R4, P6, R19, R0, 0x2 ;  /* 0x0000000013047211 */ /* 0x000fc800078c10ff */
[----:B------:R-:W-:Y:S01]  /*19370*/  LEA.HI.X.SX32 R5, R19, R68, 0x2, P6 ;  /* 0x0000004413057211 */ /* 0x000fe200030f16ff */
[C---:B------:R-:W-:Y:S01]  /*19380*/  VIADD R19, R11.reuse, UR5 ;  /* 0x000000050b137c36 */ /* 0x040fe20008000000 */
[----:B------:R-:W-:-:S04]  /*19390*/  LEA R6, P6, R11, R0, 0x2 ;  /* 0x000000000b067211 */ /* 0x000fc800078c10ff */
[----:B------:R-:W-:Y:S01]  /*193a0*/  LEA.HI.X.SX32 R7, R11, R68, 0x2, P6 ;  /* 0x000000440b077211 */ /* 0x000fe200030f16ff */
[C---:B------:R-:W-:Y:S01]  /*193b0*/  VIADD R11, R19.reuse, UR5 ;  /* 0x00000005130b7c36 */ /* 0x040fe20008000000 */
[C---:B------:R-:W-:Y:S01]  /*193c0*/  LEA R8, P6, R19.reuse, R0, 0x2 ;  /* 0x0000000013087211 */ /* 0x040fe200078c10ff */
[----:B------:R1:W-:Y:S03]  /*193d0*/  @P1 STG.E desc[UR60][R16.64], R32 ;  /* 0x0000002010001986 */ /* 0x0003e6000c10193c */
[----:B------:R-:W-:Y:S01]  /*193e0*/  LEA.HI.X.SX32 R9, R19, R68, 0x2, P6 ;  /* 0x0000004413097211 */ /* 0x000fe200030f16ff */
[----:B------:R4:W-:Y:S01]  /*193f0*/  @P5 STG.E desc[UR60][R4.64], R13 ;  /* 0x0000000d04005986 */ /* 0x0009e2000c10193c */
[----:B--2---:R-:W-:-:S03]  /*19400*/  ISETP.LT.AND P1, PT, R88, R157, !P0 ;  /* 0x0000009d5800720c */ /* 0x004fc60004721270 */
[----:B------:R-:W2:Y:S01]  /*19410*/  LDL.LU R88, [R1+0x6b0] ;  /* 0x0006b00001587983 */ /* 0x000ea20000300800 */
[----:B-1----:R-:W-:-:S03]  /*19420*/  VIADD R17, R11, UR5 ;  /* 0x000000050b117c36 */ /* 0x002fc60008000000 */
[----:B------:R-:W2:Y:S01]  /*19430*/  LDL.LU R18, [R1+0x6ac] ;  /* 0x0006ac0001127983 */ /* 0x000ea20000300800 */
[----:B----4-:R-:W-:-:S03]  /*19440*/  ISETP.LT.AND P5, PT, R10, R157, !P0 ;  /* 0x0000009d0a00720c */ /* 0x010fc600047a1270 */
[----:B------:R-:W-:Y:S01]  /*19450*/  @P4 STG.E desc[UR60][R6.64], R33 ;  /* 0x0000002106004986 */ /* 0x000fe2000c10193c */
[----:B------:R-:W-:-:S03]  /*19460*/  LEA R10, P6, R11, R0, 0x2 ;  /* 0x000000000b0a7211 */ /* 0x000fc600078c10ff */
[----:B------:R-:W4:Y:S01]  /*19470*/  LDL.LU R19, [R1+0x6a8] ;  /* 0x0006a80001137983 */ /* 0x000f220000300800 */
[----:B------:R-:W-:Y:S02]  /*19480*/  LEA.HI.X.SX32 R11, R11, R68, 0x2, P6 ;  /* 0x000000440b0b7211 */ /* 0x000fe400030f16ff */
[C---:B------:R-:W-:Y:S01]  /*19490*/  LEA R4, P6, R17.reuse, R0, 0x2 ;  /* 0x0000000011047211 */ /* 0x040fe200078c10ff */
[----:B------:R1:W-:Y:S03]  /*194a0*/  @P3 STG.E desc[UR60][R8.64], R14 ;  /* 0x0000000e08003986 */ /* 0x0003e6000c10193c */
[----:B------:R-:W-:Y:S01]  /*194b0*/  LEA.HI.X.SX32 R5, R17, R68, 0x2, P6 ;  /* 0x0000004411057211 */ /* 0x000fe200030f16ff */
[----:B------:R1:W-:Y:S04]  /*194c0*/  @P2 STG.E desc[UR60][R10.64], R34 ;  /* 0x000000220a002986 */ /* 0x0003e8000c10193c */
[----:B------:R-:W4:Y:S04]  /*194d0*/  LDL.LU R12, [R1+0x6a4] ;  /* 0x0006a400010c7983 */ /* 0x000f280000300800 */
[----:B------:R1:W-:Y:S04]  /*194e0*/  @P1 STG.E desc[UR60][R4.64], R15 ;  /* 0x0000000f04001986 */ /* 0x0003e8000c10193c */
[----:B------:R-:W4:Y:S01]  /*194f0*/  LDL.LU R16, [R1+0x6a0] ;  /* 0x0006a00001107983 */ /* 0x000f220000300800 */
[----:B---3--:R-:W-:-:S03]  /*19500*/  ISETP.LT.AND P1, PT, R2, R157, !P0 ;  /* 0x0000009d0200720c */ /* 0x008fc60004721270 */
[----:B------:R-:W3:Y:S04]  /*19510*/  LDL.LU R2, [R1+0x69c] ;  /* 0x00069c0001027983 */ /* 0x000ee80000300800 */
[----:B-1----:R-:W3:Y:S01]  /*19520*/  LDL.LU R14, [R1+0x698] ;  /* 0x00069800010e7983 */ /* 0x002ee20000300800 */
[----:B------:R-:W-:-:S04]  /*19530*/  VIADD R13, R17, UR5 ;  /* 0x00000005110d7c36 */ /* 0x000fc80008000000 */
[C---:B------:R-:W-:Y:S01]  /*19540*/  VIADD R17, R13.reuse, UR5 ;  /* 0x000000050d117c36 */ /* 0x040fe20008000000 */
[----:B------:R-:W-:-:S04]  /*19550*/  LEA R6, P6, R13, R0, 0x2 ;  /* 0x000000000d067211 */ /* 0x000fc800078c10ff */
[----:B------:R-:W-:Y:S01]  /*19560*/  LEA.HI.X.SX32 R7, R13, R68, 0x2, P6 ;  /* 0x000000440d077211 */ /* 0x000fe200030f16ff */
[C---:B------:R-:W-:Y:S01]  /*19570*/  VIADD R13, R17.reuse, UR5 ;  /* 0x00000005110d7c36 */ /* 0x040fe20008000000 */
[----:B------:R-:W-:Y:S02]  /*19580*/  LEA R8, P6, R17, R0, 0x2 ;  /* 0x0000000011087211 */ /* 0x000fe400078c10ff */
[-C--:B------:R-:W-:Y:S02]  /*19590*/  ISETP.LT.AND P4, PT, R91, R157.reuse, !P0 ;  /* 0x0000009d5b00720c */ /* 0x080fe40004781270 */
[----:B------:R-:W-:Y:S01]  /*195a0*/  LEA.HI.X.SX32 R9, R17, R68, 0x2, P6 ;  /* 0x0000004411097211 */ /* 0x000fe200030f16ff */
[C---:B------:R-:W-:Y:S01]  /*195b0*/  VIADD R17, R13.reuse, UR5 ;  /* 0x000000050d117c36 */ /* 0x040fe20008000000 */
[----:B------:R-:W-:Y:S02]  /*195c0*/  LEA R10, P6, R13, R0, 0x2 ;  /* 0x000000000d0a7211 */ /* 0x000fe400078c10ff */
[----:B------:R-:W-:-:S02]  /*195d0*/  ISETP.LT.AND P3, PT, R90, R157, !P0 ;  /* 0x0000009d5a00720c */ /* 0x000fc40004761270 */
[----:B------:R-:W-:Y:S01]  /*195e0*/  LEA.HI.X.SX32 R11, R13, R68, 0x2, P6 ;  /* 0x000000440d0b7211 */ /* 0x000fe200030f16ff */
[C---:B------:R-:W-:Y:S01]  /*195f0*/  VIADD R13, R17.reuse, UR5 ;  /* 0x00000005110d7c36 */ /* 0x040fe20008000000 */
[----:B------:R-:W-:Y:S01]  /*19600*/  LEA R4, P6, R17, R0, 0x2 ;  /* 0x0000000011047211 */ /* 0x000fe200078c10ff */
[----:B------:R1:W-:Y:S02]  /*19610*/  @P5 STG.E desc[UR60][R6.64], R35 ;  /* 0x0000002306005986 */ /* 0x0003e4000c10193c */
[----:B------:R-:W-:Y:S01]  /*19620*/  VIADD R15, R13, UR5 ;  /* 0x000000050d0f7c36 */ /* 0x000fe20008000000 */
[----:B------:R-:W-:Y:S01]  /*19630*/  LEA.HI.X.SX32 R5, R17, R68, 0x2, P6 ;  /* 0x0000004411057211 */ /* 0x000fe200030f16ff */
[----:B------:R1:W-:Y:S01]  /*19640*/  @P4 STG.E desc[UR60][R8.64], R20 ;  /* 0x0000001408004986 */ /* 0x0003e2000c10193c */
[-C--:B------:R-:W-:Y:S02]  /*19650*/  ISETP.LT.AND P2, PT, R89, R157.reuse, !P0 ;  /* 0x0000009d5900720c */ /* 0x080fe40004741270 */
[----:B--2---:R-:W-:-:S02]  /*19660*/  ISETP.LT.AND P5, PT, R88, R157, !P0 ;  /* 0x0000009d5800720c */ /* 0x004fc400047a1270 */
[C---:B-1----:R-:W-:Y:S02]  /*19670*/  LEA R6, P6, R13.reuse, R0, 0x2 ;  /* 0x000000000d067211 */ /* 0x042fe400078c10ff */
[----:B------:R-:W-:Y:S02]  /*19680*/  ISETP.LT.AND P4, PT, R18, R157, !P0 ;  /* 0x0000009d1200720c */ /* 0x000fe40004781270 */
[----:B------:R-:W-:Y:S01]  /*19690*/  LEA.HI.X.SX32 R7, R13, R68, 0x2, P6 ;  /* 0x000000440d077211 */ /* 0x000fe200030f16ff */
[C---:B------:R-:W-:Y:S01]  /*196a0*/  VIADD R13, R15.reuse, UR5 ;  /* 0x000000050f0d7c36 */ /* 0x040fe20008000000 */
[C---:B------:R-:W-:Y:S01]  /*196b0*/  LEA R8, P6, R15.reuse, R0, 0x2 ;  /* 0x000000000f087211 */ /* 0x040fe200078c10ff */
[----:B------:R-:W2:Y:S03]  /*196c0*/  LDL.LU R18, [R1+0x694] ;  /* 0x0006940001127983 */ /* 0x000ea60000300800 */
[----:B------:R-:W-:Y:S01]  /*196d0*/  LEA.HI.X.SX32 R9, R15, R68, 0x2, P6 ;  /* 0x000000440f097211 */ /* 0x000fe200030f16ff */
[----:B------:R1:W-:Y:S04]  /*196e0*/  @P3 STG.E desc[UR60][R10.64], R40 ;  /* 0x000000280a003986 */ /* 0x0003e8000c10193c */
[----:B------:R-:W2:Y:S01]  /*196f0*/  LDL.LU R17, [R1+0x690] ;  /* 0x0006900001117983 */ /* 0x000ea20000300800 */
[----:B-1----:R-:W-:-:S03]  /*19700*/  LEA R10, P6, R13, R0, 0x2 ;  /* 0x000000000d0a7211 */ /* 0x002fc600078c10ff */
[----:B------:R1:W-:Y:S01]  /*19710*/  @P2 STG.E desc[UR60][R4.64], R21 ;  /* 0x0000001504002986 */ /* 0x0003e2000c10193c */
[----:B------:R-:W-:-:S03]  /*19720*/  LEA.HI.X.SX32 R11, R13, R68, 0x2, P6 ;  /* 0x000000440d0b7211 */ /* 0x000fc600030f16ff */
[----:B------:R1:W-:Y:S01]  /*19730*/  @P1 STG.E desc[UR60][R6.64], R41 ;  /* 0x0000002906001986 */ /* 0x0003e2000c10193c */
[-C--:B----4-:R-:W-:Y:S02]  /*19740*/  ISETP.LT.AND P2, PT, R12, R157.reuse, !P0 ;  /* 0x0000009d0c00720c */ /* 0x090fe40004741270 */
[-C--:B------:R-:W-:Y:S01]  /*19750*/  ISETP.LT.AND P1, PT, R16, R157.reuse, !P0 ;  /* 0x0000009d1000720c */ /* 0x080fe20004721270 */
[----:B------:R-:W4:Y:S04]  /*19760*/  LDL.LU R12, [R1+0x68c] ;  /* 0x00068c00010c7983 */ /* 0x000f280000300800 */
[----:B------:R1:W-:Y:S04]  /*19770*/  @P5 STG.E desc[UR60][R8.64], R22 ;  /* 0x0000001608005986 */ /* 0x0003e8000c10193c */
[----:B------:R-:W4:Y:S04]  /*19780*/  LDL.LU R16, [R1+0x688] ;  /* 0x0006880001107983 */ /* 0x000f280000300800 */
[----:B------:R1:W-:Y:S01]  /*19790*/  @P4 STG.E desc[UR60][R10.64], R42 ;  /* 0x0000002a0a004986 */ /* 0x0003e2000c10193c */
[----:B---3--:R-:W-:-:S03]  /*197a0*/  ISETP.LT.AND P5, PT, R2, R157, !P0 ;  /* 0x0000009d0200720c */ /* 0x008fc600047a1270 */
[----:B------:R-:W3:Y:S01]  /*197b0*/  LDL.LU R2, [R1+0x684] ;  /* 0x0006840001027983 */ /* 0x000ee20000300800 */
[----:B------:R-:W-:-:S03]  /*197c0*/  ISETP.LT.AND P4, PT, R14, R157, !P0 ;  /* 0x0000009d0e00720c */ /* 0x000fc60004781270 */
[----:B------:R-:W3:Y:S01]  /*197d0*/  LDL.LU R14, [R1+0x680] ;  /* 0x00068000010e7983 */ /* 0x000ee20000300800 */
[----:B------:R-:W-:-:S04]  /*197e0*/  VIADD R15, R13, UR5 ;  /* 0x000000050d0f7c36 */ /* 0x000fc80008000000 */
[C---:B------:R-:W-:Y:S01]  /*197f0*/  VIADD R13, R15.reuse, UR5 ;  /* 0x000000050f0d7c36 */ /* 0x040fe20008000000 */
[----:B-1----:R-:W-:Y:S02]  /*19800*/  LEA R4, P6, R15, R0, 0x2 ;  /* 0x000000000f047211 */ /* 0x002fe400078c10ff */
[----:B------:R-:W-:Y:S02]  /*19810*/  ISETP.LT.AND P3, PT, R19, R157, !P0 ;  /* 0x0000009d1300720c */ /* 0x000fe40004761270 */
[----:B------:R-:W-:Y:S01]  /*19820*/  LEA.HI.X.SX32 R5, R15, R68, 0x2, P6 ;  /* 0x000000440f057211 */ /* 0x000fe200030f16ff */
[C---:B------:R-:W-:Y:S01]  /*19830*/  VIADD R15, R13.reuse, UR5 ;  /* 0x000000050d0f7c36 */ /* 0x040fe20008000000 */
[----:B------:R-:W-:-:S04]  /*19840*/  LEA R6, P6, R13, R0, 0x2 ;  /* 0x000000000d067211 */ /* 0x000fc800078c10ff */
[----:B------:R-:W-:Y:S02]  /*19850*/  LEA.HI.X.SX32 R7, R13, R68, 0x2, P6 ;  /* 0x000000440d077211 */ /* 0x000fe400030f16ff */
[C---:B------:R-:W-:Y:S02]  /*19860*/  LEA R8, P6, R15.reuse, R0, 0x2 ;  /* 0x000000000f087211 */ /* 0x040fe400078c10ff */
[C---:B------:R-:W-:Y:S02]  /*19870*/  IADD3 R13, R15.reuse, UR5, RZ ;  /* 0x000000050f0d7c10 */ /* 0x040fe4000fffe0ff */
[----:B------:R-:W-:Y:S02]  /*19880*/  LEA.HI.X.SX32 R9, R15, R68, 0x2, P6 ;  /* 0x000000440f097211 */ /* 0x000fe400030f16ff */
[C---:B------:R-:W-:Y:S01]  /*19890*/  LEA R10, P6, R13.reuse, R0, 0x2 ;  /* 0x000000000d0a7211 */ /* 0x040fe200078c10ff */
[C---:B------:R-:W-:Y:S01]  /*198a0*/  VIADD R15, R13.reuse, UR5 ;  /* 0x000000050d0f7c36 */ /* 0x040fe20008000000 */
[----:B------:R1:W-:Y:S02]  /*198b0*/  @P3 STG.E desc[UR60][R4.64], R23 ;  /* 0x0000001704003986 */ /* 0x0003e4000c10193c */
[----:B------:R-:W-:Y:S01]  /*198c0*/  LEA.HI.X.SX32 R11, R13, R68, 0x2, P6 ;  /* 0x000000440d0b7211 */ /* 0x000fe200030f16ff */
[C---:B------:R-:W-:Y:S01]  /*198d0*/  VIADD R13, R15.reuse, UR5 ;  /* 0x000000050f0d7c36 */ /* 0x040fe20008000000 */
[----:B------:R2:W-:Y:S04]  /*198e0*/  @P2 STG.E desc[UR60][R6.64], R43 ;  /* 0x0000002b06002986 */ /* 0x0005e8000c10193c */
[----:B------:R-:W3:Y:S01]  /*198f0*/  LDS.128 R20, [R3] ;  /* 0x0000000003147984 */ /* 0x000ee20000000c00 */
[----:B-1----:R-:W-:-:S02]  /*19900*/  LEA R4, P6, R15, R0, 0x2 ;  /* 0x000000000f047211 */ /* 0x002fc400078c10ff */
[-C--:B--2---:R-:W-:Y:S02]  /*19910*/  ISETP.LT.AND P3, PT, R18, R157.reuse, !P0 ;  /* 0x0000009d1200720c */ /* 0x084fe40004761270 */
[----:B------:R-:W2:Y:S01]  /*19920*/  LDL.LU R18, [R1+0x67c] ;  /* 0x00067c0001127983 */ /* 0x000ea20000300800 */
[----:B------:R-:W-:Y:S02]  /*19930*/  LEA.HI.X.SX32 R5, R15, R68, 0x2, P6 ;  /* 0x000000440f057211 */ /* 0x000fe400030f16ff */
[----:B------:R-:W-:Y:S02]  /*19940*/  LEA R6, P6, R13, R0, 0x2 ;  /* 0x000000000d067211 */ /* 0x000fe400078c10ff */
[----:B------:R-:W-:Y:S02]  /*19950*/  ISETP.LT.AND P2, PT, R17, R157, !P0 ;  /* 0x0000009d1100720c */ /* 0x000fe40004741270 */
[----:B------:R-:W2:Y:S01]  /*19960*/  LDL.LU R17, [R1+0x678] ;  /* 0x0006780001117983 */ /* 0x000ea20000300800 */
[----:B------:R-:W-:-:S03]  /*19970*/  LEA.HI.X.SX32 R7, R13, R68, 0x2, P6 ;  /* 0x000000440d077211 */ /* 0x000fc600030f16ff */
[----:B------:R1:W-:Y:S04]  /*19980*/  @P1 STG.E desc[UR60][R8.64], R28 ;  /* 0x0000001c08001986 */ /* 0x0003e8000c10193c */
[----:B------:R1:W-:Y:S04]  /*19990*/  @P5 STG.E desc[UR60][R10.64], R44 ;  /* 0x0000002c0a005986 */ /* 0x0003e8000c10193c */
[----:B------:R1:W-:Y:S01]  /*199a0*/  @P4 STG.E desc[UR60][R4.64], R29 ;  /* 0x0000001d04004986 */ /* 0x0003e2000c10193c */
[----:B----4-:R-:W-:-:S03]  /*199b0*/  ISETP.LT.AND P1, PT, R12, R157, !P0 ;  /* 0x0000009d0c00720c */ /* 0x010fc60004721270 */
[----:B------:R4:W-:Y:S04]  /*199c0*/  @P3 STG.E desc[UR60][R6.64], R45 ;  /* 0x0000002d06003986 */ /* 0x0009e8000c10193c */
[----:B------:R-:W2:Y:S01]  /*199d0*/  LDL.LU R12, [R1+0x674] ;  /* 0x00067400010c7983 */ /* 0x000ea20000300800 */
[----:B------:R-:W-:-:S03]  /*199e0*/  ISETP.LT.AND P5, PT, R16, R157, !P0 ;  /* 0x0000009d1000720c */ /* 0x000fc600047a1270 */
[----:B------:R-:W2:Y:S01]  /*199f0*/  LDL.LU R16, [R1+0x670] ;  /* 0x0006700001107983 */ /* 0x000ea20000300800 */
[----:B---3--:R-:W-:-:S03]  /*19a00*/  ISETP.LT.AND P4, PT, R2, R157, !P0 ;  /* 0x0000009d0200720c */ /* 0x008fc60004781270 */
[----:B------:R-:W3:Y:S01]  /*19a10*/  LDL.LU R2, [R1+0x66c] ;  /* 0x00066c0001027983 */ /* 0x000ee20000300800 */
[----:B------:R-:W-:-:S03]  /*19a20*/  ISETP.LT.AND P3, PT, R14, R157, !P0 ;  /* 0x0000009d0e00720c */ /* 0x000fc60004761270 */
[----:B------:R-:W3:Y:S01]  /*19a30*/  LDL.LU R14, [R1+0x668] ;  /* 0x00066800010e7983 */ /* 0x000ee20000300800 */
[----:B------:R-:W-:-:S04]  /*19a40*/  VIADD R15, R13, UR5 ;  /* 0x000000050d0f7c36 */ /* 0x000fc80008000000 */
[C---:B------:R-:W-:Y:S01]  /*19a50*/  VIADD R13, R15.reuse, UR5 ;  /* 0x000000050f0d7c36 */ /* 0x040fe20008000000 */
[----:B-1----:R-:W-:-:S04]  /*19a60*/  LEA R8, P6, R15, R0, 0x2 ;  /* 0x000000000f087211 */ /* 0x002fc800078c10ff */
        /* <DEDUP_REMOVED lines=8> */
[C---:B----4-:R-:W-:Y:S01]  /*19af0*/  LEA R6, P6, R13.reuse, R0, 0x2 ;  /* 0x000000000d067211 */ /* 0x050fe200078c10ff */
[----:B------:R1:W-:Y:S03]  /*19b00*/  @P2 STG.E desc[UR60][R8.64], R30 ;  /* 0x0000001e08002986 */ /* 0x0003e6000c10193c */
[----:B------:R-:W-:Y:S01]  /*19b10*/  LEA.HI.X.SX32 R7, R13, R68, 0x2, P6 ;  /* 0x000000440d077211 */ /* 0x000fe200030f16ff */
[C---:B------:R-:W-:Y:S01]  /*19b20*/  VIADD R13, R15.reuse, UR5 ;  /* 0x000000050f0d7c36 */ /* 0x040fe20008000000 */
[----:B------:R4:W-:Y:S01]  /*19b30*/  @P1 STG.E desc[UR60][R10.64], R46 ;  /* 0x0000002e0a001986 */ /* 0x0009e2000c10193c */
[----:B-1----:R-:W-:Y:S02]  /*19b40*/  LEA R8, P6, R15, R0, 0x2 ;  /* 0x000000000f087211 */ /* 0x002fe400078c10ff */
[----:B--2---:R-:W-:-:S02]  /*19b50*/  ISETP.LT.AND P2, PT, R18, R157, !P0 ;  /* 0x0000009d1200720c */ /* 0x004fc40004741270 */
[----:B------:R-:W2:Y:S01]  /*19b60*/  LDL.LU R18, [R1+0x664] ;  /* 0x0006640001127983 */ /* 0x000ea20000300800 */
[----:B------:R-:W-:Y:S02]  /*19b70*/  LEA.HI.X.SX32 R9, R15, R68, 0x2, P6 ;  /* 0x000000440f097211 */ /* 0x000fe400030f16ff */
[----:B----4-:R-:W-:Y:S02]  /*19b80*/  LEA R10, P6, R13, R0, 0x2 ;  /* 0x000000000d0a7211 */ /* 0x010fe400078c10ff */
[----:B------:R-:W-:Y:S02]  /*19b90*/  ISETP.LT.AND P1, PT, R17, R157, !P0 ;  /* 0x0000009d1100720c */ /* 0x000fe40004721270 */
[----:B------:R-:W4:Y:S01]  /*19ba0*/  LDL.LU R17, [R1+0x660] ;  /* 0x0006600001117983 */ /* 0x000f220000300800 */
[----:B------:R-:W-:-:S03]  /*19bb0*/  LEA.HI.X.SX32 R11, R13, R68, 0x2, P6 ;  /* 0x000000440d0b7211 */ /* 0x000fc600030f16ff */
[----:B------:R1:W-:Y:S04]  /*19bc0*/  @P5 STG.E desc[UR60][R4.64], R31 ;  /* 0x0000001f04005986 */ /* 0x0003e8000c10193c */
[----:B------:R1:W-:Y:S04]  /*19bd0*/  @P4 STG.E desc[UR60][R6.64], R47 ;  /* 0x0000002f06004986 */ /* 0x0003e8000c10193c */
[----:B------:R1:W-:Y:S04]  /*19be0*/  @P3 STG.E desc[UR60][R8.64], R36 ;  /* 0x0000002408003986 */ /* 0x0003e8000c10193c */
[----:B------:R1:W-:Y:S01]  /*19bf0*/  @P2 STG.E desc[UR60][R10.64], R48 ;  /* 0x000000300a002986 */ /* 0x0003e2000c10193c */
[----:B------:R-:W-:-:S03]  /*19c00*/  ISETP.LT.AND P5, PT, R12, R157, !P0 ;  /* 0x0000009d0c00720c */ /* 0x000fc600047a1270 */
[----:B------:R-:W4:Y:S01]  /*19c10*/  LDL.LU R12, [R1+0x65c] ;  /* 0x00065c00010c7983 */ /* 0x000f220000300800 */
[----:B------:R-:W-:-:S03]  /*19c20*/  ISETP.LT.AND P4, PT, R16, R157, !P0 ;  /* 0x0000009d1000720c */ /* 0x000fc60004781270 */
[----:B------:R-:W4:Y:S01]  /*19c30*/  LDL.LU R16, [R1+0x658] ;  /* 0x0006580001107983 */ /* 0x000f220000300800 */
        /* <DEDUP_REMOVED lines=24> */
[----:B------:R-:W-:Y:S02]  /*19dc0*/  LEA R6, P6, R13, R0, 0x2 ;  /* 0x000000000d067211 */ /* 0x000fe400078c10ff */
[----:B----4-:R-:W-:Y:S02]  /*19dd0*/  ISETP.LT.AND P5, PT, R17, R157, !P0 ;  /* 0x0000009d1100720c */ /* 0x010fe400047a1270 */
        /* <DEDUP_REMOVED lines=14> */
[----:B------:R-:W-:-:S05]  /*19ec0*/  VIADD R15, R13, UR5 ;  /* 0x000000050d0f7c36 */ /* 0x000fca0008000000 */
[C---:B-1----:R-:W-:Y:S02]  /*19ed0*/  LEA R8, P6, R15.reuse, R0, 0x2 ;  /* 0x000000000f087211 */ /* 0x042fe400078c10ff */
[C---:B------:R-:W-:Y:S02]  /*19ee0*/  IADD3 R13, R15.reuse, UR5, RZ ;  /* 0x000000050f0d7c10 */ /* 0x040fe4000fffe0ff */
[----:B------:R-:W-:Y:S02]  /*19ef0*/  LEA.HI.X.SX32 R9, R15, R68, 0x2, P6 ;  /* 0x000000440f097211 */ /* 0x000fe400030f16ff */
[C---:B------:R-:W-:Y:S01]  /*19f00*/  LEA R10, P6, R13.reuse, R0, 0x2 ;  /* 0x000000000d0a7211 */ /* 0x040fe200078c10ff */
[----:B------:R-:W-:-:S03]  /*19f10*/  VIADD R15, R13, UR5 ;  /* 0x000000050d0f7c36 */ /* 0x000fc60008000000 */
        /* <DEDUP_REMOVED lines=23> */
[----:B------:R-:W2:Y:S01]  /*1a090*/  LDL.LU R12, [R1+0x62c] ;  /* 0x00062c00010c7983 */ /* 0x000ea20000300800 */
[----:B------:R-:W-:-:S03]  /*1a0a0*/  ISETP.LT.AND P2, PT, R16, R157, !P0 ;  /* 0x0000009d1000720c */ /* 0x000fc60004741270 */
[----:B------:R-:W2:Y:S01]  /*1a0b0*/  LDL.LU R16, [R1+0x628] ;  /* 0x0006280001107983 */ /* 0x000ea20000300800 */
[----:B---3--:R-:W-:-:S03]  /*1a0c0*/  ISETP.LT.AND P5, PT, R14, R157, !P0 ;  /* 0x0000009d0e00720c */ /* 0x008fc600047a1270 */
[----:B------:R-:W3:Y:S01]  /*1a0d0*/  LDL.LU R14, [R1+0x624] ;  /* 0x00062400010e7983 */ /* 0x000ee20000300800 */
[----:B------:R-:W-:-:S04]  /*1a0e0*/  VIADD R15, R13, UR5 ;  /* 0x000000050d0f7c36 */ /* 0x000fc80008000000 */
[C---:B------:R-:W-:Y:S01]  /*1a0f0*/  VIADD R3, R15.reuse, UR5 ;  /* 0x000000050f037c36 */ /* 0x040fe20008000000 */
[----:B-1----:R-:W-:Y:S02]  /*1a100*/  LEA R4, P6, R15, R0, 0x2 ;  /* 0x000000000f047211 */ /* 0x002fe400078c10ff */
[----:B------:R-:W-:Y:S01]  /*1a110*/  ISETP.LT.AND P1, PT, R2, R157, !P0 ;  /* 0x0000009d0200720c */ /* 0x000fe20004721270 */
[----:B------:R-:W-:Y:S01]  /*1a120*/  VIADD R7, R3, UR5 ;  /* 0x0000000503077c36 */ /* 0x000fe20008000000 */
[----:B------:R-:W-:Y:S02]  /*1a130*/  LEA.HI.X.SX32 R5, R15, R68, 0x2, P6 ;  /* 0x000000440f057211 */ /* 0x000fe400030f16ff */
[----:B------:R-:W-:Y:S01]  /*1a140*/  LEA R2, P6, R3, R0, 0x2 ;  /* 0x0000000003027211 */ /* 0x000fe200078c10ff */
[----:B------:R-:W-:-:S03]  /*1a150*/  VIADD R9, R7, UR5 ;  /* 0x0000000507097c36 */ /* 0x000fc60008000000 */
[----:B------:R-:W-:Y:S02]  /*1a160*/  LEA.HI.X.SX32 R3, R3, R68, 0x2, P6 ;  /* 0x0000004403037211 */ /* 0x000fe400030f16ff */
[----:B------:R-:W-:Y:S01]  /*1a170*/  LEA R6, P6, R7, R0, 0x2 ;  /* 0x0000000007067211 */ /* 0x000fe200078c10ff */
[----:B------:R-:W-:-:S03]  /*1a180*/  VIADD R11, R9, UR5 ;  /* 0x00000005090b7c36 */ /* 0x000fc60008000000 */
[----:B------:R-:W-:Y:S02]  /*1a190*/  LEA.HI.X.SX32 R7, R7, R68, 0x2, P6 ;  /* 0x0000004407077211 */ /* 0x000fe400030f16ff */
[----:B------:R-:W-:Y:S01]  /*1a1a0*/  LEA R8, P6, R9, R0, 0x2 ;  /* 0x0000000009087211 */ /* 0x000fe200078c10ff */
[----:B------:R-:W-:Y:S01]  /*1a1b0*/  VIADD R13, R11, UR5 ;  /* 0x000000050b0d7c36 */ /* 0x000fe20008000000 */
[----:B------:R-:W-:Y:S02]  /*1a1c0*/  @P4 STG.E desc[UR60][R4.64], R59 ;  /* 0x0000003b04004986 */ /* 0x000fe4000c10193c */
[----:B------:R-:W-:Y:S01]  /*1a1d0*/  LEA.HI.X.SX32 R9, R9, R68, 0x2, P6 ;  /* 0x0000004409097211 */ /* 0x000fe200030f16ff */
[C---:B------:R-:W-:Y:S01]  /*1a1e0*/  VIADD R15, R13.reuse, UR5 ;  /* 0x000000050d0f7c36 */ /* 0x040fe20008000000 */
[----:B------:R1:W-:Y:S04]  /*1a1f0*/  @P3 STG.E desc[UR60][R2.64], R67 ;  /* 0x0000004302003986 */ /* 0x0003e8000c10193c */
[----:B------:R2:W-:Y:S04]  /*1a200*/  @P2 STG.E desc[UR60][R6.64], R52 ;  /* 0x0000003406002986 */ /* 0x0005e8000c10193c */
[----:B------:R2:W-:Y:S01]  /*1a210*/  @P1 STG.E desc[UR60][R8.64], R20 ;  /* 0x0000001408001986 */ /* 0x0005e2000c10193c */
[----:B-1----:R-:W-:-:S02]  /*1a220*/  LEA R2, P1, R13, R0, 0x2 ;  /* 0x000000000d027211 */ /* 0x002fc400078210ff */
[----:B------:R-:W-:Y:S02]  /*1a230*/  LEA R4, P6, R11, R0, 0x2 ;  /* 0x000000000b047211 */ /* 0x000fe400078c10ff */
[-C--:B----4-:R-:W-:Y:S01]  /*1a240*/  ISETP.LT.AND P3, PT, R17, R157.reuse, !P0 ;  /* 0x0000009d1100720c */ /* 0x090fe20004761270 */
[----:B------:R-:W-:Y:S01]  /*1a250*/  VIADD R17, R15, UR5 ;  /* 0x000000050f117c36 */ /* 0x000fe20008000000 */
[----:B------:R-:W-:Y:S02]  /*1a260*/  LEA.HI.X.SX32 R3, R13, R68, 0x2, P1 ;  /* 0x000000440d037211 */ /* 0x000fe400008f16ff */
[----:B--2---:R-:W-:Y:S02]  /*1a270*/  ISETP.LT.AND P4, PT, R18, R157, !P0 ;  /* 0x0000009d1200720c */ /* 0x004fe40004781270 */
[C---:B------:R-:W-:Y:S01]  /*1a280*/  LEA R6, P1, R17.reuse, R0, 0x2 ;  /* 0x0000000011067211 */ /* 0x040fe200078210ff */
[----:B------:R-:W-:Y:S01]  /*1a290*/  VIADD R19, R17, UR5 ;  /* 0x0000000511137c36 */ /* 0x000fe20008000000 */
[----:B------:R-:W-:-:S02]  /*1a2a0*/  LEA.HI.X.SX32 R5, R11, R68, 0x2, P6 ;  /* 0x000000440b057211 */ /* 0x000fc400030f16ff */
[----:B------:R-:W-:Y:S02]  /*1a2b0*/  LEA R10, P6, R15, R0, 0x2 ;  /* 0x000000000f0a7211 */ /* 0x000fe400078c10ff */
[-C--:B------:R-:W-:Y:S02]  /*1a2c0*/  LEA.HI.X.SX32 R7, R17, R68.reuse, 0x2, P1 ;  /* 0x0000004411077211 */ /* 0x080fe400008f16ff */
[----:B------:R-:W-:Y:S02]  /*1a2d0*/  LEA.HI.X.SX32 R11, R15, R68, 0x2, P6 ;  /* 0x000000440f0b7211 */ /* 0x000fe400030f16ff */
[-C--:B------:R-:W-:Y:S02]  /*1a2e0*/  ISETP.LT.AND P2, PT, R12, R157.reuse, !P0 ;  /* 0x0000009d0c00720c */ /* 0x080fe40004741270 */
[----:B------:R-:W-:Y:S02]  /*1a2f0*/  ISETP.LT.AND P1, PT, R16, R157, !P0 ;  /* 0x0000009d1000720c */ /* 0x000fe40004721270 */
[C---:B------:R-:W-:Y:S01]  /*1a300*/  LEA R12, P6, R19.reuse, R0, 0x2 ;  /* 0x00000000130c7211 */ /* 0x040fe200078c10ff */
[C---:B------:R-:W-:Y:S01]  /*1a310*/  VIADD R15, R19.reuse, UR5 ;  /* 0x00000005130f7c36 */ /* 0x040fe20008000000 */
[----:B------:R1:W-:Y:S02]  /*1a320*/  @P5 STG.E desc[UR60][R4.64], R53 ;  /* 0x0000003504005986 */ /* 0x0003e4000c10193c */
[----:B------:R-:W-:-:S02]  /*1a330*/  LEA.HI.X.SX32 R13, R19, R68, 0x2, P6 ;  /* 0x00000044130d7211 */ /* 0x000fc400030f16ff */
[----:B------:R1:W-:Y:S01]  /*1a340*/  @P4 STG.E desc[UR60][R2.64], R21 ;  /* 0x0000001502004986 */ /* 0x0003e2000c10193c */
[----:B------:R-:W-:-:S03]  /*1a350*/  LEA R8, P6, R15, R0, 0x2 ;  /* 0x000000000f087211 */ /* 0x000fc600078c10ff */
[----:B------:R1:W-:Y:S04]  /*1a360*/  @P3 STG.E desc[UR60][R10.64], R54 ;  /* 0x000000360a003986 */ /* 0x0003e8000c10193c */
[----:B------:R1:W-:Y:S01]  /*1a370*/  @P2 STG.E desc[UR60][R6.64], R22 ;  /* 0x0000001606002986 */ /* 0x0003e2000c10193c */
[----:B------:R-:W-:-:S03]  /*1a380*/  LEA.HI.X.SX32 R9, R15, R68, 0x2, P6 ;  /* 0x000000440f097211 */ /* 0x000fc600030f16ff */
[----:B------:R1:W-:Y:S01]  /*1a390*/  @P1 STG.E desc[UR60][R12.64], R55 ;  /* 0x000000370c001986 */ /* 0x0003e2000c10193c */
[----:B---3--:R-:W-:-:S13]  /*1a3a0*/  ISETP.LT.AND P0, PT, R14, R157, !P0 ;  /* 0x0000009d0e00720c */ /* 0x008fda0004701270 */
[----:B-1----:R-:W-:Y:S05]  /*1a3b0*/  @!P0 EXIT ;  /* 0x000000000000894d */ /* 0x002fea0003800000 */
[----:B------:R-:W-:Y:S01]  /*1a3c0*/  STG.E desc[UR60][R8.64], R23 ;  /* 0x0000001708007986 */ /* 0x000fe2000c10193c */
[----:B------:R-:W-:Y:S05]  /*1a3d0*/  EXIT ;  /* 0x000000000000794d */ /* 0x000fea0003800000 */
.L_x_2:
[----:B------:R-:W-:-:S00]  /*1a3e0*/  BRA `(.L_x_2) ;  /* 0xfffffffc00fc7947 */ /* 0x000fc0000383ffff */
[----:B------:R-:W-:-:S00]  /*1a3f0*/  NOP ;  /* 0x0000000000007918 */ /* 0x000fc00000000000 */
        /* <DEDUP_REMOVED lines=8> */
.L_x_3:


//--------------------- .nv.shared.matmul_kernel  --------------------------
	.section	.nv.shared.matmul_kernel,"aw",@nobits
	.sectionflags	@""
	.align	16
	.zero		1024


//--------------------- .nv.shared.reserved.0     --------------------------
	.section	.nv.shared.reserved.0,"aw",@nobits
	.weak		__nv_reservedSMEM_offset_0_alias
	.size		__nv_reservedSMEM_offset_0_alias, 0, 0
	.other		__nv_reservedSMEM_offset_0_alias,@"STO_CUDA_RESERVED_SHARED STV_DEFAULT"
__nv_reservedSMEM_offset_0_alias:
	.zero		0


//--------------------- .nv.constant0.matmul_kernel --------------------------
	.section	.nv.constant0.matmul_kernel,"a",@progbits
	.sectionflags	@""
	.align	4
.nv.constant0.matmul_kernel:
	.zero		608


//--------------------- SYMBOLS --------------------------

	.type		.nv.reservedSmem.offset0,@object
	.size		.nv.reservedSmem.offset0,0x4
